//
// Generated by NVIDIA NVVM Compiler
//
// Compiler Build ID: CL-36424714
// Cuda compilation tools, release 13.0, V13.0.88
// Based on NVVM 20.0.0
//

.version 9.0
.target sm_100
.address_size 64

	// .globl	_Z16kernel_swap_rowsPdiiii
// _ZZ20kernel_gaussian_stepPdiiiiE4coef has been demoted
.global .align 1 .b8 _ZN34_INTERNAL_d7c54d2f_4_k_cu_e7a25f9c4cuda3std3__45__cpo5beginE[1];
.global .align 1 .b8 _ZN34_INTERNAL_d7c54d2f_4_k_cu_e7a25f9c4cuda3std3__45__cpo3endE[1];
.global .align 1 .b8 _ZN34_INTERNAL_d7c54d2f_4_k_cu_e7a25f9c4cuda3std3__45__cpo6cbeginE[1];
.global .align 1 .b8 _ZN34_INTERNAL_d7c54d2f_4_k_cu_e7a25f9c4cuda3std3__45__cpo4cendE[1];
.global .align 1 .b8 _ZN34_INTERNAL_d7c54d2f_4_k_cu_e7a25f9c4cuda3std3__45__cpo6rbeginE[1];
.global .align 1 .b8 _ZN34_INTERNAL_d7c54d2f_4_k_cu_e7a25f9c4cuda3std3__45__cpo4rendE[1];
.global .align 1 .b8 _ZN34_INTERNAL_d7c54d2f_4_k_cu_e7a25f9c4cuda3std3__45__cpo7crbeginE[1];
.global .align 1 .b8 _ZN34_INTERNAL_d7c54d2f_4_k_cu_e7a25f9c4cuda3std3__45__cpo5crendE[1];
.global .align 1 .b8 _ZN34_INTERNAL_d7c54d2f_4_k_cu_e7a25f9c4cuda3std3__436_GLOBAL__N__d7c54d2f_4_k_cu_e7a25f9c6ignoreE[1];
.global .align 1 .b8 _ZN34_INTERNAL_d7c54d2f_4_k_cu_e7a25f9c4cuda3std3__419piecewise_constructE[1];
.global .align 1 .b8 _ZN34_INTERNAL_d7c54d2f_4_k_cu_e7a25f9c4cuda3std3__48in_placeE[1];
.global .align 1 .b8 _ZN34_INTERNAL_d7c54d2f_4_k_cu_e7a25f9c4cuda3std3__420unreachable_sentinelE[1];
.global .align 1 .b8 _ZN34_INTERNAL_d7c54d2f_4_k_cu_e7a25f9c4cuda3std3__47nulloptE[1];
.global .align 1 .b8 _ZN34_INTERNAL_d7c54d2f_4_k_cu_e7a25f9c4cuda3std3__48unexpectE[1];
.global .align 1 .b8 _ZN34_INTERNAL_d7c54d2f_4_k_cu_e7a25f9c4cuda3std6ranges3__45__cpo4swapE[1];
.global .align 1 .b8 _ZN34_INTERNAL_d7c54d2f_4_k_cu_e7a25f9c4cuda3std6ranges3__45__cpo9iter_moveE[1];
.global .align 1 .b8 _ZN34_INTERNAL_d7c54d2f_4_k_cu_e7a25f9c4cuda3std6ranges3__45__cpo5beginE[1];
.global .align 1 .b8 _ZN34_INTERNAL_d7c54d2f_4_k_cu_e7a25f9c4cuda3std6ranges3__45__cpo3endE[1];
.global .align 1 .b8 _ZN34_INTERNAL_d7c54d2f_4_k_cu_e7a25f9c4cuda3std6ranges3__45__cpo6cbeginE[1];
.global .align 1 .b8 _ZN34_INTERNAL_d7c54d2f_4_k_cu_e7a25f9c4cuda3std6ranges3__45__cpo4cendE[1];
.global .align 1 .b8 _ZN34_INTERNAL_d7c54d2f_4_k_cu_e7a25f9c4cuda3std6ranges3__45__cpo7advanceE[1];
.global .align 1 .b8 _ZN34_INTERNAL_d7c54d2f_4_k_cu_e7a25f9c4cuda3std6ranges3__45__cpo9iter_swapE[1];
.global .align 1 .b8 _ZN34_INTERNAL_d7c54d2f_4_k_cu_e7a25f9c4cuda3std6ranges3__45__cpo4nextE[1];
.global .align 1 .b8 _ZN34_INTERNAL_d7c54d2f_4_k_cu_e7a25f9c4cuda3std6ranges3__45__cpo4prevE[1];
.global .align 1 .b8 _ZN34_INTERNAL_d7c54d2f_4_k_cu_e7a25f9c4cuda3std6ranges3__45__cpo4dataE[1];
.global .align 1 .b8 _ZN34_INTERNAL_d7c54d2f_4_k_cu_e7a25f9c4cuda3std6ranges3__45__cpo5cdataE[1];
.global .align 1 .b8 _ZN34_INTERNAL_d7c54d2f_4_k_cu_e7a25f9c4cuda3std6ranges3__45__cpo4sizeE[1];
.global .align 1 .b8 _ZN34_INTERNAL_d7c54d2f_4_k_cu_e7a25f9c4cuda3std6ranges3__45__cpo5ssizeE[1];
.global .align 1 .b8 _ZN34_INTERNAL_d7c54d2f_4_k_cu_e7a25f9c4cuda3std6ranges3__45__cpo8distanceE[1];
.global .align 1 .b8 _ZN34_INTERNAL_d7c54d2f_4_k_cu_e7a25f9c6thrust24THRUST_300001_SM_1000_NS8cuda_cub3parE[1];
.global .align 1 .b8 _ZN34_INTERNAL_d7c54d2f_4_k_cu_e7a25f9c6thrust24THRUST_300001_SM_1000_NS8cuda_cub10par_nosyncE[1];
.global .align 1 .b8 _ZN34_INTERNAL_d7c54d2f_4_k_cu_e7a25f9c6thrust24THRUST_300001_SM_1000_NS6system6detail10sequential3seqE[1];
.global .align 1 .b8 _ZN34_INTERNAL_d7c54d2f_4_k_cu_e7a25f9c6thrust24THRUST_300001_SM_1000_NS6system3cpp3parE[1];
.global .align 1 .b8 _ZN34_INTERNAL_d7c54d2f_4_k_cu_e7a25f9c6thrust24THRUST_300001_SM_1000_NS12placeholders2_1E[1];
.global .align 1 .b8 _ZN34_INTERNAL_d7c54d2f_4_k_cu_e7a25f9c6thrust24THRUST_300001_SM_1000_NS12placeholders2_2E[1];
.global .align 1 .b8 _ZN34_INTERNAL_d7c54d2f_4_k_cu_e7a25f9c6thrust24THRUST_300001_SM_1000_NS12placeholders2_3E[1];
.global .align 1 .b8 _ZN34_INTERNAL_d7c54d2f_4_k_cu_e7a25f9c6thrust24THRUST_300001_SM_1000_NS12placeholders2_4E[1];
.global .align 1 .b8 _ZN34_INTERNAL_d7c54d2f_4_k_cu_e7a25f9c6thrust24THRUST_300001_SM_1000_NS12placeholders2_5E[1];
.global .align 1 .b8 _ZN34_INTERNAL_d7c54d2f_4_k_cu_e7a25f9c6thrust24THRUST_300001_SM_1000_NS12placeholders2_6E[1];
.global .align 1 .b8 _ZN34_INTERNAL_d7c54d2f_4_k_cu_e7a25f9c6thrust24THRUST_300001_SM_1000_NS12placeholders2_7E[1];
.global .align 1 .b8 _ZN34_INTERNAL_d7c54d2f_4_k_cu_e7a25f9c6thrust24THRUST_300001_SM_1000_NS12placeholders2_8E[1];
.global .align 1 .b8 _ZN34_INTERNAL_d7c54d2f_4_k_cu_e7a25f9c6thrust24THRUST_300001_SM_1000_NS12placeholders2_9E[1];
.global .align 1 .b8 _ZN34_INTERNAL_d7c54d2f_4_k_cu_e7a25f9c6thrust24THRUST_300001_SM_1000_NS12placeholders3_10E[1];
.global .align 1 .b8 _ZN34_INTERNAL_d7c54d2f_4_k_cu_e7a25f9c6thrust24THRUST_300001_SM_1000_NS3seqE[1];
.global .align 1 .b8 _ZN34_INTERNAL_d7c54d2f_4_k_cu_e7a25f9c6thrust24THRUST_300001_SM_1000_NS6deviceE[1];
.extern .shared .align 16 .b8 _ZN6thrust24THRUST_300001_SM_1000_NS8cuda_cub4core6detail5shmemE[];

.visible .entry _Z16kernel_swap_rowsPdiiii(
	.param .u64 .ptr .align 1 _Z16kernel_swap_rowsPdiiii_param_0,
	.param .u32 _Z16kernel_swap_rowsPdiiii_param_1,
	.param .u32 _Z16kernel_swap_rowsPdiiii_param_2,
	.param .u32 _Z16kernel_swap_rowsPdiiii_param_3,
	.param .u32 _Z16kernel_swap_rowsPdiiii_param_4
)
{
	.reg .pred 	%p<7>;
	.reg .b32 	%r<45>;
	.reg .b64 	%rd<18>;
	.reg .b64 	%fd<11>;

	ld.param.u64 	%rd2, [_Z16kernel_swap_rowsPdiiii_param_0];
	ld.param.u32 	%r20, [_Z16kernel_swap_rowsPdiiii_param_1];
	ld.param.u32 	%r21, [_Z16kernel_swap_rowsPdiiii_param_2];
	ld.param.u32 	%r22, [_Z16kernel_swap_rowsPdiiii_param_4];
	cvta.to.global.u64 	%rd1, %rd2;
	mov.u32 	%r23, %ctaid.x;
	mov.u32 	%r24, %ntid.x;
	mov.u32 	%r25, %tid.x;
	mad.lo.s32 	%r43, %r23, %r24, %r25;
	mov.u32 	%r26, %nctaid.x;
	mul.lo.s32 	%r2, %r24, %r26;
	setp.ge.s32 	%p1, %r43, %r22;
	@%p1 bra 	$L__BB0_7;
	mul.lo.s32 	%r3, %r22, %r20;
	mul.lo.s32 	%r4, %r22, %r21;
	add.s32 	%r27, %r43, %r2;
	max.s32 	%r28, %r22, %r27;
	setp.lt.s32 	%p2, %r27, %r22;
	selp.u32 	%r29, 1, 0, %p2;
	add.s32 	%r30, %r27, %r29;
	sub.s32 	%r31, %r28, %r30;
	div.u32 	%r32, %r31, %r2;
	add.s32 	%r5, %r32, %r29;
	and.b32  	%r33, %r5, 3;
	setp.eq.s32 	%p3, %r33, 3;
	@%p3 bra 	$L__BB0_4;
	add.s32 	%r41, %r43, %r4;
	add.s32 	%r40, %r43, %r3;
	add.s32 	%r34, %r5, 1;
	and.b32  	%r35, %r34, 3;
	neg.s32 	%r39, %r35;
$L__BB0_3:
	.pragma "nounroll";
	mul.wide.s32 	%rd3, %r41, 8;
	add.s64 	%rd4, %rd1, %rd3;
	mul.wide.s32 	%rd5, %r40, 8;
	add.s64 	%rd6, %rd1, %rd5;
	ld.global.f64 	%fd1, [%rd6];
	ld.global.f64 	%fd2, [%rd4];
	st.global.f64 	[%rd6], %fd2;
	st.global.f64 	[%rd4], %fd1;
	add.s32 	%r43, %r43, %r2;
	add.s32 	%r41, %r41, %r2;
	add.s32 	%r40, %r40, %r2;
	add.s32 	%r39, %r39, 1;
	setp.ne.s32 	%p4, %r39, 0;
	@%p4 bra 	$L__BB0_3;
$L__BB0_4:
	setp.lt.u32 	%p5, %r5, 3;
	@%p5 bra 	$L__BB0_7;
	mul.wide.s32 	%rd11, %r2, 8;
	shl.b32 	%r38, %r2, 2;
$L__BB0_6:
	add.s32 	%r36, %r43, %r3;
	mul.wide.s32 	%rd7, %r36, 8;
	add.s64 	%rd8, %rd1, %rd7;
	ld.global.f64 	%fd3, [%rd8];
	add.s32 	%r37, %r43, %r4;
	mul.wide.s32 	%rd9, %r37, 8;
	add.s64 	%rd10, %rd1, %rd9;
	ld.global.f64 	%fd4, [%rd10];
	st.global.f64 	[%rd8], %fd4;
	st.global.f64 	[%rd10], %fd3;
	add.s64 	%rd12, %rd8, %rd11;
	ld.global.f64 	%fd5, [%rd12];
	add.s64 	%rd13, %rd10, %rd11;
	ld.global.f64 	%fd6, [%rd13];
	st.global.f64 	[%rd12], %fd6;
	st.global.f64 	[%rd13], %fd5;
	add.s64 	%rd14, %rd12, %rd11;
	ld.global.f64 	%fd7, [%rd14];
	add.s64 	%rd15, %rd13, %rd11;
	ld.global.f64 	%fd8, [%rd15];
	st.global.f64 	[%rd14], %fd8;
	st.global.f64 	[%rd15], %fd7;
	add.s64 	%rd16, %rd14, %rd11;
	ld.global.f64 	%fd9, [%rd16];
	add.s64 	%rd17, %rd15, %rd11;
	ld.global.f64 	%fd10, [%rd17];
	st.global.f64 	[%rd16], %fd10;
	st.global.f64 	[%rd17], %fd9;
	add.s32 	%r43, %r38, %r43;
	setp.lt.s32 	%p6, %r43, %r22;
	@%p6 bra 	$L__BB0_6;
$L__BB0_7:
	ret;

}
	// .globl	_Z20kernel_gaussian_stepPdiiii
.visible .entry _Z20kernel_gaussian_stepPdiiii(
	.param .u64 .ptr .align 1 _Z20kernel_gaussian_stepPdiiii_param_0,
	.param .u32 _Z20kernel_gaussian_stepPdiiii_param_1,
	.param .u32 _Z20kernel_gaussian_stepPdiiii_param_2,
	.param .u32 _Z20kernel_gaussian_stepPdiiii_param_3,
	.param .u32 _Z20kernel_gaussian_stepPdiiii_param_4
)
{
	.reg .pred 	%p<10>;
	.reg .b32 	%r<59>;
	.reg .b64 	%rd<25>;
	.reg .b64 	%fd<26>;
	// demoted variable
	.shared .align 8 .b8 _ZZ20kernel_gaussian_stepPdiiiiE4coef[8192];
	ld.param.u64 	%rd10, [_Z20kernel_gaussian_stepPdiiii_param_0];
	ld.param.u32 	%r23, [_Z20kernel_gaussian_stepPdiiii_param_1];
	ld.param.u32 	%r24, [_Z20kernel_gaussian_stepPdiiii_param_2];
	ld.param.u32 	%r25, [_Z20kernel_gaussian_stepPdiiii_param_3];
	ld.param.u32 	%r26, [_Z20kernel_gaussian_stepPdiiii_param_4];
	cvta.to.global.u64 	%rd1, %rd10;
	mov.u32 	%r1, %ntid.x;
	mov.u32 	%r2, %ctaid.y;
	mov.u32 	%r3, %ntid.y;
	mov.u32 	%r27, %tid.y;
	mad.lo.s32 	%r28, %r2, %r3, %r27;
	add.s32 	%r29, %r28, %r25;
	add.s32 	%r56, %r29, 1;
	mov.u32 	%r30, %nctaid.x;
	mul.lo.s32 	%r5, %r1, %r30;
	setp.ge.s32 	%p1, %r56, %r23;
	@%p1 bra 	$L__BB1_11;
	mov.u32 	%r31, %ctaid.x;
	mul.lo.s32 	%r32, %r31, %r1;
	mov.u32 	%r33, %tid.x;
	add.s32 	%r34, %r33, %r32;
	add.s32 	%r35, %r34, 1;
	add.s32 	%r6, %r35, %r26;
	mul.lo.s32 	%r7, %r25, %r24;
	add.s32 	%r36, %r7, %r26;
	mul.wide.s32 	%rd11, %r36, 8;
	add.s64 	%rd2, %rd1, %rd11;
	shl.b32 	%r37, %r31, 8;
	mov.u32 	%r38, _ZZ20kernel_gaussian_stepPdiiiiE4coef;
	add.s32 	%r39, %r38, %r37;
	shl.b32 	%r40, %r2, 3;
	add.s32 	%r8, %r39, %r40;
	add.s32 	%r41, %r33, %r26;
	add.s32 	%r42, %r5, %r32;
	add.s32 	%r43, %r41, %r42;
	add.s32 	%r44, %r43, 1;
	max.s32 	%r45, %r24, %r44;
	not.b32 	%r46, %r42;
	add.s32 	%r47, %r45, %r46;
	sub.s32 	%r48, %r47, %r41;
	setp.ne.s32 	%p2, %r48, 0;
	selp.u32 	%r9, 1, 0, %p2;
	selp.s32 	%r49, -1, 0, %p2;
	add.s32 	%r10, %r48, %r49;
	mul.wide.s32 	%rd3, %r35, 8;
	add.s64 	%rd4, %rd2, %rd3;
	add.s32 	%r11, %r6, %r5;
	mul.wide.s32 	%rd5, %r5, 8;
	add.s64 	%rd6, %rd4, %rd5;
	add.s32 	%r12, %r11, %r5;
	mov.u32 	%r50, %nctaid.y;
	mul.lo.s32 	%r13, %r3, %r50;
	div.u32 	%r52, %r10, %r5;
	add.s32 	%r16, %r52, %r9;
$L__BB1_2:
	setp.ge.s32 	%p3, %r6, %r24;
	mul.lo.s32 	%r15, %r56, %r24;
	add.s32 	%r51, %r15, %r26;
	mul.wide.s32 	%rd12, %r51, 8;
	add.s64 	%rd7, %rd1, %rd12;
	ld.global.f64 	%fd2, [%rd7];
	neg.f64 	%fd3, %fd2;
	ld.global.f64 	%fd4, [%rd2];
	div.rn.f64 	%fd1, %fd3, %fd4;
	@%p3 bra 	$L__BB1_9;
	and.b32  	%r17, %r16, 3;
	setp.eq.s32 	%p4, %r17, 3;
	mov.u32 	%r57, %r6;
	@%p4 bra 	$L__BB1_7;
	add.s64 	%rd8, %rd7, %rd3;
	ld.global.f64 	%fd5, [%rd8];
	ld.global.f64 	%fd6, [%rd4];
	fma.rn.f64 	%fd7, %fd1, %fd6, %fd5;
	st.global.f64 	[%rd8], %fd7;
	setp.eq.s32 	%p5, %r17, 0;
	mov.u32 	%r57, %r11;
	@%p5 bra 	$L__BB1_7;
	add.s64 	%rd9, %rd8, %rd5;
	ld.global.f64 	%fd8, [%rd9];
	ld.global.f64 	%fd9, [%rd6];
	fma.rn.f64 	%fd10, %fd1, %fd9, %fd8;
	st.global.f64 	[%rd9], %fd10;
	setp.eq.s32 	%p6, %r17, 1;
	mov.u32 	%r57, %r12;
	@%p6 bra 	$L__BB1_7;
	add.s32 	%r57, %r12, %r5;
	add.s64 	%rd13, %rd9, %rd5;
	ld.global.f64 	%fd11, [%rd13];
	add.s64 	%rd14, %rd6, %rd5;
	ld.global.f64 	%fd12, [%rd14];
	fma.rn.f64 	%fd13, %fd1, %fd12, %fd11;
	st.global.f64 	[%rd13], %fd13;
$L__BB1_7:
	setp.lt.u32 	%p7, %r16, 3;
	@%p7 bra 	$L__BB1_9;
$L__BB1_8:
	add.s32 	%r53, %r57, %r15;
	mul.wide.s32 	%rd15, %r53, 8;
	add.s64 	%rd16, %rd1, %rd15;
	ld.global.f64 	%fd14, [%rd16];
	add.s32 	%r54, %r57, %r7;
	mul.wide.s32 	%rd17, %r54, 8;
	add.s64 	%rd18, %rd1, %rd17;
	ld.global.f64 	%fd15, [%rd18];
	fma.rn.f64 	%fd16, %fd1, %fd15, %fd14;
	st.global.f64 	[%rd16], %fd16;
	add.s64 	%rd19, %rd16, %rd5;
	ld.global.f64 	%fd17, [%rd19];
	add.s64 	%rd20, %rd18, %rd5;
	ld.global.f64 	%fd18, [%rd20];
	fma.rn.f64 	%fd19, %fd1, %fd18, %fd17;
	st.global.f64 	[%rd19], %fd19;
	add.s64 	%rd21, %rd19, %rd5;
	ld.global.f64 	%fd20, [%rd21];
	add.s64 	%rd22, %rd20, %rd5;
	ld.global.f64 	%fd21, [%rd22];
	fma.rn.f64 	%fd22, %fd1, %fd21, %fd20;
	st.global.f64 	[%rd21], %fd22;
	add.s64 	%rd23, %rd21, %rd5;
	ld.global.f64 	%fd23, [%rd23];
	add.s64 	%rd24, %rd22, %rd5;
	ld.global.f64 	%fd24, [%rd24];
	fma.rn.f64 	%fd25, %fd1, %fd24, %fd23;
	st.global.f64 	[%rd23], %fd25;
	shl.b32 	%r55, %r5, 2;
	add.s32 	%r57, %r55, %r57;
	setp.lt.s32 	%p8, %r57, %r24;
	@%p8 bra 	$L__BB1_8;
$L__BB1_9:
	add.s32 	%r56, %r56, %r13;
	setp.lt.s32 	%p9, %r56, %r23;
	@%p9 bra 	$L__BB1_2;
	st.shared.f64 	[%r8], %fd1;
$L__BB1_11:
	ret;

}
	// .globl	_Z18kernel_extract_colPdS_iiii
.visible .entry _Z18kernel_extract_colPdS_iiii(
	.param .u64 .ptr .align 1 _Z18kernel_extract_colPdS_iiii_param_0,
	.param .u64 .ptr .align 1 _Z18kernel_extract_colPdS_iiii_param_1,
	.param .u32 _Z18kernel_extract_colPdS_iiii_param_2,
	.param .u32 _Z18kernel_extract_colPdS_iiii_param_3,
	.param .u32 _Z18kernel_extract_colPdS_iiii_param_4,
	.param .u32 _Z18kernel_extract_colPdS_iiii_param_5
)
{
	.reg .pred 	%p<7>;
	.reg .b32 	%r<47>;
	.reg .b64 	%rd<25>;
	.reg .b64 	%fd<6>;

	ld.param.u64 	%rd4, [_Z18kernel_extract_colPdS_iiii_param_0];
	ld.param.u64 	%rd5, [_Z18kernel_extract_colPdS_iiii_param_1];
	ld.param.u32 	%r16, [_Z18kernel_extract_colPdS_iiii_param_2];
	ld.param.u32 	%r17, [_Z18kernel_extract_colPdS_iiii_param_3];
	ld.param.u32 	%r18, [_Z18kernel_extract_colPdS_iiii_param_4];
	ld.param.u32 	%r19, [_Z18kernel_extract_colPdS_iiii_param_5];
	cvta.to.global.u64 	%rd1, %rd5;
	cvta.to.global.u64 	%rd2, %rd4;
	mov.u32 	%r20, %ctaid.x;
	mov.u32 	%r21, %ntid.x;
	mov.u32 	%r22, %tid.x;
	mad.lo.s32 	%r23, %r20, %r21, %r22;
	add.s32 	%r45, %r23, %r18;
	mov.u32 	%r24, %nctaid.x;
	mul.lo.s32 	%r2, %r21, %r24;
	setp.ge.s32 	%p1, %r45, %r16;
	@%p1 bra 	$L__BB2_7;
	add.s32 	%r25, %r45, %r2;
	max.s32 	%r26, %r16, %r25;
	setp.lt.s32 	%p2, %r25, %r16;
	selp.u32 	%r27, 1, 0, %p2;
	add.s32 	%r28, %r25, %r27;
	sub.s32 	%r29, %r26, %r28;
	div.u32 	%r30, %r29, %r2;
	add.s32 	%r3, %r30, %r27;
	and.b32  	%r31, %r3, 3;
	setp.eq.s32 	%p3, %r31, 3;
	@%p3 bra 	$L__BB2_4;
	mul.wide.s32 	%rd6, %r18, 8;
	sub.s64 	%rd3, %rd1, %rd6;
	mad.lo.s32 	%r43, %r17, %r45, %r19;
	mul.lo.s32 	%r5, %r2, %r17;
	add.s32 	%r32, %r3, 1;
	and.b32  	%r33, %r32, 3;
	neg.s32 	%r42, %r33;
$L__BB2_3:
	.pragma "nounroll";
	mul.wide.s32 	%rd7, %r45, 8;
	add.s64 	%rd8, %rd3, %rd7;
	mul.wide.s32 	%rd9, %r43, 8;
	add.s64 	%rd10, %rd2, %rd9;
	ld.global.f64 	%fd1, [%rd10];
	st.global.f64 	[%rd8], %fd1;
	add.s32 	%r45, %r45, %r2;
	add.s32 	%r43, %r43, %r5;
	add.s32 	%r42, %r42, 1;
	setp.ne.s32 	%p4, %r42, 0;
	@%p4 bra 	$L__BB2_3;
$L__BB2_4:
	setp.lt.u32 	%p5, %r3, 3;
	@%p5 bra 	$L__BB2_7;
	mul.wide.s32 	%rd17, %r2, 8;
$L__BB2_6:
	mad.lo.s32 	%r34, %r45, %r17, %r19;
	mul.wide.s32 	%rd11, %r34, 8;
	add.s64 	%rd12, %rd2, %rd11;
	ld.global.f64 	%fd2, [%rd12];
	sub.s32 	%r35, %r45, %r18;
	mul.wide.s32 	%rd13, %r35, 8;
	add.s64 	%rd14, %rd1, %rd13;
	st.global.f64 	[%rd14], %fd2;
	add.s32 	%r36, %r45, %r2;
	mad.lo.s32 	%r37, %r36, %r17, %r19;
	mul.wide.s32 	%rd15, %r37, 8;
	add.s64 	%rd16, %rd2, %rd15;
	ld.global.f64 	%fd3, [%rd16];
	add.s64 	%rd18, %rd14, %rd17;
	st.global.f64 	[%rd18], %fd3;
	add.s32 	%r38, %r36, %r2;
	mad.lo.s32 	%r39, %r38, %r17, %r19;
	mul.wide.s32 	%rd19, %r39, 8;
	add.s64 	%rd20, %rd2, %rd19;
	ld.global.f64 	%fd4, [%rd20];
	add.s64 	%rd21, %rd18, %rd17;
	st.global.f64 	[%rd21], %fd4;
	add.s32 	%r40, %r38, %r2;
	mad.lo.s32 	%r41, %r40, %r17, %r19;
	mul.wide.s32 	%rd22, %r41, 8;
	add.s64 	%rd23, %rd2, %rd22;
	ld.global.f64 	%fd5, [%rd23];
	add.s64 	%rd24, %rd21, %rd17;
	st.global.f64 	[%rd24], %fd5;
	add.s32 	%r45, %r40, %r2;
	setp.lt.s32 	%p6, %r45, %r16;
	@%p6 bra 	$L__BB2_6;
$L__BB2_7:
	ret;

}
	// .globl	_ZN6thrust24THRUST_300001_SM_1000_NS8cuda_cub4core6detail13_kernel_agentINS1_8__reduce11ReduceAgentINS0_12zip_iteratorIN4cuda3std3__45tupleIJNS0_10device_ptrIdEENS0_17counting_iteratorIlNS0_11use_defaultESF_SF_EEEEEEEPNSB_IJdlEEESJ_iNS1_9__extrema9arg_max_fIdl7CompareEEEEJSI_SK_iSO_EEEvDpT0_
.visible .entry _ZN6thrust24THRUST_300001_SM_1000_NS8cuda_cub4core6detail13_kernel_agentINS1_8__reduce11ReduceAgentINS0_12zip_iteratorIN4cuda3std3__45tupleIJNS0_10device_ptrIdEENS0_17counting_iteratorIlNS0_11use_defaultESF_SF_EEEEEEEPNSB_IJdlEEESJ_iNS1_9__extrema9arg_max_fIdl7CompareEEEEJSI_SK_iSO_EEEvDpT0_(
	.param .align 8 .b8 _ZN6thrust24THRUST_300001_SM_1000_NS8cuda_cub4core6detail13_kernel_agentINS1_8__reduce11ReduceAgentINS0_12zip_iteratorIN4cuda3std3__45tupleIJNS0_10device_ptrIdEENS0_17counting_iteratorIlNS0_11use_defaultESF_SF_EEEEEEEPNSB_IJdlEEESJ_iNS1_9__extrema9arg_max_fIdl7CompareEEEEJSI_SK_iSO_EEEvDpT0__param_0[16],
	.param .u64 .ptr .align 1 _ZN6thrust24THRUST_300001_SM_1000_NS8cuda_cub4core6detail13_kernel_agentINS1_8__reduce11ReduceAgentINS0_12zip_iteratorIN4cuda3std3__45tupleIJNS0_10device_ptrIdEENS0_17counting_iteratorIlNS0_11use_defaultESF_SF_EEEEEEEPNSB_IJdlEEESJ_iNS1_9__extrema9arg_max_fIdl7CompareEEEEJSI_SK_iSO_EEEvDpT0__param_1,
	.param .u32 _ZN6thrust24THRUST_300001_SM_1000_NS8cuda_cub4core6detail13_kernel_agentINS1_8__reduce11ReduceAgentINS0_12zip_iteratorIN4cuda3std3__45tupleIJNS0_10device_ptrIdEENS0_17counting_iteratorIlNS0_11use_defaultESF_SF_EEEEEEEPNSB_IJdlEEESJ_iNS1_9__extrema9arg_max_fIdl7CompareEEEEJSI_SK_iSO_EEEvDpT0__param_2,
	.param .align 1 .b8 _ZN6thrust24THRUST_300001_SM_1000_NS8cuda_cub4core6detail13_kernel_agentINS1_8__reduce11ReduceAgentINS0_12zip_iteratorIN4cuda3std3__45tupleIJNS0_10device_ptrIdEENS0_17counting_iteratorIlNS0_11use_defaultESF_SF_EEEEEEEPNSB_IJdlEEESJ_iNS1_9__extrema9arg_max_fIdl7CompareEEEEJSI_SK_iSO_EEEvDpT0__param_3[1]
)
.maxntid 256
{
	.reg .pred 	%p<213>;
	.reg .b32 	%r<400>;
	.reg .b64 	%rd<368>;
	.reg .b64 	%fd<352>;

	ld.param.u64 	%rd198, [_ZN6thrust24THRUST_300001_SM_1000_NS8cuda_cub4core6detail13_kernel_agentINS1_8__reduce11ReduceAgentINS0_12zip_iteratorIN4cuda3std3__45tupleIJNS0_10device_ptrIdEENS0_17counting_iteratorIlNS0_11use_defaultESF_SF_EEEEEEEPNSB_IJdlEEESJ_iNS1_9__extrema9arg_max_fIdl7CompareEEEEJSI_SK_iSO_EEEvDpT0__param_0+8];
	ld.param.u64 	%rd197, [_ZN6thrust24THRUST_300001_SM_1000_NS8cuda_cub4core6detail13_kernel_agentINS1_8__reduce11ReduceAgentINS0_12zip_iteratorIN4cuda3std3__45tupleIJNS0_10device_ptrIdEENS0_17counting_iteratorIlNS0_11use_defaultESF_SF_EEEEEEEPNSB_IJdlEEESJ_iNS1_9__extrema9arg_max_fIdl7CompareEEEEJSI_SK_iSO_EEEvDpT0__param_0];
	ld.param.u32 	%r36, [_ZN6thrust24THRUST_300001_SM_1000_NS8cuda_cub4core6detail13_kernel_agentINS1_8__reduce11ReduceAgentINS0_12zip_iteratorIN4cuda3std3__45tupleIJNS0_10device_ptrIdEENS0_17counting_iteratorIlNS0_11use_defaultESF_SF_EEEEEEEPNSB_IJdlEEESJ_iNS1_9__extrema9arg_max_fIdl7CompareEEEEJSI_SK_iSO_EEEvDpT0__param_2];
	setp.eq.s32 	%p1, %r36, 0;
	@%p1 bra 	$L__BB3_206;
	cvta.to.global.u64 	%rd1, %rd197;
	setp.gt.s32 	%p2, %r36, 1279;
	@%p2 bra 	$L__BB3_122;
	mov.u32 	%r1, %tid.x;
	setp.ge.s32 	%p96, %r1, %r36;
	mov.f64 	%fd298, 0d0000000000000000;
	mov.b64 	%rd309, 0;
	mov.u32 	%r391, %r1;
	@%p96 bra 	$L__BB3_4;
	cvt.u64.u32 	%rd265, %r1;
	mul.wide.u32 	%rd266, %r1, 8;
	add.s64 	%rd267, %rd1, %rd266;
	add.s64 	%rd309, %rd198, %rd265;
	ld.global.f64 	%fd298, [%rd267];
	add.s32 	%r391, %r1, 256;
$L__BB3_4:
	setp.ge.s32 	%p97, %r391, %r36;
	@%p97 bra 	$L__BB3_26;
	not.b32 	%r160, %r391;
	add.s32 	%r4, %r36, %r160;
	and.b32  	%r161, %r4, 768;
	setp.eq.s32 	%p98, %r161, 768;
	@%p98 bra 	$L__BB3_11;
	cvt.u64.u32 	%rd269, %r391;
	add.s64 	%rd300, %rd198, %rd269;
	mul.wide.u32 	%rd270, %r391, 8;
	add.s64 	%rd299, %rd1, %rd270;
	shr.u32 	%r162, %r4, 8;
	add.s32 	%r163, %r162, 1;
	and.b32  	%r164, %r163, 3;
	neg.s32 	%r389, %r164;
$L__BB3_7:
	.pragma "nounroll";
	mov.u64 	%rd9, %rd309;
	mov.f64 	%fd3, %fd298;
	ld.global.f64 	%fd4, [%rd299];
	abs.f64 	%fd5, %fd3;
	abs.f64 	%fd6, %fd4;
	setp.lt.f64 	%p99, %fd5, %fd6;
	mov.u64 	%rd309, %rd300;
	mov.f64 	%fd298, %fd4;
	@%p99 bra 	$L__BB3_10;
	setp.lt.f64 	%p100, %fd6, %fd5;
	mov.u64 	%rd309, %rd9;
	mov.f64 	%fd298, %fd3;
	@%p100 bra 	$L__BB3_10;
	setp.lt.s64 	%p101, %rd9, %rd300;
	min.s64 	%rd309, %rd9, %rd300;
	selp.f64 	%fd298, %fd3, %fd4, %p101;
$L__BB3_10:
	add.s32 	%r391, %r391, 256;
	add.s64 	%rd300, %rd300, 256;
	add.s64 	%rd299, %rd299, 2048;
	add.s32 	%r389, %r389, 1;
	setp.ne.s32 	%p102, %r389, 0;
	@%p102 bra 	$L__BB3_7;
$L__BB3_11:
	setp.lt.u32 	%p103, %r4, 768;
	@%p103 bra 	$L__BB3_26;
	add.s32 	%r392, %r391, 512;
$L__BB3_13:
	mov.u32 	%r12, %r392;
	add.s32 	%r165, %r12, -512;
	cvt.s64.s32 	%rd271, %r165;
	mul.wide.s32 	%rd272, %r165, 8;
	add.s64 	%rd17, %rd1, %rd272;
	add.s64 	%rd18, %rd198, %rd271;
	ld.global.f64 	%fd12, [%rd17];
	abs.f64 	%fd13, %fd298;
	abs.f64 	%fd14, %fd12;
	setp.lt.f64 	%p104, %fd13, %fd14;
	mov.u64 	%rd306, %rd18;
	mov.f64 	%fd295, %fd12;
	@%p104 bra 	$L__BB3_16;
	setp.lt.f64 	%p105, %fd14, %fd13;
	mov.u64 	%rd306, %rd309;
	mov.f64 	%fd295, %fd298;
	@%p105 bra 	$L__BB3_16;
	setp.lt.s64 	%p106, %rd309, %rd18;
	min.s64 	%rd306, %rd309, %rd18;
	selp.f64 	%fd295, %fd298, %fd12, %p106;
$L__BB3_16:
	add.s32 	%r166, %r12, -256;
	cvt.s64.s32 	%rd273, %r166;
	add.s64 	%rd21, %rd198, %rd273;
	ld.global.f64 	%fd17, [%rd17+2048];
	abs.f64 	%fd18, %fd295;
	abs.f64 	%fd19, %fd17;
	setp.lt.f64 	%p107, %fd18, %fd19;
	mov.u64 	%rd307, %rd21;
	mov.f64 	%fd296, %fd17;
	@%p107 bra 	$L__BB3_19;
	setp.lt.f64 	%p108, %fd19, %fd18;
	mov.u64 	%rd307, %rd306;
	mov.f64 	%fd296, %fd295;
	@%p108 bra 	$L__BB3_19;
	setp.lt.s64 	%p109, %rd306, %rd21;
	min.s64 	%rd307, %rd306, %rd21;
	selp.f64 	%fd296, %fd295, %fd17, %p109;
$L__BB3_19:
	cvt.s64.s32 	%rd274, %r12;
	add.s64 	%rd24, %rd198, %rd274;
	ld.global.f64 	%fd22, [%rd17+4096];
	abs.f64 	%fd23, %fd296;
	abs.f64 	%fd24, %fd22;
	setp.lt.f64 	%p110, %fd23, %fd24;
	mov.u64 	%rd308, %rd24;
	mov.f64 	%fd297, %fd22;
	@%p110 bra 	$L__BB3_22;
	setp.lt.f64 	%p111, %fd24, %fd23;
	mov.u64 	%rd308, %rd307;
	mov.f64 	%fd297, %fd296;
	@%p111 bra 	$L__BB3_22;
	setp.lt.s64 	%p112, %rd307, %rd24;
	min.s64 	%rd308, %rd307, %rd24;
	selp.f64 	%fd297, %fd296, %fd22, %p112;
$L__BB3_22:
	add.s32 	%r167, %r12, 256;
	cvt.s64.s32 	%rd275, %r167;
	add.s64 	%rd27, %rd198, %rd275;
	ld.global.f64 	%fd27, [%rd17+6144];
	abs.f64 	%fd28, %fd297;
	abs.f64 	%fd29, %fd27;
	setp.lt.f64 	%p113, %fd28, %fd29;
	mov.u64 	%rd309, %rd27;
	mov.f64 	%fd298, %fd27;
	@%p113 bra 	$L__BB3_25;
	setp.lt.f64 	%p114, %fd29, %fd28;
	mov.u64 	%rd309, %rd308;
	mov.f64 	%fd298, %fd297;
	@%p114 bra 	$L__BB3_25;
	setp.lt.s64 	%p115, %rd308, %rd27;
	min.s64 	%rd309, %rd308, %rd27;
	selp.f64 	%fd298, %fd297, %fd27, %p115;
$L__BB3_25:
	add.s32 	%r392, %r12, 1024;
	add.s32 	%r168, %r12, 512;
	setp.lt.s32 	%p116, %r168, %r36;
	@%p116 bra 	$L__BB3_13;
$L__BB3_26:
	setp.lt.s32 	%p117, %r36, 256;
	@%p117 bra 	$L__BB3_71;
	// begin inline asm
	mov.u32 %r282, %laneid;
	// end inline asm
	mov.b64 	%rd286, %fd298;
	mov.b64 	{%r284, %r289}, %rd286;
	mov.b32 	%r300, 1;
	mov.b32 	%r301, 31;
	mov.b32 	%r302, -1;
	// begin inline asm
	shfl.sync.down.b32 %r283, %r284, %r300, %r301, %r302;
	// end inline asm
	// begin inline asm
	shfl.sync.down.b32 %r288, %r289, %r300, %r301, %r302;
	// end inline asm
	mov.b64 	%rd287, {%r283, %r288};
	mov.b64 	%fd33, %rd287;
	mov.b64 	{%r294, %r299}, %rd309;
	// begin inline asm
	shfl.sync.down.b32 %r293, %r294, %r300, %r301, %r302;
	// end inline asm
	// begin inline asm
	shfl.sync.down.b32 %r298, %r299, %r300, %r301, %r302;
	// end inline asm
	mov.b64 	%rd31, {%r293, %r298};
	setp.gt.s32 	%p169, %r282, 30;
	mov.u64 	%rd311, %rd309;
	mov.f64 	%fd300, %fd298;
	@%p169 bra 	$L__BB3_31;
	abs.f64 	%fd34, %fd298;
	abs.f64 	%fd35, %fd33;
	setp.lt.f64 	%p170, %fd34, %fd35;
	mov.u64 	%rd311, %rd31;
	mov.f64 	%fd300, %fd33;
	@%p170 bra 	$L__BB3_31;
	setp.lt.f64 	%p171, %fd35, %fd34;
	mov.u64 	%rd311, %rd309;
	mov.f64 	%fd300, %fd298;
	@%p171 bra 	$L__BB3_31;
	setp.lt.s64 	%p172, %rd309, %rd31;
	min.s64 	%rd311, %rd309, %rd31;
	selp.f64 	%fd300, %fd298, %fd33, %p172;
$L__BB3_31:
	mov.b64 	%rd288, %fd300;
	mov.b64 	{%r304, %r309}, %rd288;
	mov.b32 	%r320, 2;
	mov.b32 	%r321, 31;
	mov.b32 	%r322, -1;
	// begin inline asm
	shfl.sync.down.b32 %r303, %r304, %r320, %r321, %r322;
	// end inline asm
	// begin inline asm
	shfl.sync.down.b32 %r308, %r309, %r320, %r321, %r322;
	// end inline asm
	mov.b64 	%rd289, {%r303, %r308};
	mov.b64 	%fd38, %rd289;
	mov.b64 	{%r314, %r319}, %rd311;
	// begin inline asm
	shfl.sync.down.b32 %r313, %r314, %r320, %r321, %r322;
	// end inline asm
	// begin inline asm
	shfl.sync.down.b32 %r318, %r319, %r320, %r321, %r322;
	// end inline asm
	mov.b64 	%rd34, {%r313, %r318};
	setp.gt.s32 	%p173, %r282, 29;
	mov.u64 	%rd312, %rd311;
	mov.f64 	%fd301, %fd300;
	@%p173 bra 	$L__BB3_35;
	abs.f64 	%fd39, %fd300;
	abs.f64 	%fd40, %fd38;
	setp.lt.f64 	%p174, %fd39, %fd40;
	mov.u64 	%rd312, %rd34;
	mov.f64 	%fd301, %fd38;
	@%p174 bra 	$L__BB3_35;
	setp.lt.f64 	%p175, %fd40, %fd39;
	mov.u64 	%rd312, %rd311;
	mov.f64 	%fd301, %fd300;
	@%p175 bra 	$L__BB3_35;
	setp.lt.s64 	%p176, %rd311, %rd34;
	min.s64 	%rd312, %rd311, %rd34;
	selp.f64 	%fd301, %fd300, %fd38, %p176;
$L__BB3_35:
	mov.b64 	%rd290, %fd301;
	mov.b64 	{%r324, %r329}, %rd290;
	mov.b32 	%r340, 4;
	mov.b32 	%r341, 31;
	mov.b32 	%r342, -1;
	// begin inline asm
	shfl.sync.down.b32 %r323, %r324, %r340, %r341, %r342;
	// end inline asm
	// begin inline asm
	shfl.sync.down.b32 %r328, %r329, %r340, %r341, %r342;
	// end inline asm
	mov.b64 	%rd291, {%r323, %r328};
	mov.b64 	%fd43, %rd291;
	mov.b64 	{%r334, %r339}, %rd312;
	// begin inline asm
	shfl.sync.down.b32 %r333, %r334, %r340, %r341, %r342;
	// end inline asm
	// begin inline asm
	shfl.sync.down.b32 %r338, %r339, %r340, %r341, %r342;
	// end inline asm
	mov.b64 	%rd37, {%r333, %r338};
	setp.gt.s32 	%p177, %r282, 27;
	mov.u64 	%rd313, %rd312;
	mov.f64 	%fd302, %fd301;
	@%p177 bra 	$L__BB3_39;
	abs.f64 	%fd44, %fd301;
	abs.f64 	%fd45, %fd43;
	setp.lt.f64 	%p178, %fd44, %fd45;
	mov.u64 	%rd313, %rd37;
	mov.f64 	%fd302, %fd43;
	@%p178 bra 	$L__BB3_39;
	setp.lt.f64 	%p179, %fd45, %fd44;
	mov.u64 	%rd313, %rd312;
	mov.f64 	%fd302, %fd301;
	@%p179 bra 	$L__BB3_39;
	setp.lt.s64 	%p180, %rd312, %rd37;
	min.s64 	%rd313, %rd312, %rd37;
	selp.f64 	%fd302, %fd301, %fd43, %p180;
$L__BB3_39:
	mov.b64 	%rd292, %fd302;
	mov.b64 	{%r344, %r349}, %rd292;
	mov.b32 	%r360, 8;
	mov.b32 	%r361, 31;
	mov.b32 	%r362, -1;
	// begin inline asm
	shfl.sync.down.b32 %r343, %r344, %r360, %r361, %r362;
	// end inline asm
	// begin inline asm
	shfl.sync.down.b32 %r348, %r349, %r360, %r361, %r362;
	// end inline asm
	mov.b64 	%rd293, {%r343, %r348};
	mov.b64 	%fd48, %rd293;
	mov.b64 	{%r354, %r359}, %rd313;
	// begin inline asm
	shfl.sync.down.b32 %r353, %r354, %r360, %r361, %r362;
	// end inline asm
	// begin inline asm
	shfl.sync.down.b32 %r358, %r359, %r360, %r361, %r362;
	// end inline asm
	mov.b64 	%rd40, {%r353, %r358};
	setp.gt.s32 	%p181, %r282, 23;
	mov.u64 	%rd314, %rd313;
	mov.f64 	%fd303, %fd302;
	@%p181 bra 	$L__BB3_43;
	abs.f64 	%fd49, %fd302;
	abs.f64 	%fd50, %fd48;
	setp.lt.f64 	%p182, %fd49, %fd50;
	mov.u64 	%rd314, %rd40;
	mov.f64 	%fd303, %fd48;
	@%p182 bra 	$L__BB3_43;
	setp.lt.f64 	%p183, %fd50, %fd49;
	mov.u64 	%rd314, %rd313;
	mov.f64 	%fd303, %fd302;
	@%p183 bra 	$L__BB3_43;
	setp.lt.s64 	%p184, %rd313, %rd40;
	min.s64 	%rd314, %rd313, %rd40;
	selp.f64 	%fd303, %fd302, %fd48, %p184;
$L__BB3_43:
	mov.b64 	%rd294, %fd303;
	mov.b64 	{%r364, %r369}, %rd294;
	mov.b32 	%r380, 16;
	mov.b32 	%r381, 31;
	mov.b32 	%r382, -1;
	// begin inline asm
	shfl.sync.down.b32 %r363, %r364, %r380, %r381, %r382;
	// end inline asm
	// begin inline asm
	shfl.sync.down.b32 %r368, %r369, %r380, %r381, %r382;
	// end inline asm
	mov.b64 	%rd295, {%r363, %r368};
	mov.b64 	%fd53, %rd295;
	mov.b64 	{%r374, %r379}, %rd314;
	// begin inline asm
	shfl.sync.down.b32 %r373, %r374, %r380, %r381, %r382;
	// end inline asm
	// begin inline asm
	shfl.sync.down.b32 %r378, %r379, %r380, %r381, %r382;
	// end inline asm
	mov.b64 	%rd43, {%r373, %r378};
	setp.gt.s32 	%p185, %r282, 15;
	mov.u64 	%rd367, %rd314;
	mov.f64 	%fd351, %fd303;
	@%p185 bra 	$L__BB3_47;
	abs.f64 	%fd54, %fd303;
	abs.f64 	%fd55, %fd53;
	setp.lt.f64 	%p186, %fd54, %fd55;
	mov.u64 	%rd367, %rd43;
	mov.f64 	%fd351, %fd53;
	@%p186 bra 	$L__BB3_47;
	setp.lt.f64 	%p187, %fd55, %fd54;
	mov.u64 	%rd367, %rd314;
	mov.f64 	%fd351, %fd303;
	@%p187 bra 	$L__BB3_47;
	setp.lt.s64 	%p188, %rd314, %rd43;
	min.s64 	%rd367, %rd314, %rd43;
	selp.f64 	%fd351, %fd303, %fd53, %p188;
$L__BB3_47:
	setp.ne.s32 	%p189, %r282, 0;
	@%p189 bra 	$L__BB3_49;
	shr.u32 	%r383, %r1, 1;
	and.b32  	%r384, %r383, 496;
	mov.u32 	%r385, _ZN6thrust24THRUST_300001_SM_1000_NS8cuda_cub4core6detail5shmemE;
	add.s32 	%r386, %r385, %r384;
	st.shared.f64 	[%r386+8], %fd351;
	st.shared.u64 	[%r386+16], %rd367;
$L__BB3_49:
	bar.sync 	0;
	setp.ne.s32 	%p190, %r1, 0;
	@%p190 bra 	$L__BB3_204;
	ld.shared.f64 	%fd58, [_ZN6thrust24THRUST_300001_SM_1000_NS8cuda_cub4core6detail5shmemE+24];
	ld.shared.u64 	%rd46, [_ZN6thrust24THRUST_300001_SM_1000_NS8cuda_cub4core6detail5shmemE+32];
	abs.f64 	%fd59, %fd351;
	abs.f64 	%fd60, %fd58;
	setp.lt.f64 	%p191, %fd59, %fd60;
	mov.u64 	%rd316, %rd46;
	mov.f64 	%fd305, %fd58;
	@%p191 bra 	$L__BB3_53;
	setp.lt.f64 	%p192, %fd60, %fd59;
	mov.u64 	%rd316, %rd367;
	mov.f64 	%fd305, %fd351;
	@%p192 bra 	$L__BB3_53;
	setp.lt.s64 	%p193, %rd367, %rd46;
	min.s64 	%rd316, %rd367, %rd46;
	selp.f64 	%fd305, %fd351, %fd58, %p193;
$L__BB3_53:
	ld.shared.f64 	%fd63, [_ZN6thrust24THRUST_300001_SM_1000_NS8cuda_cub4core6detail5shmemE+40];
	ld.shared.u64 	%rd49, [_ZN6thrust24THRUST_300001_SM_1000_NS8cuda_cub4core6detail5shmemE+48];
	abs.f64 	%fd64, %fd305;
	abs.f64 	%fd65, %fd63;
	setp.lt.f64 	%p194, %fd64, %fd65;
	mov.u64 	%rd317, %rd49;
	mov.f64 	%fd306, %fd63;
	@%p194 bra 	$L__BB3_56;
	setp.lt.f64 	%p195, %fd65, %fd64;
	mov.u64 	%rd317, %rd316;
	mov.f64 	%fd306, %fd305;
	@%p195 bra 	$L__BB3_56;
	setp.lt.s64 	%p196, %rd316, %rd49;
	min.s64 	%rd317, %rd316, %rd49;
	selp.f64 	%fd306, %fd305, %fd63, %p196;
$L__BB3_56:
	ld.shared.f64 	%fd68, [_ZN6thrust24THRUST_300001_SM_1000_NS8cuda_cub4core6detail5shmemE+56];
	ld.shared.u64 	%rd52, [_ZN6thrust24THRUST_300001_SM_1000_NS8cuda_cub4core6detail5shmemE+64];
	abs.f64 	%fd69, %fd306;
	abs.f64 	%fd70, %fd68;
	setp.lt.f64 	%p197, %fd69, %fd70;
	mov.u64 	%rd318, %rd52;
	mov.f64 	%fd307, %fd68;
	@%p197 bra 	$L__BB3_59;
	setp.lt.f64 	%p198, %fd70, %fd69;
	mov.u64 	%rd318, %rd317;
	mov.f64 	%fd307, %fd306;
	@%p198 bra 	$L__BB3_59;
	setp.lt.s64 	%p199, %rd317, %rd52;
	min.s64 	%rd318, %rd317, %rd52;
	selp.f64 	%fd307, %fd306, %fd68, %p199;
$L__BB3_59:
	ld.shared.f64 	%fd73, [_ZN6thrust24THRUST_300001_SM_1000_NS8cuda_cub4core6detail5shmemE+72];
	ld.shared.u64 	%rd55, [_ZN6thrust24THRUST_300001_SM_1000_NS8cuda_cub4core6detail5shmemE+80];
	abs.f64 	%fd74, %fd307;
	abs.f64 	%fd75, %fd73;
	setp.lt.f64 	%p200, %fd74, %fd75;
	mov.u64 	%rd319, %rd55;
	mov.f64 	%fd308, %fd73;
	@%p200 bra 	$L__BB3_62;
	setp.lt.f64 	%p201, %fd75, %fd74;
	mov.u64 	%rd319, %rd318;
	mov.f64 	%fd308, %fd307;
	@%p201 bra 	$L__BB3_62;
	setp.lt.s64 	%p202, %rd318, %rd55;
	min.s64 	%rd319, %rd318, %rd55;
	selp.f64 	%fd308, %fd307, %fd73, %p202;
$L__BB3_62:
	ld.shared.f64 	%fd78, [_ZN6thrust24THRUST_300001_SM_1000_NS8cuda_cub4core6detail5shmemE+88];
	ld.shared.u64 	%rd58, [_ZN6thrust24THRUST_300001_SM_1000_NS8cuda_cub4core6detail5shmemE+96];
	abs.f64 	%fd79, %fd308;
	abs.f64 	%fd80, %fd78;
	setp.lt.f64 	%p203, %fd79, %fd80;
	mov.u64 	%rd320, %rd58;
	mov.f64 	%fd309, %fd78;
	@%p203 bra 	$L__BB3_65;
	setp.lt.f64 	%p204, %fd80, %fd79;
	mov.u64 	%rd320, %rd319;
	mov.f64 	%fd309, %fd308;
	@%p204 bra 	$L__BB3_65;
	setp.lt.s64 	%p205, %rd319, %rd58;
	min.s64 	%rd320, %rd319, %rd58;
	selp.f64 	%fd309, %fd308, %fd78, %p205;
$L__BB3_65:
	ld.shared.f64 	%fd83, [_ZN6thrust24THRUST_300001_SM_1000_NS8cuda_cub4core6detail5shmemE+104];
	ld.shared.u64 	%rd61, [_ZN6thrust24THRUST_300001_SM_1000_NS8cuda_cub4core6detail5shmemE+112];
	abs.f64 	%fd84, %fd309;
	abs.f64 	%fd85, %fd83;
	setp.lt.f64 	%p206, %fd84, %fd85;
	mov.u64 	%rd321, %rd61;
	mov.f64 	%fd310, %fd83;
	@%p206 bra 	$L__BB3_68;
	setp.lt.f64 	%p207, %fd85, %fd84;
	mov.u64 	%rd321, %rd320;
	mov.f64 	%fd310, %fd309;
	@%p207 bra 	$L__BB3_68;
	setp.lt.s64 	%p208, %rd320, %rd61;
	min.s64 	%rd321, %rd320, %rd61;
	selp.f64 	%fd310, %fd309, %fd83, %p208;
$L__BB3_68:
	ld.shared.f64 	%fd88, [_ZN6thrust24THRUST_300001_SM_1000_NS8cuda_cub4core6detail5shmemE+120];
	ld.shared.u64 	%rd64, [_ZN6thrust24THRUST_300001_SM_1000_NS8cuda_cub4core6detail5shmemE+128];
	abs.f64 	%fd89, %fd310;
	abs.f64 	%fd90, %fd88;
	setp.lt.f64 	%p209, %fd89, %fd90;
	mov.u64 	%rd367, %rd64;
	mov.f64 	%fd351, %fd88;
	@%p209 bra 	$L__BB3_204;
	setp.lt.f64 	%p210, %fd90, %fd89;
	mov.u64 	%rd367, %rd321;
	mov.f64 	%fd351, %fd310;
	@%p210 bra 	$L__BB3_204;
	setp.lt.s64 	%p211, %rd321, %rd64;
	min.s64 	%rd367, %rd321, %rd64;
	selp.f64 	%fd351, %fd310, %fd88, %p211;
	bra.uni 	$L__BB3_204;
$L__BB3_71:
	// begin inline asm
	mov.u32 %r169, %laneid;
	// end inline asm
	and.b32  	%r190, %r1, 992;
	add.s32 	%r191, %r190, 32;
	setp.gt.s32 	%p118, %r191, %r36;
	not.b32 	%r192, %r190;
	add.s32 	%r193, %r36, %r192;
	selp.b32 	%r188, %r193, 31, %p118;
	mov.b64 	%rd276, %fd298;
	mov.b64 	{%r171, %r176}, %rd276;
	mov.b32 	%r187, 1;
	mov.b32 	%r189, -1;
	// begin inline asm
	shfl.sync.down.b32 %r170, %r171, %r187, %r188, %r189;
	// end inline asm
	// begin inline asm
	shfl.sync.down.b32 %r175, %r176, %r187, %r188, %r189;
	// end inline asm
	mov.b64 	%rd277, {%r170, %r175};
	mov.b64 	%fd92, %rd277;
	mov.b64 	{%r181, %r186}, %rd309;
	// begin inline asm
	shfl.sync.down.b32 %r180, %r181, %r187, %r188, %r189;
	// end inline asm
	// begin inline asm
	shfl.sync.down.b32 %r185, %r186, %r187, %r188, %r189;
	// end inline asm
	mov.b64 	%rd66, {%r180, %r185};
	setp.ge.s32 	%p119, %r169, %r188;
	mov.u64 	%rd322, %rd309;
	mov.f64 	%fd311, %fd298;
	@%p119 bra 	$L__BB3_75;
	abs.f64 	%fd93, %fd298;
	abs.f64 	%fd94, %fd92;
	setp.lt.f64 	%p120, %fd93, %fd94;
	mov.u64 	%rd322, %rd66;
	mov.f64 	%fd311, %fd92;
	@%p120 bra 	$L__BB3_75;
	setp.lt.f64 	%p121, %fd94, %fd93;
	mov.u64 	%rd322, %rd309;
	mov.f64 	%fd311, %fd298;
	@%p121 bra 	$L__BB3_75;
	setp.lt.s64 	%p122, %rd309, %rd66;
	min.s64 	%rd322, %rd309, %rd66;
	selp.f64 	%fd311, %fd298, %fd92, %p122;
$L__BB3_75:
	mov.b64 	%rd278, %fd311;
	mov.b64 	{%r195, %r200}, %rd278;
	mov.b32 	%r211, 2;
	mov.b32 	%r213, -1;
	// begin inline asm
	shfl.sync.down.b32 %r194, %r195, %r211, %r188, %r213;
	// end inline asm
	// begin inline asm
	shfl.sync.down.b32 %r199, %r200, %r211, %r188, %r213;
	// end inline asm
	mov.b64 	%rd279, {%r194, %r199};
	mov.b64 	%fd97, %rd279;
	mov.b64 	{%r205, %r210}, %rd322;
	// begin inline asm
	shfl.sync.down.b32 %r204, %r205, %r211, %r188, %r213;
	// end inline asm
	// begin inline asm
	shfl.sync.down.b32 %r209, %r210, %r211, %r188, %r213;
	// end inline asm
	mov.b64 	%rd69, {%r204, %r209};
	add.s32 	%r214, %r169, 2;
	setp.gt.s32 	%p123, %r214, %r188;
	mov.u64 	%rd323, %rd322;
	mov.f64 	%fd312, %fd311;
	@%p123 bra 	$L__BB3_79;
	abs.f64 	%fd98, %fd311;
	abs.f64 	%fd99, %fd97;
	setp.lt.f64 	%p124, %fd98, %fd99;
	mov.u64 	%rd323, %rd69;
	mov.f64 	%fd312, %fd97;
	@%p124 bra 	$L__BB3_79;
	setp.lt.f64 	%p125, %fd99, %fd98;
	mov.u64 	%rd323, %rd322;
	mov.f64 	%fd312, %fd311;
	@%p125 bra 	$L__BB3_79;
	setp.lt.s64 	%p126, %rd322, %rd69;
	min.s64 	%rd323, %rd322, %rd69;
	selp.f64 	%fd312, %fd311, %fd97, %p126;
$L__BB3_79:
	mov.b64 	%rd280, %fd312;
	mov.b64 	{%r216, %r221}, %rd280;
	mov.b32 	%r232, 4;
	mov.b32 	%r234, -1;
	// begin inline asm
	shfl.sync.down.b32 %r215, %r216, %r232, %r188, %r234;
	// end inline asm
	// begin inline asm
	shfl.sync.down.b32 %r220, %r221, %r232, %r188, %r234;
	// end inline asm
	mov.b64 	%rd281, {%r215, %r220};
	mov.b64 	%fd102, %rd281;
	mov.b64 	{%r226, %r231}, %rd323;
	// begin inline asm
	shfl.sync.down.b32 %r225, %r226, %r232, %r188, %r234;
	// end inline asm
	// begin inline asm
	shfl.sync.down.b32 %r230, %r231, %r232, %r188, %r234;
	// end inline asm
	mov.b64 	%rd72, {%r225, %r230};
	add.s32 	%r235, %r169, 4;
	setp.gt.s32 	%p127, %r235, %r188;
	mov.u64 	%rd324, %rd323;
	mov.f64 	%fd313, %fd312;
	@%p127 bra 	$L__BB3_83;
	abs.f64 	%fd103, %fd312;
	abs.f64 	%fd104, %fd102;
	setp.lt.f64 	%p128, %fd103, %fd104;
	mov.u64 	%rd324, %rd72;
	mov.f64 	%fd313, %fd102;
	@%p128 bra 	$L__BB3_83;
	setp.lt.f64 	%p129, %fd104, %fd103;
	mov.u64 	%rd324, %rd323;
	mov.f64 	%fd313, %fd312;
	@%p129 bra 	$L__BB3_83;
	setp.lt.s64 	%p130, %rd323, %rd72;
	min.s64 	%rd324, %rd323, %rd72;
	selp.f64 	%fd313, %fd312, %fd102, %p130;
$L__BB3_83:
	mov.b64 	%rd282, %fd313;
	mov.b64 	{%r237, %r242}, %rd282;
	mov.b32 	%r253, 8;
	mov.b32 	%r255, -1;
	// begin inline asm
	shfl.sync.down.b32 %r236, %r237, %r253, %r188, %r255;
	// end inline asm
	// begin inline asm
	shfl.sync.down.b32 %r241, %r242, %r253, %r188, %r255;
	// end inline asm
	mov.b64 	%rd283, {%r236, %r241};
	mov.b64 	%fd107, %rd283;
	mov.b64 	{%r247, %r252}, %rd324;
	// begin inline asm
	shfl.sync.down.b32 %r246, %r247, %r253, %r188, %r255;
	// end inline asm
	// begin inline asm
	shfl.sync.down.b32 %r251, %r252, %r253, %r188, %r255;
	// end inline asm
	mov.b64 	%rd75, {%r246, %r251};
	add.s32 	%r256, %r169, 8;
	setp.gt.s32 	%p131, %r256, %r188;
	mov.u64 	%rd325, %rd324;
	mov.f64 	%fd314, %fd313;
	@%p131 bra 	$L__BB3_87;
	abs.f64 	%fd108, %fd313;
	abs.f64 	%fd109, %fd107;
	setp.lt.f64 	%p132, %fd108, %fd109;
	mov.u64 	%rd325, %rd75;
	mov.f64 	%fd314, %fd107;
	@%p132 bra 	$L__BB3_87;
	setp.lt.f64 	%p133, %fd109, %fd108;
	mov.u64 	%rd325, %rd324;
	mov.f64 	%fd314, %fd313;
	@%p133 bra 	$L__BB3_87;
	setp.lt.s64 	%p134, %rd324, %rd75;
	min.s64 	%rd325, %rd324, %rd75;
	selp.f64 	%fd314, %fd313, %fd107, %p134;
$L__BB3_87:
	mov.b64 	%rd284, %fd314;
	mov.b64 	{%r258, %r263}, %rd284;
	mov.b32 	%r274, 16;
	mov.b32 	%r276, -1;
	// begin inline asm
	shfl.sync.down.b32 %r257, %r258, %r274, %r188, %r276;
	// end inline asm
	// begin inline asm
	shfl.sync.down.b32 %r262, %r263, %r274, %r188, %r276;
	// end inline asm
	mov.b64 	%rd285, {%r257, %r262};
	mov.b64 	%fd112, %rd285;
	mov.b64 	{%r268, %r273}, %rd325;
	// begin inline asm
	shfl.sync.down.b32 %r267, %r268, %r274, %r188, %r276;
	// end inline asm
	// begin inline asm
	shfl.sync.down.b32 %r272, %r273, %r274, %r188, %r276;
	// end inline asm
	mov.b64 	%rd78, {%r267, %r272};
	add.s32 	%r277, %r169, 16;
	setp.gt.s32 	%p135, %r277, %r188;
	mov.u64 	%rd367, %rd325;
	mov.f64 	%fd351, %fd314;
	@%p135 bra 	$L__BB3_91;
	abs.f64 	%fd113, %fd314;
	abs.f64 	%fd114, %fd112;
	setp.lt.f64 	%p136, %fd113, %fd114;
	mov.u64 	%rd367, %rd78;
	mov.f64 	%fd351, %fd112;
	@%p136 bra 	$L__BB3_91;
	setp.lt.f64 	%p137, %fd114, %fd113;
	mov.u64 	%rd367, %rd325;
	mov.f64 	%fd351, %fd314;
	@%p137 bra 	$L__BB3_91;
	setp.lt.s64 	%p138, %rd325, %rd78;
	min.s64 	%rd367, %rd325, %rd78;
	selp.f64 	%fd351, %fd314, %fd112, %p138;
$L__BB3_91:
	setp.ne.s32 	%p139, %r169, 0;
	@%p139 bra 	$L__BB3_93;
	shr.u32 	%r278, %r1, 1;
	and.b32  	%r279, %r278, 496;
	mov.u32 	%r280, _ZN6thrust24THRUST_300001_SM_1000_NS8cuda_cub4core6detail5shmemE;
	add.s32 	%r281, %r280, %r279;
	st.shared.f64 	[%r281+8], %fd351;
	st.shared.u64 	[%r281+16], %rd367;
$L__BB3_93:
	bar.sync 	0;
	setp.ne.s32 	%p140, %r1, 0;
	@%p140 bra 	$L__BB3_204;
	setp.lt.s32 	%p141, %r36, 33;
	mov.f64 	%fd316, %fd351;
	mov.u64 	%rd327, %rd367;
	@%p141 bra 	$L__BB3_98;
	ld.shared.f64 	%fd117, [_ZN6thrust24THRUST_300001_SM_1000_NS8cuda_cub4core6detail5shmemE+24];
	ld.shared.u64 	%rd81, [_ZN6thrust24THRUST_300001_SM_1000_NS8cuda_cub4core6detail5shmemE+32];
	abs.f64 	%fd118, %fd351;
	abs.f64 	%fd119, %fd117;
	setp.lt.f64 	%p142, %fd118, %fd119;
	mov.f64 	%fd316, %fd117;
	mov.u64 	%rd327, %rd81;
	@%p142 bra 	$L__BB3_98;
	setp.lt.f64 	%p143, %fd119, %fd118;
	mov.f64 	%fd316, %fd351;
	mov.u64 	%rd327, %rd367;
	@%p143 bra 	$L__BB3_98;
	setp.lt.s64 	%p144, %rd367, %rd81;
	min.s64 	%rd327, %rd367, %rd81;
	selp.f64 	%fd316, %fd351, %fd117, %p144;
$L__BB3_98:
	setp.lt.s32 	%p145, %r36, 65;
	mov.f64 	%fd317, %fd316;
	mov.u64 	%rd328, %rd327;
	@%p145 bra 	$L__BB3_102;
	ld.shared.f64 	%fd122, [_ZN6thrust24THRUST_300001_SM_1000_NS8cuda_cub4core6detail5shmemE+40];
	ld.shared.u64 	%rd84, [_ZN6thrust24THRUST_300001_SM_1000_NS8cuda_cub4core6detail5shmemE+48];
	abs.f64 	%fd123, %fd316;
	abs.f64 	%fd124, %fd122;
	setp.lt.f64 	%p146, %fd123, %fd124;
	mov.f64 	%fd317, %fd122;
	mov.u64 	%rd328, %rd84;
	@%p146 bra 	$L__BB3_102;
	setp.lt.f64 	%p147, %fd124, %fd123;
	mov.f64 	%fd317, %fd316;
	mov.u64 	%rd328, %rd327;
	@%p147 bra 	$L__BB3_102;
	setp.lt.s64 	%p148, %rd327, %rd84;
	min.s64 	%rd328, %rd327, %rd84;
	selp.f64 	%fd317, %fd316, %fd122, %p148;
$L__BB3_102:
	setp.lt.s32 	%p149, %r36, 97;
	mov.f64 	%fd318, %fd317;
	mov.u64 	%rd329, %rd328;
	@%p149 bra 	$L__BB3_106;
	ld.shared.f64 	%fd127, [_ZN6thrust24THRUST_300001_SM_1000_NS8cuda_cub4core6detail5shmemE+56];
	ld.shared.u64 	%rd87, [_ZN6thrust24THRUST_300001_SM_1000_NS8cuda_cub4core6detail5shmemE+64];
	abs.f64 	%fd128, %fd317;
	abs.f64 	%fd129, %fd127;
	setp.lt.f64 	%p150, %fd128, %fd129;
	mov.f64 	%fd318, %fd127;
	mov.u64 	%rd329, %rd87;
	@%p150 bra 	$L__BB3_106;
	setp.lt.f64 	%p151, %fd129, %fd128;
	mov.f64 	%fd318, %fd317;
	mov.u64 	%rd329, %rd328;
	@%p151 bra 	$L__BB3_106;
	setp.lt.s64 	%p152, %rd328, %rd87;
	min.s64 	%rd329, %rd328, %rd87;
	selp.f64 	%fd318, %fd317, %fd127, %p152;
$L__BB3_106:
	setp.lt.s32 	%p153, %r36, 129;
	mov.f64 	%fd319, %fd318;
	mov.u64 	%rd330, %rd329;
	@%p153 bra 	$L__BB3_110;
	ld.shared.f64 	%fd132, [_ZN6thrust24THRUST_300001_SM_1000_NS8cuda_cub4core6detail5shmemE+72];
	ld.shared.u64 	%rd90, [_ZN6thrust24THRUST_300001_SM_1000_NS8cuda_cub4core6detail5shmemE+80];
	abs.f64 	%fd133, %fd318;
	abs.f64 	%fd134, %fd132;
	setp.lt.f64 	%p154, %fd133, %fd134;
	mov.f64 	%fd319, %fd132;
	mov.u64 	%rd330, %rd90;
	@%p154 bra 	$L__BB3_110;
	setp.lt.f64 	%p155, %fd134, %fd133;
	mov.f64 	%fd319, %fd318;
	mov.u64 	%rd330, %rd329;
	@%p155 bra 	$L__BB3_110;
	setp.lt.s64 	%p156, %rd329, %rd90;
	min.s64 	%rd330, %rd329, %rd90;
	selp.f64 	%fd319, %fd318, %fd132, %p156;
$L__BB3_110:
	setp.lt.s32 	%p157, %r36, 161;
	mov.f64 	%fd320, %fd319;
	mov.u64 	%rd331, %rd330;
	@%p157 bra 	$L__BB3_114;
	ld.shared.f64 	%fd137, [_ZN6thrust24THRUST_300001_SM_1000_NS8cuda_cub4core6detail5shmemE+88];
	ld.shared.u64 	%rd93, [_ZN6thrust24THRUST_300001_SM_1000_NS8cuda_cub4core6detail5shmemE+96];
	abs.f64 	%fd138, %fd319;
	abs.f64 	%fd139, %fd137;
	setp.lt.f64 	%p158, %fd138, %fd139;
	mov.f64 	%fd320, %fd137;
	mov.u64 	%rd331, %rd93;
	@%p158 bra 	$L__BB3_114;
	setp.lt.f64 	%p159, %fd139, %fd138;
	mov.f64 	%fd320, %fd319;
	mov.u64 	%rd331, %rd330;
	@%p159 bra 	$L__BB3_114;
	setp.lt.s64 	%p160, %rd330, %rd93;
	min.s64 	%rd331, %rd330, %rd93;
	selp.f64 	%fd320, %fd319, %fd137, %p160;
$L__BB3_114:
	setp.lt.s32 	%p161, %r36, 193;
	mov.f64 	%fd321, %fd320;
	mov.u64 	%rd332, %rd331;
	@%p161 bra 	$L__BB3_118;
	ld.shared.f64 	%fd142, [_ZN6thrust24THRUST_300001_SM_1000_NS8cuda_cub4core6detail5shmemE+104];
	ld.shared.u64 	%rd96, [_ZN6thrust24THRUST_300001_SM_1000_NS8cuda_cub4core6detail5shmemE+112];
	abs.f64 	%fd143, %fd320;
	abs.f64 	%fd144, %fd142;
	setp.lt.f64 	%p162, %fd143, %fd144;
	mov.f64 	%fd321, %fd142;
	mov.u64 	%rd332, %rd96;
	@%p162 bra 	$L__BB3_118;
	setp.lt.f64 	%p163, %fd144, %fd143;
	mov.f64 	%fd321, %fd320;
	mov.u64 	%rd332, %rd331;
	@%p163 bra 	$L__BB3_118;
	setp.lt.s64 	%p164, %rd331, %rd96;
	min.s64 	%rd332, %rd331, %rd96;
	selp.f64 	%fd321, %fd320, %fd142, %p164;
$L__BB3_118:
	setp.lt.s32 	%p165, %r36, 225;
	mov.u64 	%rd367, %rd332;
	mov.f64 	%fd351, %fd321;
	@%p165 bra 	$L__BB3_204;
	ld.shared.f64 	%fd147, [_ZN6thrust24THRUST_300001_SM_1000_NS8cuda_cub4core6detail5shmemE+120];
	ld.shared.u64 	%rd99, [_ZN6thrust24THRUST_300001_SM_1000_NS8cuda_cub4core6detail5shmemE+128];
	abs.f64 	%fd148, %fd321;
	abs.f64 	%fd149, %fd147;
	setp.lt.f64 	%p166, %fd148, %fd149;
	mov.u64 	%rd367, %rd99;
	mov.f64 	%fd351, %fd147;
	@%p166 bra 	$L__BB3_204;
	setp.lt.f64 	%p167, %fd149, %fd148;
	mov.u64 	%rd367, %rd332;
	mov.f64 	%fd351, %fd321;
	@%p167 bra 	$L__BB3_204;
	setp.lt.s64 	%p168, %rd332, %rd99;
	min.s64 	%rd367, %rd332, %rd99;
	selp.f64 	%fd351, %fd321, %fd147, %p168;
	bra.uni 	$L__BB3_204;
$L__BB3_122:
	mov.u32 	%r17, %tid.x;
	cvt.u64.u32 	%rd200, %r17;
	cvta.to.global.u64 	%rd201, %rd197;
	mul.wide.u32 	%rd202, %r17, 8;
	add.s64 	%rd203, %rd201, %rd202;
	ld.global.f64 	%fd274, [%rd203];
	add.s32 	%r37, %r17, 256;
	cvt.u64.u32 	%rd204, %r37;
	ld.global.f64 	%fd275, [%rd203+2048];
	add.s32 	%r38, %r17, 512;
	cvt.u64.u32 	%rd205, %r38;
	ld.global.f64 	%fd276, [%rd203+4096];
	add.s32 	%r39, %r17, 768;
	cvt.u64.u32 	%rd206, %r39;
	ld.global.f64 	%fd277, [%rd203+6144];
	or.b32  	%r40, %r17, 1024;
	cvt.u64.u32 	%rd101, %r40;
	add.s64 	%rd354, %rd198, %rd101;
	ld.global.f64 	%fd338, [%rd203+8192];
	abs.f64 	%fd278, %fd274;
	abs.f64 	%fd279, %fd275;
	setp.geu.f64 	%p3, %fd278, %fd279;
	selp.f64 	%fd280, %fd274, %fd275, %p3;
	selp.b64 	%rd207, %rd200, %rd204, %p3;
	abs.f64 	%fd281, %fd280;
	abs.f64 	%fd282, %fd276;
	setp.geu.f64 	%p4, %fd281, %fd282;
	selp.f64 	%fd283, %fd280, %fd276, %p4;
	selp.b64 	%rd208, %rd207, %rd205, %p4;
	abs.f64 	%fd284, %fd283;
	abs.f64 	%fd285, %fd277;
	setp.geu.f64 	%p5, %fd284, %fd285;
	selp.f64 	%fd152, %fd283, %fd277, %p5;
	selp.b64 	%rd104, %rd208, %rd206, %p5;
	abs.f64 	%fd153, %fd152;
	abs.f64 	%fd154, %fd338;
	setp.lt.f64 	%p6, %fd153, %fd154;
	@%p6 bra 	$L__BB3_124;
	setp.lt.f64 	%p7, %fd154, %fd153;
	setp.lt.u64 	%p8, %rd104, %rd101;
	or.pred  	%p9, %p7, %p8;
	selp.f64 	%fd338, %fd152, %fd338, %p9;
	add.s64 	%rd211, %rd198, %rd104;
	selp.b64 	%rd354, %rd211, %rd354, %p9;
$L__BB3_124:
	setp.lt.u32 	%p10, %r36, 2560;
	mov.b32 	%r394, 1280;
	@%p10 bra 	$L__BB3_137;
	mov.b32 	%r393, 1280;
	mov.f64 	%fd323, %fd338;
$L__BB3_126:
	cvt.u64.u32 	%rd212, %r393;
	add.s64 	%rd213, %rd200, %rd212;
	mul.wide.u32 	%rd214, %r393, 8;
	cvta.to.global.u64 	%rd215, %rd197;
	add.s64 	%rd217, %rd215, %rd202;
	add.s64 	%rd218, %rd217, %rd214;
	add.s64 	%rd335, %rd213, %rd198;
	ld.global.f64 	%fd324, [%rd218];
	ld.global.f64 	%fd325, [%rd218+2048];
	ld.global.f64 	%fd326, [%rd218+4096];
	ld.global.f64 	%fd327, [%rd218+6144];
	ld.global.f64 	%fd338, [%rd218+8192];
	abs.f64 	%fd163, %fd323;
	abs.f64 	%fd164, %fd324;
	setp.lt.f64 	%p11, %fd163, %fd164;
	@%p11 bra 	$L__BB3_128;
	setp.lt.f64 	%p12, %fd164, %fd163;
	setp.lt.s64 	%p13, %rd354, %rd335;
	or.pred  	%p14, %p12, %p13;
	selp.f64 	%fd324, %fd323, %fd324, %p14;
	selp.b64 	%rd335, %rd354, %rd335, %p14;
$L__BB3_128:
	cvt.u64.u32 	%rd219, %r393;
	add.s64 	%rd220, %rd200, %rd219;
	add.s64 	%rd221, %rd220, %rd198;
	add.s64 	%rd336, %rd221, 256;
	abs.f64 	%fd167, %fd324;
	abs.f64 	%fd168, %fd325;
	setp.lt.f64 	%p15, %fd167, %fd168;
	@%p15 bra 	$L__BB3_130;
	setp.lt.f64 	%p16, %fd168, %fd167;
	add.s64 	%rd226, %rd221, 256;
	setp.lt.s64 	%p17, %rd335, %rd226;
	or.pred  	%p18, %p16, %p17;
	selp.f64 	%fd325, %fd324, %fd325, %p18;
	selp.b64 	%rd336, %rd335, %rd226, %p18;
$L__BB3_130:
	add.s64 	%rd337, %rd221, 512;
	abs.f64 	%fd171, %fd325;
	abs.f64 	%fd172, %fd326;
	setp.lt.f64 	%p19, %fd171, %fd172;
	@%p19 bra 	$L__BB3_132;
	setp.lt.f64 	%p20, %fd172, %fd171;
	add.s64 	%rd234, %rd221, 512;
	setp.lt.s64 	%p21, %rd336, %rd234;
	or.pred  	%p22, %p20, %p21;
	selp.f64 	%fd326, %fd325, %fd326, %p22;
	selp.b64 	%rd337, %rd336, %rd234, %p22;
$L__BB3_132:
	add.s64 	%rd338, %rd221, 768;
	abs.f64 	%fd175, %fd326;
	abs.f64 	%fd176, %fd327;
	setp.lt.f64 	%p23, %fd175, %fd176;
	@%p23 bra 	$L__BB3_134;
	setp.lt.f64 	%p24, %fd176, %fd175;
	setp.lt.s64 	%p25, %rd337, %rd338;
	or.pred  	%p26, %p24, %p25;
	selp.f64 	%fd327, %fd326, %fd327, %p26;
	selp.b64 	%rd338, %rd337, %rd338, %p26;
$L__BB3_134:
	add.s64 	%rd354, %rd221, 1024;
	abs.f64 	%fd179, %fd327;
	abs.f64 	%fd180, %fd338;
	setp.lt.f64 	%p27, %fd179, %fd180;
	@%p27 bra 	$L__BB3_136;
	setp.lt.f64 	%p28, %fd180, %fd179;
	setp.lt.s64 	%p29, %rd338, %rd354;
	or.pred  	%p30, %p28, %p29;
	selp.f64 	%fd338, %fd327, %fd338, %p30;
	selp.b64 	%rd354, %rd338, %rd354, %p30;
$L__BB3_136:
	add.s32 	%r394, %r393, 1280;
	add.s32 	%r43, %r393, 2560;
	setp.le.s32 	%p31, %r43, %r36;
	mov.u32 	%r393, %r394;
	mov.f64 	%fd323, %fd338;
	@%p31 bra 	$L__BB3_126;
$L__BB3_137:
	setp.le.s32 	%p32, %r36, %r394;
	@%p32 bra 	$L__BB3_160;
	sub.s32 	%r21, %r36, %r394;
	setp.ge.s32 	%p33, %r17, %r21;
	@%p33 bra 	$L__BB3_160;
	cvta.to.global.u64 	%rd127, %rd197;
	not.b32 	%r44, %r17;
	add.s32 	%r45, %r36, %r44;
	sub.s32 	%r22, %r45, %r394;
	and.b32  	%r46, %r22, 768;
	setp.eq.s32 	%p34, %r46, 768;
	mov.u32 	%r397, %r17;
	@%p34 bra 	$L__BB3_145;
	add.s32 	%r47, %r17, %r394;
	cvt.u64.u32 	%rd242, %r47;
	add.s64 	%rd342, %rd198, %rd242;
	mul.wide.u32 	%rd243, %r47, 8;
	add.s64 	%rd341, %rd127, %rd243;
	shr.u32 	%r48, %r22, 8;
	add.s32 	%r49, %r48, 1;
	and.b32  	%r50, %r49, 3;
	neg.s32 	%r395, %r50;
	mov.u32 	%r397, %r17;
$L__BB3_141:
	.pragma "nounroll";
	mov.u64 	%rd132, %rd354;
	mov.f64 	%fd184, %fd338;
	ld.global.f64 	%fd185, [%rd341];
	abs.f64 	%fd186, %fd184;
	abs.f64 	%fd187, %fd185;
	setp.lt.f64 	%p35, %fd186, %fd187;
	mov.f64 	%fd338, %fd185;
	mov.u64 	%rd354, %rd342;
	@%p35 bra 	$L__BB3_144;
	setp.lt.f64 	%p36, %fd187, %fd186;
	mov.f64 	%fd338, %fd184;
	mov.u64 	%rd354, %rd132;
	@%p36 bra 	$L__BB3_144;
	setp.lt.s64 	%p37, %rd132, %rd342;
	selp.f64 	%fd338, %fd184, %fd185, %p37;
	min.s64 	%rd354, %rd132, %rd342;
$L__BB3_144:
	add.s32 	%r397, %r397, 256;
	add.s64 	%rd342, %rd342, 256;
	add.s64 	%rd341, %rd341, 2048;
	add.s32 	%r395, %r395, 1;
	setp.ne.s32 	%p38, %r395, 0;
	@%p38 bra 	$L__BB3_141;
$L__BB3_145:
	setp.lt.u32 	%p39, %r22, 768;
	@%p39 bra 	$L__BB3_160;
	add.s32 	%r398, %r397, %r394;
	cvt.u64.u32 	%rd244, %r398;
	add.s64 	%rd349, %rd198, %rd244;
	cvt.u64.u32 	%rd245, %r397;
	cvt.u64.u32 	%rd246, %r394;
	add.s64 	%rd247, %rd245, %rd246;
	shl.b64 	%rd248, %rd247, 3;
	add.s64 	%rd249, %rd248, %rd127;
	add.s64 	%rd348, %rd249, 6144;
	mul.wide.u32 	%rd250, %r398, 8;
	add.s64 	%rd347, %rd127, %rd250;
	add.s32 	%r399, %r397, 512;
$L__BB3_147:
	mov.u32 	%r32, %r399;
	ld.global.f64 	%fd193, [%rd347];
	abs.f64 	%fd194, %fd338;
	abs.f64 	%fd195, %fd193;
	setp.lt.f64 	%p40, %fd194, %fd195;
	mov.f64 	%fd335, %fd193;
	mov.u64 	%rd351, %rd349;
	@%p40 bra 	$L__BB3_150;
	setp.lt.f64 	%p41, %fd195, %fd194;
	mov.f64 	%fd335, %fd338;
	mov.u64 	%rd351, %rd354;
	@%p41 bra 	$L__BB3_150;
	setp.lt.s64 	%p42, %rd354, %rd349;
	selp.f64 	%fd335, %fd338, %fd193, %p42;
	min.s64 	%rd351, %rd354, %rd349;
$L__BB3_150:
	add.s32 	%r51, %r398, 256;
	cvt.u64.u32 	%rd251, %r51;
	add.s64 	%rd148, %rd198, %rd251;
	ld.global.f64 	%fd198, [%rd348+-4096];
	abs.f64 	%fd199, %fd335;
	abs.f64 	%fd200, %fd198;
	setp.lt.f64 	%p43, %fd199, %fd200;
	mov.f64 	%fd336, %fd198;
	mov.u64 	%rd352, %rd148;
	@%p43 bra 	$L__BB3_153;
	setp.lt.f64 	%p44, %fd200, %fd199;
	mov.f64 	%fd336, %fd335;
	mov.u64 	%rd352, %rd351;
	@%p44 bra 	$L__BB3_153;
	setp.lt.s64 	%p45, %rd351, %rd148;
	selp.f64 	%fd336, %fd335, %fd198, %p45;
	min.s64 	%rd352, %rd351, %rd148;
$L__BB3_153:
	add.s32 	%r52, %r398, 512;
	cvt.u64.u32 	%rd252, %r52;
	add.s64 	%rd151, %rd198, %rd252;
	ld.global.f64 	%fd203, [%rd348+-2048];
	abs.f64 	%fd204, %fd336;
	abs.f64 	%fd205, %fd203;
	setp.lt.f64 	%p46, %fd204, %fd205;
	mov.f64 	%fd337, %fd203;
	mov.u64 	%rd353, %rd151;
	@%p46 bra 	$L__BB3_156;
	setp.lt.f64 	%p47, %fd205, %fd204;
	mov.f64 	%fd337, %fd336;
	mov.u64 	%rd353, %rd352;
	@%p47 bra 	$L__BB3_156;
	setp.lt.s64 	%p48, %rd352, %rd151;
	selp.f64 	%fd337, %fd336, %fd203, %p48;
	min.s64 	%rd353, %rd352, %rd151;
$L__BB3_156:
	add.s32 	%r53, %r398, 768;
	cvt.u64.u32 	%rd253, %r53;
	add.s64 	%rd154, %rd198, %rd253;
	ld.global.f64 	%fd208, [%rd348];
	abs.f64 	%fd209, %fd337;
	abs.f64 	%fd210, %fd208;
	setp.lt.f64 	%p49, %fd209, %fd210;
	mov.f64 	%fd338, %fd208;
	mov.u64 	%rd354, %rd154;
	@%p49 bra 	$L__BB3_159;
	setp.lt.f64 	%p50, %fd210, %fd209;
	mov.f64 	%fd338, %fd337;
	mov.u64 	%rd354, %rd353;
	@%p50 bra 	$L__BB3_159;
	setp.lt.s64 	%p51, %rd353, %rd154;
	selp.f64 	%fd338, %fd337, %fd208, %p51;
	min.s64 	%rd354, %rd353, %rd154;
$L__BB3_159:
	add.s64 	%rd349, %rd349, 1024;
	add.s64 	%rd348, %rd348, 8192;
	add.s64 	%rd347, %rd347, 8192;
	add.s32 	%r399, %r32, 1024;
	add.s32 	%r54, %r32, 512;
	add.s32 	%r398, %r398, 1024;
	setp.lt.s32 	%p52, %r54, %r21;
	@%p52 bra 	$L__BB3_147;
$L__BB3_160:
	// begin inline asm
	mov.u32 %r55, %laneid;
	// end inline asm
	mov.b64 	%rd254, %fd338;
	mov.b64 	{%r57, %r62}, %rd254;
	mov.b32 	%r73, 1;
	mov.b32 	%r74, 31;
	mov.b32 	%r75, -1;
	// begin inline asm
	shfl.sync.down.b32 %r56, %r57, %r73, %r74, %r75;
	// end inline asm
	// begin inline asm
	shfl.sync.down.b32 %r61, %r62, %r73, %r74, %r75;
	// end inline asm
	mov.b64 	%rd255, {%r56, %r61};
	mov.b64 	%fd214, %rd255;
	mov.b64 	{%r67, %r72}, %rd354;
	// begin inline asm
	shfl.sync.down.b32 %r66, %r67, %r73, %r74, %r75;
	// end inline asm
	// begin inline asm
	shfl.sync.down.b32 %r71, %r72, %r73, %r74, %r75;
	// end inline asm
	mov.b64 	%rd161, {%r66, %r71};
	setp.gt.s32 	%p53, %r55, 30;
	mov.f64 	%fd340, %fd338;
	mov.u64 	%rd356, %rd354;
	@%p53 bra 	$L__BB3_164;
	abs.f64 	%fd215, %fd338;
	abs.f64 	%fd216, %fd214;
	setp.lt.f64 	%p54, %fd215, %fd216;
	mov.f64 	%fd340, %fd214;
	mov.u64 	%rd356, %rd161;
	@%p54 bra 	$L__BB3_164;
	setp.lt.f64 	%p55, %fd216, %fd215;
	mov.f64 	%fd340, %fd338;
	mov.u64 	%rd356, %rd354;
	@%p55 bra 	$L__BB3_164;
	setp.lt.s64 	%p56, %rd354, %rd161;
	selp.f64 	%fd340, %fd338, %fd214, %p56;
	min.s64 	%rd356, %rd354, %rd161;
$L__BB3_164:
	mov.b64 	%rd256, %fd340;
	mov.b64 	{%r77, %r82}, %rd256;
	mov.b32 	%r93, 2;
	mov.b32 	%r94, 31;
	mov.b32 	%r95, -1;
	// begin inline asm
	shfl.sync.down.b32 %r76, %r77, %r93, %r94, %r95;
	// end inline asm
	// begin inline asm
	shfl.sync.down.b32 %r81, %r82, %r93, %r94, %r95;
	// end inline asm
	mov.b64 	%rd257, {%r76, %r81};
	mov.b64 	%fd219, %rd257;
	mov.b64 	{%r87, %r92}, %rd356;
	// begin inline asm
	shfl.sync.down.b32 %r86, %r87, %r93, %r94, %r95;
	// end inline asm
	// begin inline asm
	shfl.sync.down.b32 %r91, %r92, %r93, %r94, %r95;
	// end inline asm
	mov.b64 	%rd164, {%r86, %r91};
	setp.gt.s32 	%p57, %r55, 29;
	mov.f64 	%fd341, %fd340;
	mov.u64 	%rd357, %rd356;
	@%p57 bra 	$L__BB3_168;
	abs.f64 	%fd220, %fd340;
	abs.f64 	%fd221, %fd219;
	setp.lt.f64 	%p58, %fd220, %fd221;
	mov.f64 	%fd341, %fd219;
	mov.u64 	%rd357, %rd164;
	@%p58 bra 	$L__BB3_168;
	setp.lt.f64 	%p59, %fd221, %fd220;
	mov.f64 	%fd341, %fd340;
	mov.u64 	%rd357, %rd356;
	@%p59 bra 	$L__BB3_168;
	setp.lt.s64 	%p60, %rd356, %rd164;
	selp.f64 	%fd341, %fd340, %fd219, %p60;
	min.s64 	%rd357, %rd356, %rd164;
$L__BB3_168:
	mov.b64 	%rd258, %fd341;
	mov.b64 	{%r97, %r102}, %rd258;
	mov.b32 	%r113, 4;
	mov.b32 	%r114, 31;
	mov.b32 	%r115, -1;
	// begin inline asm
	shfl.sync.down.b32 %r96, %r97, %r113, %r114, %r115;
	// end inline asm
	// begin inline asm
	shfl.sync.down.b32 %r101, %r102, %r113, %r114, %r115;
	// end inline asm
	mov.b64 	%rd259, {%r96, %r101};
	mov.b64 	%fd224, %rd259;
	mov.b64 	{%r107, %r112}, %rd357;
	// begin inline asm
	shfl.sync.down.b32 %r106, %r107, %r113, %r114, %r115;
	// end inline asm
	// begin inline asm
	shfl.sync.down.b32 %r111, %r112, %r113, %r114, %r115;
	// end inline asm
	mov.b64 	%rd167, {%r106, %r111};
	setp.gt.s32 	%p61, %r55, 27;
	mov.f64 	%fd342, %fd341;
	mov.u64 	%rd358, %rd357;
	@%p61 bra 	$L__BB3_172;
	abs.f64 	%fd225, %fd341;
	abs.f64 	%fd226, %fd224;
	setp.lt.f64 	%p62, %fd225, %fd226;
	mov.f64 	%fd342, %fd224;
	mov.u64 	%rd358, %rd167;
	@%p62 bra 	$L__BB3_172;
	setp.lt.f64 	%p63, %fd226, %fd225;
	mov.f64 	%fd342, %fd341;
	mov.u64 	%rd358, %rd357;
	@%p63 bra 	$L__BB3_172;
	setp.lt.s64 	%p64, %rd357, %rd167;
	selp.f64 	%fd342, %fd341, %fd224, %p64;
	min.s64 	%rd358, %rd357, %rd167;
$L__BB3_172:
	mov.b64 	%rd260, %fd342;
	mov.b64 	{%r117, %r122}, %rd260;
	mov.b32 	%r133, 8;
	mov.b32 	%r134, 31;
	mov.b32 	%r135, -1;
	// begin inline asm
	shfl.sync.down.b32 %r116, %r117, %r133, %r134, %r135;
	// end inline asm
	// begin inline asm
	shfl.sync.down.b32 %r121, %r122, %r133, %r134, %r135;
	// end inline asm
	mov.b64 	%rd261, {%r116, %r121};
	mov.b64 	%fd229, %rd261;
	mov.b64 	{%r127, %r132}, %rd358;
	// begin inline asm
	shfl.sync.down.b32 %r126, %r127, %r133, %r134, %r135;
	// end inline asm
	// begin inline asm
	shfl.sync.down.b32 %r131, %r132, %r133, %r134, %r135;
	// end inline asm
	mov.b64 	%rd170, {%r126, %r131};
	setp.gt.s32 	%p65, %r55, 23;
	mov.f64 	%fd343, %fd342;
	mov.u64 	%rd359, %rd358;
	@%p65 bra 	$L__BB3_176;
	abs.f64 	%fd230, %fd342;
	abs.f64 	%fd231, %fd229;
	setp.lt.f64 	%p66, %fd230, %fd231;
	mov.f64 	%fd343, %fd229;
	mov.u64 	%rd359, %rd170;
	@%p66 bra 	$L__BB3_176;
	setp.lt.f64 	%p67, %fd231, %fd230;
	mov.f64 	%fd343, %fd342;
	mov.u64 	%rd359, %rd358;
	@%p67 bra 	$L__BB3_176;
	setp.lt.s64 	%p68, %rd358, %rd170;
	selp.f64 	%fd343, %fd342, %fd229, %p68;
	min.s64 	%rd359, %rd358, %rd170;
$L__BB3_176:
	mov.b64 	%rd262, %fd343;
	mov.b64 	{%r137, %r142}, %rd262;
	mov.b32 	%r153, 16;
	mov.b32 	%r154, 31;
	mov.b32 	%r155, -1;
	// begin inline asm
	shfl.sync.down.b32 %r136, %r137, %r153, %r154, %r155;
	// end inline asm
	// begin inline asm
	shfl.sync.down.b32 %r141, %r142, %r153, %r154, %r155;
	// end inline asm
	mov.b64 	%rd263, {%r136, %r141};
	mov.b64 	%fd234, %rd263;
	mov.b64 	{%r147, %r152}, %rd359;
	// begin inline asm
	shfl.sync.down.b32 %r146, %r147, %r153, %r154, %r155;
	// end inline asm
	// begin inline asm
	shfl.sync.down.b32 %r151, %r152, %r153, %r154, %r155;
	// end inline asm
	mov.b64 	%rd173, {%r146, %r151};
	setp.gt.s32 	%p69, %r55, 15;
	mov.f64 	%fd351, %fd343;
	mov.u64 	%rd367, %rd359;
	@%p69 bra 	$L__BB3_180;
	abs.f64 	%fd235, %fd343;
	abs.f64 	%fd236, %fd234;
	setp.lt.f64 	%p70, %fd235, %fd236;
	mov.f64 	%fd351, %fd234;
	mov.u64 	%rd367, %rd173;
	@%p70 bra 	$L__BB3_180;
	setp.lt.f64 	%p71, %fd236, %fd235;
	mov.f64 	%fd351, %fd343;
	mov.u64 	%rd367, %rd359;
	@%p71 bra 	$L__BB3_180;
	setp.lt.s64 	%p72, %rd359, %rd173;
	selp.f64 	%fd351, %fd343, %fd234, %p72;
	min.s64 	%rd367, %rd359, %rd173;
$L__BB3_180:
	setp.ne.s32 	%p73, %r55, 0;
	@%p73 bra 	$L__BB3_182;
	shr.u32 	%r156, %r17, 1;
	and.b32  	%r157, %r156, 496;
	mov.u32 	%r158, _ZN6thrust24THRUST_300001_SM_1000_NS8cuda_cub4core6detail5shmemE;
	add.s32 	%r159, %r158, %r157;
	st.shared.f64 	[%r159+8], %fd351;
	st.shared.u64 	[%r159+16], %rd367;
$L__BB3_182:
	bar.sync 	0;
	setp.ne.s32 	%p74, %r17, 0;
	@%p74 bra 	$L__BB3_204;
	ld.shared.f64 	%fd239, [_ZN6thrust24THRUST_300001_SM_1000_NS8cuda_cub4core6detail5shmemE+24];
	ld.shared.u64 	%rd176, [_ZN6thrust24THRUST_300001_SM_1000_NS8cuda_cub4core6detail5shmemE+32];
	abs.f64 	%fd240, %fd351;
	abs.f64 	%fd241, %fd239;
	setp.lt.f64 	%p75, %fd240, %fd241;
	mov.f64 	%fd345, %fd239;
	mov.u64 	%rd361, %rd176;
	@%p75 bra 	$L__BB3_186;
	setp.lt.f64 	%p76, %fd241, %fd240;
	mov.f64 	%fd345, %fd351;
	mov.u64 	%rd361, %rd367;
	@%p76 bra 	$L__BB3_186;
	setp.lt.s64 	%p77, %rd367, %rd176;
	selp.f64 	%fd345, %fd351, %fd239, %p77;
	min.s64 	%rd361, %rd367, %rd176;
$L__BB3_186:
	ld.shared.f64 	%fd244, [_ZN6thrust24THRUST_300001_SM_1000_NS8cuda_cub4core6detail5shmemE+40];
	ld.shared.u64 	%rd179, [_ZN6thrust24THRUST_300001_SM_1000_NS8cuda_cub4core6detail5shmemE+48];
	abs.f64 	%fd245, %fd345;
	abs.f64 	%fd246, %fd244;
	setp.lt.f64 	%p78, %fd245, %fd246;
	mov.f64 	%fd346, %fd244;
	mov.u64 	%rd362, %rd179;
	@%p78 bra 	$L__BB3_189;
	setp.lt.f64 	%p79, %fd246, %fd245;
	mov.f64 	%fd346, %fd345;
	mov.u64 	%rd362, %rd361;
	@%p79 bra 	$L__BB3_189;
	setp.lt.s64 	%p80, %rd361, %rd179;
	selp.f64 	%fd346, %fd345, %fd244, %p80;
	min.s64 	%rd362, %rd361, %rd179;
$L__BB3_189:
	ld.shared.f64 	%fd249, [_ZN6thrust24THRUST_300001_SM_1000_NS8cuda_cub4core6detail5shmemE+56];
	ld.shared.u64 	%rd182, [_ZN6thrust24THRUST_300001_SM_1000_NS8cuda_cub4core6detail5shmemE+64];
	abs.f64 	%fd250, %fd346;
	abs.f64 	%fd251, %fd249;
	setp.lt.f64 	%p81, %fd250, %fd251;
	mov.f64 	%fd347, %fd249;
	mov.u64 	%rd363, %rd182;
	@%p81 bra 	$L__BB3_192;
	setp.lt.f64 	%p82, %fd251, %fd250;
	mov.f64 	%fd347, %fd346;
	mov.u64 	%rd363, %rd362;
	@%p82 bra 	$L__BB3_192;
	setp.lt.s64 	%p83, %rd362, %rd182;
	selp.f64 	%fd347, %fd346, %fd249, %p83;
	min.s64 	%rd363, %rd362, %rd182;
$L__BB3_192:
	ld.shared.f64 	%fd254, [_ZN6thrust24THRUST_300001_SM_1000_NS8cuda_cub4core6detail5shmemE+72];
	ld.shared.u64 	%rd185, [_ZN6thrust24THRUST_300001_SM_1000_NS8cuda_cub4core6detail5shmemE+80];
	abs.f64 	%fd255, %fd347;
	abs.f64 	%fd256, %fd254;
	setp.lt.f64 	%p84, %fd255, %fd256;
	mov.f64 	%fd348, %fd254;
	mov.u64 	%rd364, %rd185;
	@%p84 bra 	$L__BB3_195;
	setp.lt.f64 	%p85, %fd256, %fd255;
	mov.f64 	%fd348, %fd347;
	mov.u64 	%rd364, %rd363;
	@%p85 bra 	$L__BB3_195;
	setp.lt.s64 	%p86, %rd363, %rd185;
	selp.f64 	%fd348, %fd347, %fd254, %p86;
	min.s64 	%rd364, %rd363, %rd185;
$L__BB3_195:
	ld.shared.f64 	%fd259, [_ZN6thrust24THRUST_300001_SM_1000_NS8cuda_cub4core6detail5shmemE+88];
	ld.shared.u64 	%rd188, [_ZN6thrust24THRUST_300001_SM_1000_NS8cuda_cub4core6detail5shmemE+96];
	abs.f64 	%fd260, %fd348;
	abs.f64 	%fd261, %fd259;
	setp.lt.f64 	%p87, %fd260, %fd261;
	mov.f64 	%fd349, %fd259;
	mov.u64 	%rd365, %rd188;
	@%p87 bra 	$L__BB3_198;
	setp.lt.f64 	%p88, %fd261, %fd260;
	mov.f64 	%fd349, %fd348;
	mov.u64 	%rd365, %rd364;
	@%p88 bra 	$L__BB3_198;
	setp.lt.s64 	%p89, %rd364, %rd188;
	selp.f64 	%fd349, %fd348, %fd259, %p89;
	min.s64 	%rd365, %rd364, %rd188;
$L__BB3_198:
	ld.shared.f64 	%fd264, [_ZN6thrust24THRUST_300001_SM_1000_NS8cuda_cub4core6detail5shmemE+104];
	ld.shared.u64 	%rd191, [_ZN6thrust24THRUST_300001_SM_1000_NS8cuda_cub4core6detail5shmemE+112];
	abs.f64 	%fd265, %fd349;
	abs.f64 	%fd266, %fd264;
	setp.lt.f64 	%p90, %fd265, %fd266;
	mov.f64 	%fd350, %fd264;
	mov.u64 	%rd366, %rd191;
	@%p90 bra 	$L__BB3_201;
	setp.lt.f64 	%p91, %fd266, %fd265;
	mov.f64 	%fd350, %fd349;
	mov.u64 	%rd366, %rd365;
	@%p91 bra 	$L__BB3_201;
	setp.lt.s64 	%p92, %rd365, %rd191;
	selp.f64 	%fd350, %fd349, %fd264, %p92;
	min.s64 	%rd366, %rd365, %rd191;
$L__BB3_201:
	ld.shared.f64 	%fd269, [_ZN6thrust24THRUST_300001_SM_1000_NS8cuda_cub4core6detail5shmemE+120];
	ld.shared.u64 	%rd194, [_ZN6thrust24THRUST_300001_SM_1000_NS8cuda_cub4core6detail5shmemE+128];
	abs.f64 	%fd270, %fd350;
	abs.f64 	%fd271, %fd269;
	setp.lt.f64 	%p93, %fd270, %fd271;
	mov.u64 	%rd367, %rd194;
	mov.f64 	%fd351, %fd269;
	@%p93 bra 	$L__BB3_204;
	setp.lt.f64 	%p94, %fd271, %fd270;
	mov.u64 	%rd367, %rd366;
	mov.f64 	%fd351, %fd350;
	@%p94 bra 	$L__BB3_204;
	setp.lt.s64 	%p95, %rd366, %rd194;
	selp.f64 	%fd351, %fd350, %fd269, %p95;
	min.s64 	%rd367, %rd366, %rd194;
$L__BB3_204:
	mov.u32 	%r387, %tid.x;
	setp.ne.s32 	%p212, %r387, 0;
	@%p212 bra 	$L__BB3_206;
	ld.param.u64 	%rd297, [_ZN6thrust24THRUST_300001_SM_1000_NS8cuda_cub4core6detail13_kernel_agentINS1_8__reduce11ReduceAgentINS0_12zip_iteratorIN4cuda3std3__45tupleIJNS0_10device_ptrIdEENS0_17counting_iteratorIlNS0_11use_defaultESF_SF_EEEEEEEPNSB_IJdlEEESJ_iNS1_9__extrema9arg_max_fIdl7CompareEEEEJSI_SK_iSO_EEEvDpT0__param_1];
	cvta.to.global.u64 	%rd296, %rd297;
	st.global.f64 	[%rd296], %fd351;
	st.global.u64 	[%rd296+8], %rd367;
$L__BB3_206:
	ret;

}
	// .globl	_ZN6thrust24THRUST_300001_SM_1000_NS8cuda_cub4core6detail13_kernel_agentINS1_8__reduce11ReduceAgentINS0_12zip_iteratorIN4cuda3std3__45tupleIJNS0_10device_ptrIdEENS0_17counting_iteratorIlNS0_11use_defaultESF_SF_EEEEEEEPNSB_IJdlEEESJ_iNS1_9__extrema9arg_max_fIdl7CompareEEEEJSI_SK_iN3cub18CUB_300001_SM_100013GridEvenShareIiEENSR_9GridQueueIjEESO_EEEvDpT0_
.visible .entry _ZN6thrust24THRUST_300001_SM_1000_NS8cuda_cub4core6detail13_kernel_agentINS1_8__reduce11ReduceAgentINS0_12zip_iteratorIN4cuda3std3__45tupleIJNS0_10device_ptrIdEENS0_17counting_iteratorIlNS0_11use_defaultESF_SF_EEEEEEEPNSB_IJdlEEESJ_iNS1_9__extrema9arg_max_fIdl7CompareEEEEJSI_SK_iN3cub18CUB_300001_SM_100013GridEvenShareIiEENSR_9GridQueueIjEESO_EEEvDpT0_(
	.param .align 8 .b8 _ZN6thrust24THRUST_300001_SM_1000_NS8cuda_cub4core6detail13_kernel_agentINS1_8__reduce11ReduceAgentINS0_12zip_iteratorIN4cuda3std3__45tupleIJNS0_10device_ptrIdEENS0_17counting_iteratorIlNS0_11use_defaultESF_SF_EEEEEEEPNSB_IJdlEEESJ_iNS1_9__extrema9arg_max_fIdl7CompareEEEEJSI_SK_iN3cub18CUB_300001_SM_100013GridEvenShareIiEENSR_9GridQueueIjEESO_EEEvDpT0__param_0[16],
	.param .u64 .ptr .align 1 _ZN6thrust24THRUST_300001_SM_1000_NS8cuda_cub4core6detail13_kernel_agentINS1_8__reduce11ReduceAgentINS0_12zip_iteratorIN4cuda3std3__45tupleIJNS0_10device_ptrIdEENS0_17counting_iteratorIlNS0_11use_defaultESF_SF_EEEEEEEPNSB_IJdlEEESJ_iNS1_9__extrema9arg_max_fIdl7CompareEEEEJSI_SK_iN3cub18CUB_300001_SM_100013GridEvenShareIiEENSR_9GridQueueIjEESO_EEEvDpT0__param_1,
	.param .u32 _ZN6thrust24THRUST_300001_SM_1000_NS8cuda_cub4core6detail13_kernel_agentINS1_8__reduce11ReduceAgentINS0_12zip_iteratorIN4cuda3std3__45tupleIJNS0_10device_ptrIdEENS0_17counting_iteratorIlNS0_11use_defaultESF_SF_EEEEEEEPNSB_IJdlEEESJ_iNS1_9__extrema9arg_max_fIdl7CompareEEEEJSI_SK_iN3cub18CUB_300001_SM_100013GridEvenShareIiEENSR_9GridQueueIjEESO_EEEvDpT0__param_2,
	.param .align 4 .b8 _ZN6thrust24THRUST_300001_SM_1000_NS8cuda_cub4core6detail13_kernel_agentINS1_8__reduce11ReduceAgentINS0_12zip_iteratorIN4cuda3std3__45tupleIJNS0_10device_ptrIdEENS0_17counting_iteratorIlNS0_11use_defaultESF_SF_EEEEEEEPNSB_IJdlEEESJ_iNS1_9__extrema9arg_max_fIdl7CompareEEEEJSI_SK_iN3cub18CUB_300001_SM_100013GridEvenShareIiEENSR_9GridQueueIjEESO_EEEvDpT0__param_3[40],
	.param .align 8 .b8 _ZN6thrust24THRUST_300001_SM_1000_NS8cuda_cub4core6detail13_kernel_agentINS1_8__reduce11ReduceAgentINS0_12zip_iteratorIN4cuda3std3__45tupleIJNS0_10device_ptrIdEENS0_17counting_iteratorIlNS0_11use_defaultESF_SF_EEEEEEEPNSB_IJdlEEESJ_iNS1_9__extrema9arg_max_fIdl7CompareEEEEJSI_SK_iN3cub18CUB_300001_SM_100013GridEvenShareIiEENSR_9GridQueueIjEESO_EEEvDpT0__param_4[8],
	.param .align 1 .b8 _ZN6thrust24THRUST_300001_SM_1000_NS8cuda_cub4core6detail13_kernel_agentINS1_8__reduce11ReduceAgentINS0_12zip_iteratorIN4cuda3std3__45tupleIJNS0_10device_ptrIdEENS0_17counting_iteratorIlNS0_11use_defaultESF_SF_EEEEEEEPNSB_IJdlEEESJ_iNS1_9__extrema9arg_max_fIdl7CompareEEEEJSI_SK_iN3cub18CUB_300001_SM_100013GridEvenShareIiEENSR_9GridQueueIjEESO_EEEvDpT0__param_5[1]
)
.maxntid 256
{
	.reg .pred 	%p<215>;
	.reg .b32 	%r<437>;
	.reg .b64 	%rd<318>;
	.reg .b64 	%fd<352>;

	ld.param.u64 	%rd3, [_ZN6thrust24THRUST_300001_SM_1000_NS8cuda_cub4core6detail13_kernel_agentINS1_8__reduce11ReduceAgentINS0_12zip_iteratorIN4cuda3std3__45tupleIJNS0_10device_ptrIdEENS0_17counting_iteratorIlNS0_11use_defaultESF_SF_EEEEEEEPNSB_IJdlEEESJ_iNS1_9__extrema9arg_max_fIdl7CompareEEEEJSI_SK_iN3cub18CUB_300001_SM_100013GridEvenShareIiEENSR_9GridQueueIjEESO_EEEvDpT0__param_0+8];
	ld.param.u64 	%rd181, [_ZN6thrust24THRUST_300001_SM_1000_NS8cuda_cub4core6detail13_kernel_agentINS1_8__reduce11ReduceAgentINS0_12zip_iteratorIN4cuda3std3__45tupleIJNS0_10device_ptrIdEENS0_17counting_iteratorIlNS0_11use_defaultESF_SF_EEEEEEEPNSB_IJdlEEESJ_iNS1_9__extrema9arg_max_fIdl7CompareEEEEJSI_SK_iN3cub18CUB_300001_SM_100013GridEvenShareIiEENSR_9GridQueueIjEESO_EEEvDpT0__param_0];
	ld.param.u64 	%rd182, [_ZN6thrust24THRUST_300001_SM_1000_NS8cuda_cub4core6detail13_kernel_agentINS1_8__reduce11ReduceAgentINS0_12zip_iteratorIN4cuda3std3__45tupleIJNS0_10device_ptrIdEENS0_17counting_iteratorIlNS0_11use_defaultESF_SF_EEEEEEEPNSB_IJdlEEESJ_iNS1_9__extrema9arg_max_fIdl7CompareEEEEJSI_SK_iN3cub18CUB_300001_SM_100013GridEvenShareIiEENSR_9GridQueueIjEESO_EEEvDpT0__param_4];
	ld.param.u32 	%r66, [_ZN6thrust24THRUST_300001_SM_1000_NS8cuda_cub4core6detail13_kernel_agentINS1_8__reduce11ReduceAgentINS0_12zip_iteratorIN4cuda3std3__45tupleIJNS0_10device_ptrIdEENS0_17counting_iteratorIlNS0_11use_defaultESF_SF_EEEEEEEPNSB_IJdlEEESJ_iNS1_9__extrema9arg_max_fIdl7CompareEEEEJSI_SK_iN3cub18CUB_300001_SM_100013GridEvenShareIiEENSR_9GridQueueIjEESO_EEEvDpT0__param_2];
	cvta.to.global.u64 	%rd1, %rd182;
	cvta.to.global.u64 	%rd2, %rd181;
	mov.u32 	%r1, %ctaid.x;
	mul.lo.s32 	%r2, %r1, 1280;
	mov.u32 	%r67, %nctaid.x;
	mul.lo.s32 	%r3, %r67, 1280;
	add.s32 	%r68, %r2, 1280;
	setp.le.s32 	%p1, %r68, %r66;
	@%p1 bra 	$L__BB4_121;
	sub.s32 	%r4, %r66, %r2;
	mov.u32 	%r5, %tid.x;
	setp.ge.s32 	%p98, %r5, %r4;
	mov.f64 	%fd298, 0d0000000000000000;
	mov.b64 	%rd264, 0;
	mov.u32 	%r420, %r5;
	@%p98 bra 	$L__BB4_3;
	add.s32 	%r190, %r2, %r5;
	cvt.s64.s32 	%rd219, %r190;
	mul.wide.s32 	%rd220, %r190, 8;
	add.s64 	%rd221, %rd2, %rd220;
	add.s64 	%rd264, %rd3, %rd219;
	ld.global.f64 	%fd298, [%rd221];
	add.s32 	%r420, %r5, 256;
$L__BB4_3:
	setp.ge.s32 	%p99, %r420, %r4;
	@%p99 bra 	$L__BB4_25;
	not.b32 	%r191, %r420;
	add.s32 	%r192, %r66, %r191;
	sub.s32 	%r8, %r192, %r2;
	and.b32  	%r193, %r8, 768;
	setp.eq.s32 	%p100, %r193, 768;
	@%p100 bra 	$L__BB4_10;
	add.s32 	%r418, %r420, %r2;
	shr.u32 	%r194, %r8, 8;
	add.s32 	%r195, %r194, 1;
	and.b32  	%r196, %r195, 3;
	neg.s32 	%r417, %r196;
$L__BB4_6:
	.pragma "nounroll";
	mov.u64 	%rd6, %rd264;
	mov.f64 	%fd3, %fd298;
	cvt.s64.s32 	%rd223, %r418;
	add.s64 	%rd7, %rd3, %rd223;
	mul.wide.s32 	%rd224, %r418, 8;
	add.s64 	%rd225, %rd2, %rd224;
	ld.global.f64 	%fd4, [%rd225];
	abs.f64 	%fd5, %fd3;
	abs.f64 	%fd6, %fd4;
	setp.lt.f64 	%p101, %fd5, %fd6;
	mov.u64 	%rd264, %rd7;
	mov.f64 	%fd298, %fd4;
	@%p101 bra 	$L__BB4_9;
	setp.lt.f64 	%p102, %fd6, %fd5;
	mov.u64 	%rd264, %rd6;
	mov.f64 	%fd298, %fd3;
	@%p102 bra 	$L__BB4_9;
	setp.lt.s64 	%p103, %rd6, %rd7;
	min.s64 	%rd264, %rd6, %rd7;
	selp.f64 	%fd298, %fd3, %fd4, %p103;
$L__BB4_9:
	add.s32 	%r420, %r420, 256;
	add.s32 	%r418, %r418, 256;
	add.s32 	%r417, %r417, 1;
	setp.ne.s32 	%p104, %r417, 0;
	@%p104 bra 	$L__BB4_6;
$L__BB4_10:
	setp.lt.u32 	%p105, %r8, 768;
	@%p105 bra 	$L__BB4_25;
	add.s32 	%r421, %r420, %r2;
	add.s32 	%r424, %r421, 256;
	add.s32 	%r423, %r421, 512;
	add.s32 	%r422, %r421, 768;
	add.s64 	%rd12, %rd2, 4096;
$L__BB4_12:
	cvt.s64.s32 	%rd226, %r424;
	add.s64 	%rd14, %rd3, %rd226;
	cvt.s64.s32 	%rd227, %r423;
	add.s64 	%rd15, %rd3, %rd227;
	cvt.s64.s32 	%rd228, %r422;
	add.s64 	%rd16, %rd3, %rd228;
	cvt.s64.s32 	%rd229, %r421;
	mul.wide.s32 	%rd230, %r421, 8;
	add.s64 	%rd17, %rd12, %rd230;
	add.s64 	%rd18, %rd3, %rd229;
	ld.global.f64 	%fd12, [%rd17+-4096];
	abs.f64 	%fd13, %fd298;
	abs.f64 	%fd14, %fd12;
	setp.lt.f64 	%p106, %fd13, %fd14;
	mov.u64 	%rd261, %rd18;
	mov.f64 	%fd295, %fd12;
	@%p106 bra 	$L__BB4_15;
	setp.lt.f64 	%p107, %fd14, %fd13;
	mov.u64 	%rd261, %rd264;
	mov.f64 	%fd295, %fd298;
	@%p107 bra 	$L__BB4_15;
	setp.lt.s64 	%p108, %rd264, %rd18;
	min.s64 	%rd261, %rd264, %rd18;
	selp.f64 	%fd295, %fd298, %fd12, %p108;
$L__BB4_15:
	ld.global.f64 	%fd17, [%rd17+-2048];
	abs.f64 	%fd18, %fd295;
	abs.f64 	%fd19, %fd17;
	setp.lt.f64 	%p109, %fd18, %fd19;
	mov.u64 	%rd262, %rd14;
	mov.f64 	%fd296, %fd17;
	@%p109 bra 	$L__BB4_18;
	setp.lt.f64 	%p110, %fd19, %fd18;
	mov.u64 	%rd262, %rd261;
	mov.f64 	%fd296, %fd295;
	@%p110 bra 	$L__BB4_18;
	setp.lt.s64 	%p111, %rd261, %rd14;
	min.s64 	%rd262, %rd261, %rd14;
	selp.f64 	%fd296, %fd295, %fd17, %p111;
$L__BB4_18:
	ld.global.f64 	%fd22, [%rd17];
	abs.f64 	%fd23, %fd296;
	abs.f64 	%fd24, %fd22;
	setp.lt.f64 	%p112, %fd23, %fd24;
	mov.u64 	%rd263, %rd15;
	mov.f64 	%fd297, %fd22;
	@%p112 bra 	$L__BB4_21;
	setp.lt.f64 	%p113, %fd24, %fd23;
	mov.u64 	%rd263, %rd262;
	mov.f64 	%fd297, %fd296;
	@%p113 bra 	$L__BB4_21;
	setp.lt.s64 	%p114, %rd262, %rd15;
	min.s64 	%rd263, %rd262, %rd15;
	selp.f64 	%fd297, %fd296, %fd22, %p114;
$L__BB4_21:
	ld.global.f64 	%fd27, [%rd17+2048];
	abs.f64 	%fd28, %fd297;
	abs.f64 	%fd29, %fd27;
	setp.lt.f64 	%p115, %fd28, %fd29;
	mov.u64 	%rd264, %rd16;
	mov.f64 	%fd298, %fd27;
	@%p115 bra 	$L__BB4_24;
	setp.lt.f64 	%p116, %fd29, %fd28;
	mov.u64 	%rd264, %rd263;
	mov.f64 	%fd298, %fd297;
	@%p116 bra 	$L__BB4_24;
	setp.lt.s64 	%p117, %rd263, %rd16;
	min.s64 	%rd264, %rd263, %rd16;
	selp.f64 	%fd298, %fd297, %fd27, %p117;
$L__BB4_24:
	add.s32 	%r420, %r420, 1024;
	add.s32 	%r424, %r424, 1024;
	add.s32 	%r423, %r423, 1024;
	add.s32 	%r422, %r422, 1024;
	add.s32 	%r421, %r421, 1024;
	setp.lt.s32 	%p118, %r420, %r4;
	@%p118 bra 	$L__BB4_12;
$L__BB4_25:
	setp.lt.s32 	%p119, %r4, 256;
	@%p119 bra 	$L__BB4_70;
	// begin inline asm
	mov.u32 %r310, %laneid;
	// end inline asm
	mov.b64 	%rd241, %fd298;
	mov.b64 	{%r312, %r317}, %rd241;
	mov.b32 	%r328, 1;
	mov.b32 	%r329, 31;
	mov.b32 	%r330, -1;
	// begin inline asm
	shfl.sync.down.b32 %r311, %r312, %r328, %r329, %r330;
	// end inline asm
	// begin inline asm
	shfl.sync.down.b32 %r316, %r317, %r328, %r329, %r330;
	// end inline asm
	mov.b64 	%rd242, {%r311, %r316};
	mov.b64 	%fd33, %rd242;
	mov.b64 	{%r322, %r327}, %rd264;
	// begin inline asm
	shfl.sync.down.b32 %r321, %r322, %r328, %r329, %r330;
	// end inline asm
	// begin inline asm
	shfl.sync.down.b32 %r326, %r327, %r328, %r329, %r330;
	// end inline asm
	mov.b64 	%rd28, {%r321, %r326};
	setp.gt.s32 	%p171, %r310, 30;
	mov.u64 	%rd266, %rd264;
	mov.f64 	%fd300, %fd298;
	@%p171 bra 	$L__BB4_30;
	abs.f64 	%fd34, %fd298;
	abs.f64 	%fd35, %fd33;
	setp.lt.f64 	%p172, %fd34, %fd35;
	mov.u64 	%rd266, %rd28;
	mov.f64 	%fd300, %fd33;
	@%p172 bra 	$L__BB4_30;
	setp.lt.f64 	%p173, %fd35, %fd34;
	mov.u64 	%rd266, %rd264;
	mov.f64 	%fd300, %fd298;
	@%p173 bra 	$L__BB4_30;
	setp.lt.s64 	%p174, %rd264, %rd28;
	min.s64 	%rd266, %rd264, %rd28;
	selp.f64 	%fd300, %fd298, %fd33, %p174;
$L__BB4_30:
	mov.b64 	%rd243, %fd300;
	mov.b64 	{%r332, %r337}, %rd243;
	mov.b32 	%r348, 2;
	mov.b32 	%r349, 31;
	mov.b32 	%r350, -1;
	// begin inline asm
	shfl.sync.down.b32 %r331, %r332, %r348, %r349, %r350;
	// end inline asm
	// begin inline asm
	shfl.sync.down.b32 %r336, %r337, %r348, %r349, %r350;
	// end inline asm
	mov.b64 	%rd244, {%r331, %r336};
	mov.b64 	%fd38, %rd244;
	mov.b64 	{%r342, %r347}, %rd266;
	// begin inline asm
	shfl.sync.down.b32 %r341, %r342, %r348, %r349, %r350;
	// end inline asm
	// begin inline asm
	shfl.sync.down.b32 %r346, %r347, %r348, %r349, %r350;
	// end inline asm
	mov.b64 	%rd31, {%r341, %r346};
	setp.gt.s32 	%p175, %r310, 29;
	mov.u64 	%rd267, %rd266;
	mov.f64 	%fd301, %fd300;
	@%p175 bra 	$L__BB4_34;
	abs.f64 	%fd39, %fd300;
	abs.f64 	%fd40, %fd38;
	setp.lt.f64 	%p176, %fd39, %fd40;
	mov.u64 	%rd267, %rd31;
	mov.f64 	%fd301, %fd38;
	@%p176 bra 	$L__BB4_34;
	setp.lt.f64 	%p177, %fd40, %fd39;
	mov.u64 	%rd267, %rd266;
	mov.f64 	%fd301, %fd300;
	@%p177 bra 	$L__BB4_34;
	setp.lt.s64 	%p178, %rd266, %rd31;
	min.s64 	%rd267, %rd266, %rd31;
	selp.f64 	%fd301, %fd300, %fd38, %p178;
$L__BB4_34:
	mov.b64 	%rd245, %fd301;
	mov.b64 	{%r352, %r357}, %rd245;
	mov.b32 	%r368, 4;
	mov.b32 	%r369, 31;
	mov.b32 	%r370, -1;
	// begin inline asm
	shfl.sync.down.b32 %r351, %r352, %r368, %r369, %r370;
	// end inline asm
	// begin inline asm
	shfl.sync.down.b32 %r356, %r357, %r368, %r369, %r370;
	// end inline asm
	mov.b64 	%rd246, {%r351, %r356};
	mov.b64 	%fd43, %rd246;
	mov.b64 	{%r362, %r367}, %rd267;
	// begin inline asm
	shfl.sync.down.b32 %r361, %r362, %r368, %r369, %r370;
	// end inline asm
	// begin inline asm
	shfl.sync.down.b32 %r366, %r367, %r368, %r369, %r370;
	// end inline asm
	mov.b64 	%rd34, {%r361, %r366};
	setp.gt.s32 	%p179, %r310, 27;
	mov.u64 	%rd268, %rd267;
	mov.f64 	%fd302, %fd301;
	@%p179 bra 	$L__BB4_38;
	abs.f64 	%fd44, %fd301;
	abs.f64 	%fd45, %fd43;
	setp.lt.f64 	%p180, %fd44, %fd45;
	mov.u64 	%rd268, %rd34;
	mov.f64 	%fd302, %fd43;
	@%p180 bra 	$L__BB4_38;
	setp.lt.f64 	%p181, %fd45, %fd44;
	mov.u64 	%rd268, %rd267;
	mov.f64 	%fd302, %fd301;
	@%p181 bra 	$L__BB4_38;
	setp.lt.s64 	%p182, %rd267, %rd34;
	min.s64 	%rd268, %rd267, %rd34;
	selp.f64 	%fd302, %fd301, %fd43, %p182;
$L__BB4_38:
	mov.b64 	%rd247, %fd302;
	mov.b64 	{%r372, %r377}, %rd247;
	mov.b32 	%r388, 8;
	mov.b32 	%r389, 31;
	mov.b32 	%r390, -1;
	// begin inline asm
	shfl.sync.down.b32 %r371, %r372, %r388, %r389, %r390;
	// end inline asm
	// begin inline asm
	shfl.sync.down.b32 %r376, %r377, %r388, %r389, %r390;
	// end inline asm
	mov.b64 	%rd248, {%r371, %r376};
	mov.b64 	%fd48, %rd248;
	mov.b64 	{%r382, %r387}, %rd268;
	// begin inline asm
	shfl.sync.down.b32 %r381, %r382, %r388, %r389, %r390;
	// end inline asm
	// begin inline asm
	shfl.sync.down.b32 %r386, %r387, %r388, %r389, %r390;
	// end inline asm
	mov.b64 	%rd37, {%r381, %r386};
	setp.gt.s32 	%p183, %r310, 23;
	mov.u64 	%rd269, %rd268;
	mov.f64 	%fd303, %fd302;
	@%p183 bra 	$L__BB4_42;
	abs.f64 	%fd49, %fd302;
	abs.f64 	%fd50, %fd48;
	setp.lt.f64 	%p184, %fd49, %fd50;
	mov.u64 	%rd269, %rd37;
	mov.f64 	%fd303, %fd48;
	@%p184 bra 	$L__BB4_42;
	setp.lt.f64 	%p185, %fd50, %fd49;
	mov.u64 	%rd269, %rd268;
	mov.f64 	%fd303, %fd302;
	@%p185 bra 	$L__BB4_42;
	setp.lt.s64 	%p186, %rd268, %rd37;
	min.s64 	%rd269, %rd268, %rd37;
	selp.f64 	%fd303, %fd302, %fd48, %p186;
$L__BB4_42:
	mov.b64 	%rd249, %fd303;
	mov.b64 	{%r392, %r397}, %rd249;
	mov.b32 	%r408, 16;
	mov.b32 	%r409, 31;
	mov.b32 	%r410, -1;
	// begin inline asm
	shfl.sync.down.b32 %r391, %r392, %r408, %r409, %r410;
	// end inline asm
	// begin inline asm
	shfl.sync.down.b32 %r396, %r397, %r408, %r409, %r410;
	// end inline asm
	mov.b64 	%rd250, {%r391, %r396};
	mov.b64 	%fd53, %rd250;
	mov.b64 	{%r402, %r407}, %rd269;
	// begin inline asm
	shfl.sync.down.b32 %r401, %r402, %r408, %r409, %r410;
	// end inline asm
	// begin inline asm
	shfl.sync.down.b32 %r406, %r407, %r408, %r409, %r410;
	// end inline asm
	mov.b64 	%rd40, {%r401, %r406};
	setp.gt.s32 	%p187, %r310, 15;
	mov.u64 	%rd317, %rd269;
	mov.f64 	%fd351, %fd303;
	@%p187 bra 	$L__BB4_46;
	abs.f64 	%fd54, %fd303;
	abs.f64 	%fd55, %fd53;
	setp.lt.f64 	%p188, %fd54, %fd55;
	mov.u64 	%rd317, %rd40;
	mov.f64 	%fd351, %fd53;
	@%p188 bra 	$L__BB4_46;
	setp.lt.f64 	%p189, %fd55, %fd54;
	mov.u64 	%rd317, %rd269;
	mov.f64 	%fd351, %fd303;
	@%p189 bra 	$L__BB4_46;
	setp.lt.s64 	%p190, %rd269, %rd40;
	min.s64 	%rd317, %rd269, %rd40;
	selp.f64 	%fd351, %fd303, %fd53, %p190;
$L__BB4_46:
	setp.ne.s32 	%p191, %r310, 0;
	@%p191 bra 	$L__BB4_48;
	shr.u32 	%r411, %r5, 1;
	and.b32  	%r412, %r411, 496;
	mov.u32 	%r413, _ZN6thrust24THRUST_300001_SM_1000_NS8cuda_cub4core6detail5shmemE;
	add.s32 	%r414, %r413, %r412;
	st.shared.f64 	[%r414+8], %fd351;
	st.shared.u64 	[%r414+16], %rd317;
$L__BB4_48:
	bar.sync 	0;
	setp.ne.s32 	%p192, %r5, 0;
	@%p192 bra 	$L__BB4_208;
	ld.shared.f64 	%fd58, [_ZN6thrust24THRUST_300001_SM_1000_NS8cuda_cub4core6detail5shmemE+24];
	ld.shared.u64 	%rd43, [_ZN6thrust24THRUST_300001_SM_1000_NS8cuda_cub4core6detail5shmemE+32];
	abs.f64 	%fd59, %fd351;
	abs.f64 	%fd60, %fd58;
	setp.lt.f64 	%p193, %fd59, %fd60;
	mov.u64 	%rd271, %rd43;
	mov.f64 	%fd305, %fd58;
	@%p193 bra 	$L__BB4_52;
	setp.lt.f64 	%p194, %fd60, %fd59;
	mov.u64 	%rd271, %rd317;
	mov.f64 	%fd305, %fd351;
	@%p194 bra 	$L__BB4_52;
	setp.lt.s64 	%p195, %rd317, %rd43;
	min.s64 	%rd271, %rd317, %rd43;
	selp.f64 	%fd305, %fd351, %fd58, %p195;
$L__BB4_52:
	ld.shared.f64 	%fd63, [_ZN6thrust24THRUST_300001_SM_1000_NS8cuda_cub4core6detail5shmemE+40];
	ld.shared.u64 	%rd46, [_ZN6thrust24THRUST_300001_SM_1000_NS8cuda_cub4core6detail5shmemE+48];
	abs.f64 	%fd64, %fd305;
	abs.f64 	%fd65, %fd63;
	setp.lt.f64 	%p196, %fd64, %fd65;
	mov.u64 	%rd272, %rd46;
	mov.f64 	%fd306, %fd63;
	@%p196 bra 	$L__BB4_55;
	setp.lt.f64 	%p197, %fd65, %fd64;
	mov.u64 	%rd272, %rd271;
	mov.f64 	%fd306, %fd305;
	@%p197 bra 	$L__BB4_55;
	setp.lt.s64 	%p198, %rd271, %rd46;
	min.s64 	%rd272, %rd271, %rd46;
	selp.f64 	%fd306, %fd305, %fd63, %p198;
$L__BB4_55:
	ld.shared.f64 	%fd68, [_ZN6thrust24THRUST_300001_SM_1000_NS8cuda_cub4core6detail5shmemE+56];
	ld.shared.u64 	%rd49, [_ZN6thrust24THRUST_300001_SM_1000_NS8cuda_cub4core6detail5shmemE+64];
	abs.f64 	%fd69, %fd306;
	abs.f64 	%fd70, %fd68;
	setp.lt.f64 	%p199, %fd69, %fd70;
	mov.u64 	%rd273, %rd49;
	mov.f64 	%fd307, %fd68;
	@%p199 bra 	$L__BB4_58;
	setp.lt.f64 	%p200, %fd70, %fd69;
	mov.u64 	%rd273, %rd272;
	mov.f64 	%fd307, %fd306;
	@%p200 bra 	$L__BB4_58;
	setp.lt.s64 	%p201, %rd272, %rd49;
	min.s64 	%rd273, %rd272, %rd49;
	selp.f64 	%fd307, %fd306, %fd68, %p201;
$L__BB4_58:
	ld.shared.f64 	%fd73, [_ZN6thrust24THRUST_300001_SM_1000_NS8cuda_cub4core6detail5shmemE+72];
	ld.shared.u64 	%rd52, [_ZN6thrust24THRUST_300001_SM_1000_NS8cuda_cub4core6detail5shmemE+80];
	abs.f64 	%fd74, %fd307;
	abs.f64 	%fd75, %fd73;
	setp.lt.f64 	%p202, %fd74, %fd75;
	mov.u64 	%rd274, %rd52;
	mov.f64 	%fd308, %fd73;
	@%p202 bra 	$L__BB4_61;
	setp.lt.f64 	%p203, %fd75, %fd74;
	mov.u64 	%rd274, %rd273;
	mov.f64 	%fd308, %fd307;
	@%p203 bra 	$L__BB4_61;
	setp.lt.s64 	%p204, %rd273, %rd52;
	min.s64 	%rd274, %rd273, %rd52;
	selp.f64 	%fd308, %fd307, %fd73, %p204;
$L__BB4_61:
	ld.shared.f64 	%fd78, [_ZN6thrust24THRUST_300001_SM_1000_NS8cuda_cub4core6detail5shmemE+88];
	ld.shared.u64 	%rd55, [_ZN6thrust24THRUST_300001_SM_1000_NS8cuda_cub4core6detail5shmemE+96];
	abs.f64 	%fd79, %fd308;
	abs.f64 	%fd80, %fd78;
	setp.lt.f64 	%p205, %fd79, %fd80;
	mov.u64 	%rd275, %rd55;
	mov.f64 	%fd309, %fd78;
	@%p205 bra 	$L__BB4_64;
	setp.lt.f64 	%p206, %fd80, %fd79;
	mov.u64 	%rd275, %rd274;
	mov.f64 	%fd309, %fd308;
	@%p206 bra 	$L__BB4_64;
	setp.lt.s64 	%p207, %rd274, %rd55;
	min.s64 	%rd275, %rd274, %rd55;
	selp.f64 	%fd309, %fd308, %fd78, %p207;
$L__BB4_64:
	ld.shared.f64 	%fd83, [_ZN6thrust24THRUST_300001_SM_1000_NS8cuda_cub4core6detail5shmemE+104];
	ld.shared.u64 	%rd58, [_ZN6thrust24THRUST_300001_SM_1000_NS8cuda_cub4core6detail5shmemE+112];
	abs.f64 	%fd84, %fd309;
	abs.f64 	%fd85, %fd83;
	setp.lt.f64 	%p208, %fd84, %fd85;
	mov.u64 	%rd276, %rd58;
	mov.f64 	%fd310, %fd83;
	@%p208 bra 	$L__BB4_67;
	setp.lt.f64 	%p209, %fd85, %fd84;
	mov.u64 	%rd276, %rd275;
	mov.f64 	%fd310, %fd309;
	@%p209 bra 	$L__BB4_67;
	setp.lt.s64 	%p210, %rd275, %rd58;
	min.s64 	%rd276, %rd275, %rd58;
	selp.f64 	%fd310, %fd309, %fd83, %p210;
$L__BB4_67:
	ld.shared.f64 	%fd88, [_ZN6thrust24THRUST_300001_SM_1000_NS8cuda_cub4core6detail5shmemE+120];
	ld.shared.u64 	%rd61, [_ZN6thrust24THRUST_300001_SM_1000_NS8cuda_cub4core6detail5shmemE+128];
	abs.f64 	%fd89, %fd310;
	abs.f64 	%fd90, %fd88;
	setp.lt.f64 	%p211, %fd89, %fd90;
	mov.u64 	%rd317, %rd61;
	mov.f64 	%fd351, %fd88;
	@%p211 bra 	$L__BB4_208;
	setp.lt.f64 	%p212, %fd90, %fd89;
	mov.u64 	%rd317, %rd276;
	mov.f64 	%fd351, %fd310;
	@%p212 bra 	$L__BB4_208;
	setp.lt.s64 	%p213, %rd276, %rd61;
	min.s64 	%rd317, %rd276, %rd61;
	selp.f64 	%fd351, %fd310, %fd88, %p213;
	bra.uni 	$L__BB4_208;
$L__BB4_70:
	// begin inline asm
	mov.u32 %r197, %laneid;
	// end inline asm
	and.b32  	%r218, %r5, 992;
	add.s32 	%r219, %r218, 32;
	setp.gt.s32 	%p120, %r219, %r4;
	not.b32 	%r220, %r218;
	add.s32 	%r221, %r4, %r220;
	selp.b32 	%r216, %r221, 31, %p120;
	mov.b64 	%rd231, %fd298;
	mov.b64 	{%r199, %r204}, %rd231;
	mov.b32 	%r215, 1;
	mov.b32 	%r217, -1;
	// begin inline asm
	shfl.sync.down.b32 %r198, %r199, %r215, %r216, %r217;
	// end inline asm
	// begin inline asm
	shfl.sync.down.b32 %r203, %r204, %r215, %r216, %r217;
	// end inline asm
	mov.b64 	%rd232, {%r198, %r203};
	mov.b64 	%fd92, %rd232;
	mov.b64 	{%r209, %r214}, %rd264;
	// begin inline asm
	shfl.sync.down.b32 %r208, %r209, %r215, %r216, %r217;
	// end inline asm
	// begin inline asm
	shfl.sync.down.b32 %r213, %r214, %r215, %r216, %r217;
	// end inline asm
	mov.b64 	%rd63, {%r208, %r213};
	setp.ge.s32 	%p121, %r197, %r216;
	mov.u64 	%rd277, %rd264;
	mov.f64 	%fd311, %fd298;
	@%p121 bra 	$L__BB4_74;
	abs.f64 	%fd93, %fd298;
	abs.f64 	%fd94, %fd92;
	setp.lt.f64 	%p122, %fd93, %fd94;
	mov.u64 	%rd277, %rd63;
	mov.f64 	%fd311, %fd92;
	@%p122 bra 	$L__BB4_74;
	setp.lt.f64 	%p123, %fd94, %fd93;
	mov.u64 	%rd277, %rd264;
	mov.f64 	%fd311, %fd298;
	@%p123 bra 	$L__BB4_74;
	setp.lt.s64 	%p124, %rd264, %rd63;
	min.s64 	%rd277, %rd264, %rd63;
	selp.f64 	%fd311, %fd298, %fd92, %p124;
$L__BB4_74:
	mov.b64 	%rd233, %fd311;
	mov.b64 	{%r223, %r228}, %rd233;
	mov.b32 	%r239, 2;
	mov.b32 	%r241, -1;
	// begin inline asm
	shfl.sync.down.b32 %r222, %r223, %r239, %r216, %r241;
	// end inline asm
	// begin inline asm
	shfl.sync.down.b32 %r227, %r228, %r239, %r216, %r241;
	// end inline asm
	mov.b64 	%rd234, {%r222, %r227};
	mov.b64 	%fd97, %rd234;
	mov.b64 	{%r233, %r238}, %rd277;
	// begin inline asm
	shfl.sync.down.b32 %r232, %r233, %r239, %r216, %r241;
	// end inline asm
	// begin inline asm
	shfl.sync.down.b32 %r237, %r238, %r239, %r216, %r241;
	// end inline asm
	mov.b64 	%rd66, {%r232, %r237};
	add.s32 	%r242, %r197, 2;
	setp.gt.s32 	%p125, %r242, %r216;
	mov.u64 	%rd278, %rd277;
	mov.f64 	%fd312, %fd311;
	@%p125 bra 	$L__BB4_78;
	abs.f64 	%fd98, %fd311;
	abs.f64 	%fd99, %fd97;
	setp.lt.f64 	%p126, %fd98, %fd99;
	mov.u64 	%rd278, %rd66;
	mov.f64 	%fd312, %fd97;
	@%p126 bra 	$L__BB4_78;
	setp.lt.f64 	%p127, %fd99, %fd98;
	mov.u64 	%rd278, %rd277;
	mov.f64 	%fd312, %fd311;
	@%p127 bra 	$L__BB4_78;
	setp.lt.s64 	%p128, %rd277, %rd66;
	min.s64 	%rd278, %rd277, %rd66;
	selp.f64 	%fd312, %fd311, %fd97, %p128;
$L__BB4_78:
	mov.b64 	%rd235, %fd312;
	mov.b64 	{%r244, %r249}, %rd235;
	mov.b32 	%r260, 4;
	mov.b32 	%r262, -1;
	// begin inline asm
	shfl.sync.down.b32 %r243, %r244, %r260, %r216, %r262;
	// end inline asm
	// begin inline asm
	shfl.sync.down.b32 %r248, %r249, %r260, %r216, %r262;
	// end inline asm
	mov.b64 	%rd236, {%r243, %r248};
	mov.b64 	%fd102, %rd236;
	mov.b64 	{%r254, %r259}, %rd278;
	// begin inline asm
	shfl.sync.down.b32 %r253, %r254, %r260, %r216, %r262;
	// end inline asm
	// begin inline asm
	shfl.sync.down.b32 %r258, %r259, %r260, %r216, %r262;
	// end inline asm
	mov.b64 	%rd69, {%r253, %r258};
	add.s32 	%r263, %r197, 4;
	setp.gt.s32 	%p129, %r263, %r216;
	mov.u64 	%rd279, %rd278;
	mov.f64 	%fd313, %fd312;
	@%p129 bra 	$L__BB4_82;
	abs.f64 	%fd103, %fd312;
	abs.f64 	%fd104, %fd102;
	setp.lt.f64 	%p130, %fd103, %fd104;
	mov.u64 	%rd279, %rd69;
	mov.f64 	%fd313, %fd102;
	@%p130 bra 	$L__BB4_82;
	setp.lt.f64 	%p131, %fd104, %fd103;
	mov.u64 	%rd279, %rd278;
	mov.f64 	%fd313, %fd312;
	@%p131 bra 	$L__BB4_82;
	setp.lt.s64 	%p132, %rd278, %rd69;
	min.s64 	%rd279, %rd278, %rd69;
	selp.f64 	%fd313, %fd312, %fd102, %p132;
$L__BB4_82:
	mov.b64 	%rd237, %fd313;
	mov.b64 	{%r265, %r270}, %rd237;
	mov.b32 	%r281, 8;
	mov.b32 	%r283, -1;
	// begin inline asm
	shfl.sync.down.b32 %r264, %r265, %r281, %r216, %r283;
	// end inline asm
	// begin inline asm
	shfl.sync.down.b32 %r269, %r270, %r281, %r216, %r283;
	// end inline asm
	mov.b64 	%rd238, {%r264, %r269};
	mov.b64 	%fd107, %rd238;
	mov.b64 	{%r275, %r280}, %rd279;
	// begin inline asm
	shfl.sync.down.b32 %r274, %r275, %r281, %r216, %r283;
	// end inline asm
	// begin inline asm
	shfl.sync.down.b32 %r279, %r280, %r281, %r216, %r283;
	// end inline asm
	mov.b64 	%rd72, {%r274, %r279};
	add.s32 	%r284, %r197, 8;
	setp.gt.s32 	%p133, %r284, %r216;
	mov.u64 	%rd280, %rd279;
	mov.f64 	%fd314, %fd313;
	@%p133 bra 	$L__BB4_86;
	abs.f64 	%fd108, %fd313;
	abs.f64 	%fd109, %fd107;
	setp.lt.f64 	%p134, %fd108, %fd109;
	mov.u64 	%rd280, %rd72;
	mov.f64 	%fd314, %fd107;
	@%p134 bra 	$L__BB4_86;
	setp.lt.f64 	%p135, %fd109, %fd108;
	mov.u64 	%rd280, %rd279;
	mov.f64 	%fd314, %fd313;
	@%p135 bra 	$L__BB4_86;
	setp.lt.s64 	%p136, %rd279, %rd72;
	min.s64 	%rd280, %rd279, %rd72;
	selp.f64 	%fd314, %fd313, %fd107, %p136;
$L__BB4_86:
	mov.b64 	%rd239, %fd314;
	mov.b64 	{%r286, %r291}, %rd239;
	mov.b32 	%r302, 16;
	mov.b32 	%r304, -1;
	// begin inline asm
	shfl.sync.down.b32 %r285, %r286, %r302, %r216, %r304;
	// end inline asm
	// begin inline asm
	shfl.sync.down.b32 %r290, %r291, %r302, %r216, %r304;
	// end inline asm
	mov.b64 	%rd240, {%r285, %r290};
	mov.b64 	%fd112, %rd240;
	mov.b64 	{%r296, %r301}, %rd280;
	// begin inline asm
	shfl.sync.down.b32 %r295, %r296, %r302, %r216, %r304;
	// end inline asm
	// begin inline asm
	shfl.sync.down.b32 %r300, %r301, %r302, %r216, %r304;
	// end inline asm
	mov.b64 	%rd75, {%r295, %r300};
	add.s32 	%r305, %r197, 16;
	setp.gt.s32 	%p137, %r305, %r216;
	mov.u64 	%rd317, %rd280;
	mov.f64 	%fd351, %fd314;
	@%p137 bra 	$L__BB4_90;
	abs.f64 	%fd113, %fd314;
	abs.f64 	%fd114, %fd112;
	setp.lt.f64 	%p138, %fd113, %fd114;
	mov.u64 	%rd317, %rd75;
	mov.f64 	%fd351, %fd112;
	@%p138 bra 	$L__BB4_90;
	setp.lt.f64 	%p139, %fd114, %fd113;
	mov.u64 	%rd317, %rd280;
	mov.f64 	%fd351, %fd314;
	@%p139 bra 	$L__BB4_90;
	setp.lt.s64 	%p140, %rd280, %rd75;
	min.s64 	%rd317, %rd280, %rd75;
	selp.f64 	%fd351, %fd314, %fd112, %p140;
$L__BB4_90:
	setp.ne.s32 	%p141, %r197, 0;
	@%p141 bra 	$L__BB4_92;
	shr.u32 	%r306, %r5, 1;
	and.b32  	%r307, %r306, 496;
	mov.u32 	%r308, _ZN6thrust24THRUST_300001_SM_1000_NS8cuda_cub4core6detail5shmemE;
	add.s32 	%r309, %r308, %r307;
	st.shared.f64 	[%r309+8], %fd351;
	st.shared.u64 	[%r309+16], %rd317;
$L__BB4_92:
	bar.sync 	0;
	setp.ne.s32 	%p142, %r5, 0;
	@%p142 bra 	$L__BB4_208;
	setp.lt.s32 	%p143, %r4, 33;
	mov.f64 	%fd316, %fd351;
	mov.u64 	%rd282, %rd317;
	@%p143 bra 	$L__BB4_97;
	ld.shared.f64 	%fd117, [_ZN6thrust24THRUST_300001_SM_1000_NS8cuda_cub4core6detail5shmemE+24];
	ld.shared.u64 	%rd78, [_ZN6thrust24THRUST_300001_SM_1000_NS8cuda_cub4core6detail5shmemE+32];
	abs.f64 	%fd118, %fd351;
	abs.f64 	%fd119, %fd117;
	setp.lt.f64 	%p144, %fd118, %fd119;
	mov.f64 	%fd316, %fd117;
	mov.u64 	%rd282, %rd78;
	@%p144 bra 	$L__BB4_97;
	setp.lt.f64 	%p145, %fd119, %fd118;
	mov.f64 	%fd316, %fd351;
	mov.u64 	%rd282, %rd317;
	@%p145 bra 	$L__BB4_97;
	setp.lt.s64 	%p146, %rd317, %rd78;
	min.s64 	%rd282, %rd317, %rd78;
	selp.f64 	%fd316, %fd351, %fd117, %p146;
$L__BB4_97:
	setp.lt.s32 	%p147, %r4, 65;
	mov.f64 	%fd317, %fd316;
	mov.u64 	%rd283, %rd282;
	@%p147 bra 	$L__BB4_101;
	ld.shared.f64 	%fd122, [_ZN6thrust24THRUST_300001_SM_1000_NS8cuda_cub4core6detail5shmemE+40];
	ld.shared.u64 	%rd81, [_ZN6thrust24THRUST_300001_SM_1000_NS8cuda_cub4core6detail5shmemE+48];
	abs.f64 	%fd123, %fd316;
	abs.f64 	%fd124, %fd122;
	setp.lt.f64 	%p148, %fd123, %fd124;
	mov.f64 	%fd317, %fd122;
	mov.u64 	%rd283, %rd81;
	@%p148 bra 	$L__BB4_101;
	setp.lt.f64 	%p149, %fd124, %fd123;
	mov.f64 	%fd317, %fd316;
	mov.u64 	%rd283, %rd282;
	@%p149 bra 	$L__BB4_101;
	setp.lt.s64 	%p150, %rd282, %rd81;
	selp.f64 	%fd317, %fd316, %fd122, %p150;
	min.s64 	%rd283, %rd282, %rd81;
$L__BB4_101:
	setp.lt.s32 	%p151, %r4, 97;
	mov.f64 	%fd318, %fd317;
	mov.u64 	%rd284, %rd283;
	@%p151 bra 	$L__BB4_105;
	ld.shared.f64 	%fd127, [_ZN6thrust24THRUST_300001_SM_1000_NS8cuda_cub4core6detail5shmemE+56];
	ld.shared.u64 	%rd84, [_ZN6thrust24THRUST_300001_SM_1000_NS8cuda_cub4core6detail5shmemE+64];
	abs.f64 	%fd128, %fd317;
	abs.f64 	%fd129, %fd127;
	setp.lt.f64 	%p152, %fd128, %fd129;
	mov.f64 	%fd318, %fd127;
	mov.u64 	%rd284, %rd84;
	@%p152 bra 	$L__BB4_105;
	setp.lt.f64 	%p153, %fd129, %fd128;
	mov.f64 	%fd318, %fd317;
	mov.u64 	%rd284, %rd283;
	@%p153 bra 	$L__BB4_105;
	setp.lt.s64 	%p154, %rd283, %rd84;
	selp.f64 	%fd318, %fd317, %fd127, %p154;
	min.s64 	%rd284, %rd283, %rd84;
$L__BB4_105:
	setp.lt.s32 	%p155, %r4, 129;
	mov.f64 	%fd319, %fd318;
	mov.u64 	%rd285, %rd284;
	@%p155 bra 	$L__BB4_109;
	ld.shared.f64 	%fd132, [_ZN6thrust24THRUST_300001_SM_1000_NS8cuda_cub4core6detail5shmemE+72];
	ld.shared.u64 	%rd87, [_ZN6thrust24THRUST_300001_SM_1000_NS8cuda_cub4core6detail5shmemE+80];
	abs.f64 	%fd133, %fd318;
	abs.f64 	%fd134, %fd132;
	setp.lt.f64 	%p156, %fd133, %fd134;
	mov.f64 	%fd319, %fd132;
	mov.u64 	%rd285, %rd87;
	@%p156 bra 	$L__BB4_109;
	setp.lt.f64 	%p157, %fd134, %fd133;
	mov.f64 	%fd319, %fd318;
	mov.u64 	%rd285, %rd284;
	@%p157 bra 	$L__BB4_109;
	setp.lt.s64 	%p158, %rd284, %rd87;
	selp.f64 	%fd319, %fd318, %fd132, %p158;
	min.s64 	%rd285, %rd284, %rd87;
$L__BB4_109:
	setp.lt.s32 	%p159, %r4, 161;
	mov.f64 	%fd320, %fd319;
	mov.u64 	%rd286, %rd285;
	@%p159 bra 	$L__BB4_113;
	ld.shared.f64 	%fd137, [_ZN6thrust24THRUST_300001_SM_1000_NS8cuda_cub4core6detail5shmemE+88];
	ld.shared.u64 	%rd90, [_ZN6thrust24THRUST_300001_SM_1000_NS8cuda_cub4core6detail5shmemE+96];
	abs.f64 	%fd138, %fd319;
	abs.f64 	%fd139, %fd137;
	setp.lt.f64 	%p160, %fd138, %fd139;
	mov.f64 	%fd320, %fd137;
	mov.u64 	%rd286, %rd90;
	@%p160 bra 	$L__BB4_113;
	setp.lt.f64 	%p161, %fd139, %fd138;
	mov.f64 	%fd320, %fd319;
	mov.u64 	%rd286, %rd285;
	@%p161 bra 	$L__BB4_113;
	setp.lt.s64 	%p162, %rd285, %rd90;
	selp.f64 	%fd320, %fd319, %fd137, %p162;
	min.s64 	%rd286, %rd285, %rd90;
$L__BB4_113:
	setp.lt.s32 	%p163, %r4, 193;
	mov.f64 	%fd321, %fd320;
	mov.u64 	%rd287, %rd286;
	@%p163 bra 	$L__BB4_117;
	ld.shared.f64 	%fd142, [_ZN6thrust24THRUST_300001_SM_1000_NS8cuda_cub4core6detail5shmemE+104];
	ld.shared.u64 	%rd93, [_ZN6thrust24THRUST_300001_SM_1000_NS8cuda_cub4core6detail5shmemE+112];
	abs.f64 	%fd143, %fd320;
	abs.f64 	%fd144, %fd142;
	setp.lt.f64 	%p164, %fd143, %fd144;
	mov.f64 	%fd321, %fd142;
	mov.u64 	%rd287, %rd93;
	@%p164 bra 	$L__BB4_117;
	setp.lt.f64 	%p165, %fd144, %fd143;
	mov.f64 	%fd321, %fd320;
	mov.u64 	%rd287, %rd286;
	@%p165 bra 	$L__BB4_117;
	setp.lt.s64 	%p166, %rd286, %rd93;
	selp.f64 	%fd321, %fd320, %fd142, %p166;
	min.s64 	%rd287, %rd286, %rd93;
$L__BB4_117:
	setp.lt.s32 	%p167, %r4, 225;
	mov.u64 	%rd317, %rd287;
	mov.f64 	%fd351, %fd321;
	@%p167 bra 	$L__BB4_208;
	ld.shared.f64 	%fd147, [_ZN6thrust24THRUST_300001_SM_1000_NS8cuda_cub4core6detail5shmemE+120];
	ld.shared.u64 	%rd96, [_ZN6thrust24THRUST_300001_SM_1000_NS8cuda_cub4core6detail5shmemE+128];
	abs.f64 	%fd148, %fd321;
	abs.f64 	%fd149, %fd147;
	setp.lt.f64 	%p168, %fd148, %fd149;
	mov.u64 	%rd317, %rd96;
	mov.f64 	%fd351, %fd147;
	@%p168 bra 	$L__BB4_208;
	setp.lt.f64 	%p169, %fd149, %fd148;
	mov.u64 	%rd317, %rd287;
	mov.f64 	%fd351, %fd321;
	@%p169 bra 	$L__BB4_208;
	setp.lt.s64 	%p170, %rd287, %rd96;
	selp.f64 	%fd351, %fd321, %fd147, %p170;
	min.s64 	%rd317, %rd287, %rd96;
	bra.uni 	$L__BB4_208;
$L__BB4_121:
	mov.u32 	%r35, %tid.x;
	cvt.s64.s32 	%rd183, %r2;
	add.s64 	%rd98, %rd3, %rd183;
	cvt.u64.u32 	%rd99, %r35;
	add.s64 	%rd184, %rd99, %rd183;
	shl.b64 	%rd185, %rd184, 3;
	add.s64 	%rd186, %rd2, %rd185;
	ld.global.f64 	%fd274, [%rd186];
	add.s32 	%r69, %r35, 256;
	cvt.u64.u32 	%rd187, %r69;
	ld.global.f64 	%fd275, [%rd186+2048];
	add.s32 	%r70, %r35, 512;
	cvt.u64.u32 	%rd188, %r70;
	ld.global.f64 	%fd276, [%rd186+4096];
	add.s32 	%r71, %r35, 768;
	cvt.u64.u32 	%rd189, %r71;
	ld.global.f64 	%fd277, [%rd186+6144];
	or.b32  	%r72, %r35, 1024;
	cvt.u64.u32 	%rd100, %r72;
	add.s64 	%rd305, %rd98, %rd100;
	ld.global.f64 	%fd339, [%rd186+8192];
	abs.f64 	%fd278, %fd274;
	abs.f64 	%fd279, %fd275;
	setp.geu.f64 	%p2, %fd278, %fd279;
	selp.f64 	%fd280, %fd274, %fd275, %p2;
	selp.b64 	%rd190, %rd99, %rd187, %p2;
	abs.f64 	%fd281, %fd280;
	abs.f64 	%fd282, %fd276;
	setp.geu.f64 	%p3, %fd281, %fd282;
	selp.f64 	%fd283, %fd280, %fd276, %p3;
	selp.b64 	%rd191, %rd190, %rd188, %p3;
	abs.f64 	%fd284, %fd283;
	abs.f64 	%fd285, %fd277;
	setp.geu.f64 	%p4, %fd284, %fd285;
	selp.f64 	%fd152, %fd283, %fd277, %p4;
	selp.b64 	%rd102, %rd191, %rd189, %p4;
	abs.f64 	%fd153, %fd152;
	abs.f64 	%fd154, %fd339;
	setp.lt.f64 	%p5, %fd153, %fd154;
	@%p5 bra 	$L__BB4_123;
	setp.lt.f64 	%p6, %fd154, %fd153;
	setp.lt.u64 	%p7, %rd102, %rd100;
	or.pred  	%p8, %p6, %p7;
	selp.f64 	%fd339, %fd152, %fd339, %p8;
	add.s64 	%rd194, %rd98, %rd102;
	selp.b64 	%rd305, %rd194, %rd305, %p8;
$L__BB4_123:
	setp.le.s32 	%p9, %r66, %r3;
	@%p9 bra 	$L__BB4_164;
	setp.ne.s32 	%p10, %r35, 0;
	@%p10 bra 	$L__BB4_126;
	atom.global.add.u32 	%r73, [%rd1+4], 1280;
	add.s32 	%r74, %r73, %r3;
	st.shared.u32 	[_ZN6thrust24THRUST_300001_SM_1000_NS8cuda_cub4core6detail5shmemE+152], %r74;
$L__BB4_126:
	bar.sync 	0;
	ld.shared.u32 	%r427, [_ZN6thrust24THRUST_300001_SM_1000_NS8cuda_cub4core6detail5shmemE+152];
	add.s32 	%r75, %r427, 1280;
	setp.gt.s32 	%p11, %r75, %r66;
	@%p11 bra 	$L__BB4_141;
	mov.f64 	%fd323, %fd339;
	mov.u64 	%rd289, %rd305;
$L__BB4_128:
	cvt.s64.s32 	%rd195, %r427;
	add.s64 	%rd196, %rd99, %rd195;
	shl.b64 	%rd197, %rd196, 3;
	add.s64 	%rd198, %rd2, %rd197;
	add.s64 	%rd290, %rd196, %rd3;
	ld.global.f64 	%fd324, [%rd198];
	add.s64 	%rd291, %rd290, 256;
	ld.global.f64 	%fd325, [%rd198+2048];
	add.s64 	%rd292, %rd290, 512;
	ld.global.f64 	%fd326, [%rd198+4096];
	add.s64 	%rd293, %rd290, 768;
	ld.global.f64 	%fd327, [%rd198+6144];
	add.s64 	%rd305, %rd290, 1024;
	ld.global.f64 	%fd339, [%rd198+8192];
	abs.f64 	%fd163, %fd323;
	abs.f64 	%fd164, %fd324;
	setp.lt.f64 	%p12, %fd163, %fd164;
	@%p12 bra 	$L__BB4_130;
	setp.lt.f64 	%p13, %fd164, %fd163;
	setp.lt.s64 	%p14, %rd289, %rd290;
	or.pred  	%p15, %p13, %p14;
	selp.f64 	%fd324, %fd323, %fd324, %p15;
	selp.b64 	%rd290, %rd289, %rd290, %p15;
$L__BB4_130:
	abs.f64 	%fd167, %fd324;
	abs.f64 	%fd168, %fd325;
	setp.lt.f64 	%p16, %fd167, %fd168;
	@%p16 bra 	$L__BB4_132;
	setp.lt.f64 	%p17, %fd168, %fd167;
	setp.lt.s64 	%p18, %rd290, %rd291;
	or.pred  	%p19, %p17, %p18;
	selp.f64 	%fd325, %fd324, %fd325, %p19;
	selp.b64 	%rd291, %rd290, %rd291, %p19;
$L__BB4_132:
	abs.f64 	%fd171, %fd325;
	abs.f64 	%fd172, %fd326;
	setp.lt.f64 	%p20, %fd171, %fd172;
	@%p20 bra 	$L__BB4_134;
	setp.lt.f64 	%p21, %fd172, %fd171;
	setp.lt.s64 	%p22, %rd291, %rd292;
	or.pred  	%p23, %p21, %p22;
	selp.f64 	%fd326, %fd325, %fd326, %p23;
	selp.b64 	%rd292, %rd291, %rd292, %p23;
$L__BB4_134:
	abs.f64 	%fd175, %fd326;
	abs.f64 	%fd176, %fd327;
	setp.lt.f64 	%p24, %fd175, %fd176;
	@%p24 bra 	$L__BB4_136;
	setp.lt.f64 	%p25, %fd176, %fd175;
	setp.lt.s64 	%p26, %rd292, %rd293;
	or.pred  	%p27, %p25, %p26;
	selp.f64 	%fd327, %fd326, %fd327, %p27;
	selp.b64 	%rd293, %rd292, %rd293, %p27;
$L__BB4_136:
	abs.f64 	%fd179, %fd327;
	abs.f64 	%fd180, %fd339;
	setp.lt.f64 	%p28, %fd179, %fd180;
	@%p28 bra 	$L__BB4_138;
	setp.lt.f64 	%p29, %fd180, %fd179;
	setp.lt.s64 	%p30, %rd293, %rd305;
	or.pred  	%p31, %p29, %p30;
	selp.f64 	%fd339, %fd327, %fd339, %p31;
	selp.b64 	%rd305, %rd293, %rd305, %p31;
$L__BB4_138:
	setp.ne.s32 	%p32, %r35, 0;
	bar.sync 	0;
	@%p32 bra 	$L__BB4_140;
	atom.global.add.u32 	%r76, [%rd1+4], 1280;
	add.s32 	%r77, %r76, %r3;
	st.shared.u32 	[_ZN6thrust24THRUST_300001_SM_1000_NS8cuda_cub4core6detail5shmemE+152], %r77;
$L__BB4_140:
	bar.sync 	0;
	ld.shared.u32 	%r427, [_ZN6thrust24THRUST_300001_SM_1000_NS8cuda_cub4core6detail5shmemE+152];
	add.s32 	%r78, %r427, 1280;
	setp.le.s32 	%p33, %r78, %r66;
	mov.f64 	%fd323, %fd339;
	mov.u64 	%rd289, %rd305;
	@%p33 bra 	$L__BB4_128;
$L__BB4_141:
	setp.le.s32 	%p34, %r66, %r427;
	@%p34 bra 	$L__BB4_164;
	sub.s32 	%r40, %r66, %r427;
	setp.ge.s32 	%p35, %r35, %r40;
	@%p35 bra 	$L__BB4_164;
	not.b32 	%r79, %r35;
	add.s32 	%r80, %r66, %r79;
	sub.s32 	%r41, %r80, %r427;
	and.b32  	%r81, %r41, 768;
	setp.eq.s32 	%p36, %r81, 768;
	mov.u32 	%r431, %r35;
	@%p36 bra 	$L__BB4_149;
	add.s32 	%r429, %r35, %r427;
	shr.u32 	%r82, %r41, 8;
	add.s32 	%r83, %r82, 1;
	and.b32  	%r84, %r83, 3;
	neg.s32 	%r428, %r84;
	mov.u32 	%r431, %r35;
$L__BB4_145:
	.pragma "nounroll";
	mov.u64 	%rd122, %rd305;
	mov.f64 	%fd184, %fd339;
	cvt.s64.s32 	%rd200, %r429;
	add.s64 	%rd123, %rd3, %rd200;
	mul.wide.s32 	%rd201, %r429, 8;
	add.s64 	%rd202, %rd2, %rd201;
	ld.global.f64 	%fd185, [%rd202];
	abs.f64 	%fd186, %fd184;
	abs.f64 	%fd187, %fd185;
	setp.lt.f64 	%p37, %fd186, %fd187;
	mov.f64 	%fd339, %fd185;
	mov.u64 	%rd305, %rd123;
	@%p37 bra 	$L__BB4_148;
	setp.lt.f64 	%p38, %fd187, %fd186;
	mov.f64 	%fd339, %fd184;
	mov.u64 	%rd305, %rd122;
	@%p38 bra 	$L__BB4_148;
	setp.lt.s64 	%p39, %rd122, %rd123;
	selp.f64 	%fd339, %fd184, %fd185, %p39;
	min.s64 	%rd305, %rd122, %rd123;
$L__BB4_148:
	add.s32 	%r431, %r431, 256;
	add.s32 	%r429, %r429, 256;
	add.s32 	%r428, %r428, 1;
	setp.ne.s32 	%p40, %r428, 0;
	@%p40 bra 	$L__BB4_145;
$L__BB4_149:
	setp.lt.u32 	%p41, %r41, 768;
	@%p41 bra 	$L__BB4_164;
	add.s32 	%r432, %r431, %r427;
	add.s32 	%r435, %r432, 256;
	add.s32 	%r434, %r432, 512;
	add.s32 	%r433, %r432, 768;
	add.s64 	%rd128, %rd2, 4096;
$L__BB4_151:
	cvt.s64.s32 	%rd203, %r435;
	add.s64 	%rd130, %rd3, %rd203;
	cvt.s64.s32 	%rd204, %r434;
	add.s64 	%rd131, %rd3, %rd204;
	cvt.s64.s32 	%rd205, %r433;
	add.s64 	%rd132, %rd3, %rd205;
	cvt.s64.s32 	%rd206, %r432;
	mul.wide.s32 	%rd207, %r432, 8;
	add.s64 	%rd133, %rd128, %rd207;
	add.s64 	%rd134, %rd3, %rd206;
	ld.global.f64 	%fd193, [%rd133+-4096];
	abs.f64 	%fd194, %fd339;
	abs.f64 	%fd195, %fd193;
	setp.lt.f64 	%p42, %fd194, %fd195;
	mov.f64 	%fd335, %fd193;
	mov.u64 	%rd301, %rd134;
	@%p42 bra 	$L__BB4_154;
	setp.lt.f64 	%p43, %fd195, %fd194;
	mov.f64 	%fd335, %fd339;
	mov.u64 	%rd301, %rd305;
	@%p43 bra 	$L__BB4_154;
	setp.lt.s64 	%p44, %rd305, %rd134;
	selp.f64 	%fd335, %fd339, %fd193, %p44;
	min.s64 	%rd301, %rd305, %rd134;
$L__BB4_154:
	ld.global.f64 	%fd198, [%rd133+-2048];
	abs.f64 	%fd199, %fd335;
	abs.f64 	%fd200, %fd198;
	setp.lt.f64 	%p45, %fd199, %fd200;
	mov.f64 	%fd336, %fd198;
	mov.u64 	%rd302, %rd130;
	@%p45 bra 	$L__BB4_157;
	setp.lt.f64 	%p46, %fd200, %fd199;
	mov.f64 	%fd336, %fd335;
	mov.u64 	%rd302, %rd301;
	@%p46 bra 	$L__BB4_157;
	setp.lt.s64 	%p47, %rd301, %rd130;
	selp.f64 	%fd336, %fd335, %fd198, %p47;
	min.s64 	%rd302, %rd301, %rd130;
$L__BB4_157:
	ld.global.f64 	%fd203, [%rd133];
	abs.f64 	%fd204, %fd336;
	abs.f64 	%fd205, %fd203;
	setp.lt.f64 	%p48, %fd204, %fd205;
	mov.f64 	%fd337, %fd203;
	mov.u64 	%rd303, %rd131;
	@%p48 bra 	$L__BB4_160;
	setp.lt.f64 	%p49, %fd205, %fd204;
	mov.f64 	%fd337, %fd336;
	mov.u64 	%rd303, %rd302;
	@%p49 bra 	$L__BB4_160;
	setp.lt.s64 	%p50, %rd302, %rd131;
	selp.f64 	%fd337, %fd336, %fd203, %p50;
	min.s64 	%rd303, %rd302, %rd131;
$L__BB4_160:
	ld.global.f64 	%fd208, [%rd133+2048];
	abs.f64 	%fd209, %fd337;
	abs.f64 	%fd210, %fd208;
	setp.lt.f64 	%p51, %fd209, %fd210;
	mov.f64 	%fd339, %fd208;
	mov.u64 	%rd305, %rd132;
	@%p51 bra 	$L__BB4_163;
	setp.lt.f64 	%p52, %fd210, %fd209;
	mov.f64 	%fd339, %fd337;
	mov.u64 	%rd305, %rd303;
	@%p52 bra 	$L__BB4_163;
	setp.lt.s64 	%p53, %rd303, %rd132;
	selp.f64 	%fd339, %fd337, %fd208, %p53;
	min.s64 	%rd305, %rd303, %rd132;
$L__BB4_163:
	add.s32 	%r431, %r431, 1024;
	add.s32 	%r435, %r435, 1024;
	add.s32 	%r434, %r434, 1024;
	add.s32 	%r433, %r433, 1024;
	add.s32 	%r432, %r432, 1024;
	setp.lt.s32 	%p54, %r431, %r40;
	@%p54 bra 	$L__BB4_151;
$L__BB4_164:
	// begin inline asm
	mov.u32 %r85, %laneid;
	// end inline asm
	mov.b64 	%rd208, %fd339;
	mov.b64 	{%r87, %r92}, %rd208;
	mov.b32 	%r103, 1;
	mov.b32 	%r104, 31;
	mov.b32 	%r105, -1;
	// begin inline asm
	shfl.sync.down.b32 %r86, %r87, %r103, %r104, %r105;
	// end inline asm
	// begin inline asm
	shfl.sync.down.b32 %r91, %r92, %r103, %r104, %r105;
	// end inline asm
	mov.b64 	%rd209, {%r86, %r91};
	mov.b64 	%fd214, %rd209;
	mov.b64 	{%r97, %r102}, %rd305;
	// begin inline asm
	shfl.sync.down.b32 %r96, %r97, %r103, %r104, %r105;
	// end inline asm
	// begin inline asm
	shfl.sync.down.b32 %r101, %r102, %r103, %r104, %r105;
	// end inline asm
	mov.b64 	%rd144, {%r96, %r101};
	setp.gt.s32 	%p55, %r85, 30;
	mov.f64 	%fd340, %fd339;
	mov.u64 	%rd306, %rd305;
	@%p55 bra 	$L__BB4_168;
	abs.f64 	%fd215, %fd339;
	abs.f64 	%fd216, %fd214;
	setp.lt.f64 	%p56, %fd215, %fd216;
	mov.f64 	%fd340, %fd214;
	mov.u64 	%rd306, %rd144;
	@%p56 bra 	$L__BB4_168;
	setp.lt.f64 	%p57, %fd216, %fd215;
	mov.f64 	%fd340, %fd339;
	mov.u64 	%rd306, %rd305;
	@%p57 bra 	$L__BB4_168;
	setp.lt.s64 	%p58, %rd305, %rd144;
	selp.f64 	%fd340, %fd339, %fd214, %p58;
	min.s64 	%rd306, %rd305, %rd144;
$L__BB4_168:
	mov.b64 	%rd210, %fd340;
	mov.b64 	{%r107, %r112}, %rd210;
	mov.b32 	%r123, 2;
	mov.b32 	%r124, 31;
	mov.b32 	%r125, -1;
	// begin inline asm
	shfl.sync.down.b32 %r106, %r107, %r123, %r124, %r125;
	// end inline asm
	// begin inline asm
	shfl.sync.down.b32 %r111, %r112, %r123, %r124, %r125;
	// end inline asm
	mov.b64 	%rd211, {%r106, %r111};
	mov.b64 	%fd219, %rd211;
	mov.b64 	{%r117, %r122}, %rd306;
	// begin inline asm
	shfl.sync.down.b32 %r116, %r117, %r123, %r124, %r125;
	// end inline asm
	// begin inline asm
	shfl.sync.down.b32 %r121, %r122, %r123, %r124, %r125;
	// end inline asm
	mov.b64 	%rd147, {%r116, %r121};
	setp.gt.s32 	%p59, %r85, 29;
	mov.f64 	%fd341, %fd340;
	mov.u64 	%rd307, %rd306;
	@%p59 bra 	$L__BB4_172;
	abs.f64 	%fd220, %fd340;
	abs.f64 	%fd221, %fd219;
	setp.lt.f64 	%p60, %fd220, %fd221;
	mov.f64 	%fd341, %fd219;
	mov.u64 	%rd307, %rd147;
	@%p60 bra 	$L__BB4_172;
	setp.lt.f64 	%p61, %fd221, %fd220;
	mov.f64 	%fd341, %fd340;
	mov.u64 	%rd307, %rd306;
	@%p61 bra 	$L__BB4_172;
	setp.lt.s64 	%p62, %rd306, %rd147;
	selp.f64 	%fd341, %fd340, %fd219, %p62;
	min.s64 	%rd307, %rd306, %rd147;
$L__BB4_172:
	mov.b64 	%rd212, %fd341;
	mov.b64 	{%r127, %r132}, %rd212;
	mov.b32 	%r143, 4;
	mov.b32 	%r144, 31;
	mov.b32 	%r145, -1;
	// begin inline asm
	shfl.sync.down.b32 %r126, %r127, %r143, %r144, %r145;
	// end inline asm
	// begin inline asm
	shfl.sync.down.b32 %r131, %r132, %r143, %r144, %r145;
	// end inline asm
	mov.b64 	%rd213, {%r126, %r131};
	mov.b64 	%fd224, %rd213;
	mov.b64 	{%r137, %r142}, %rd307;
	// begin inline asm
	shfl.sync.down.b32 %r136, %r137, %r143, %r144, %r145;
	// end inline asm
	// begin inline asm
	shfl.sync.down.b32 %r141, %r142, %r143, %r144, %r145;
	// end inline asm
	mov.b64 	%rd150, {%r136, %r141};
	setp.gt.s32 	%p63, %r85, 27;
	mov.f64 	%fd342, %fd341;
	mov.u64 	%rd308, %rd307;
	@%p63 bra 	$L__BB4_176;
	abs.f64 	%fd225, %fd341;
	abs.f64 	%fd226, %fd224;
	setp.lt.f64 	%p64, %fd225, %fd226;
	mov.f64 	%fd342, %fd224;
	mov.u64 	%rd308, %rd150;
	@%p64 bra 	$L__BB4_176;
	setp.lt.f64 	%p65, %fd226, %fd225;
	mov.f64 	%fd342, %fd341;
	mov.u64 	%rd308, %rd307;
	@%p65 bra 	$L__BB4_176;
	setp.lt.s64 	%p66, %rd307, %rd150;
	selp.f64 	%fd342, %fd341, %fd224, %p66;
	min.s64 	%rd308, %rd307, %rd150;
$L__BB4_176:
	mov.b64 	%rd214, %fd342;
	mov.b64 	{%r147, %r152}, %rd214;
	mov.b32 	%r163, 8;
	mov.b32 	%r164, 31;
	mov.b32 	%r165, -1;
	// begin inline asm
	shfl.sync.down.b32 %r146, %r147, %r163, %r164, %r165;
	// end inline asm
	// begin inline asm
	shfl.sync.down.b32 %r151, %r152, %r163, %r164, %r165;
	// end inline asm
	mov.b64 	%rd215, {%r146, %r151};
	mov.b64 	%fd229, %rd215;
	mov.b64 	{%r157, %r162}, %rd308;
	// begin inline asm
	shfl.sync.down.b32 %r156, %r157, %r163, %r164, %r165;
	// end inline asm
	// begin inline asm
	shfl.sync.down.b32 %r161, %r162, %r163, %r164, %r165;
	// end inline asm
	mov.b64 	%rd153, {%r156, %r161};
	setp.gt.s32 	%p67, %r85, 23;
	mov.f64 	%fd343, %fd342;
	mov.u64 	%rd309, %rd308;
	@%p67 bra 	$L__BB4_180;
	abs.f64 	%fd230, %fd342;
	abs.f64 	%fd231, %fd229;
	setp.lt.f64 	%p68, %fd230, %fd231;
	mov.f64 	%fd343, %fd229;
	mov.u64 	%rd309, %rd153;
	@%p68 bra 	$L__BB4_180;
	setp.lt.f64 	%p69, %fd231, %fd230;
	mov.f64 	%fd343, %fd342;
	mov.u64 	%rd309, %rd308;
	@%p69 bra 	$L__BB4_180;
	setp.lt.s64 	%p70, %rd308, %rd153;
	selp.f64 	%fd343, %fd342, %fd229, %p70;
	min.s64 	%rd309, %rd308, %rd153;
$L__BB4_180:
	mov.b64 	%rd216, %fd343;
	mov.b64 	{%r167, %r172}, %rd216;
	mov.b32 	%r183, 16;
	mov.b32 	%r184, 31;
	mov.b32 	%r185, -1;
	// begin inline asm
	shfl.sync.down.b32 %r166, %r167, %r183, %r184, %r185;
	// end inline asm
	// begin inline asm
	shfl.sync.down.b32 %r171, %r172, %r183, %r184, %r185;
	// end inline asm
	mov.b64 	%rd217, {%r166, %r171};
	mov.b64 	%fd234, %rd217;
	mov.b64 	{%r177, %r182}, %rd309;
	// begin inline asm
	shfl.sync.down.b32 %r176, %r177, %r183, %r184, %r185;
	// end inline asm
	// begin inline asm
	shfl.sync.down.b32 %r181, %r182, %r183, %r184, %r185;
	// end inline asm
	mov.b64 	%rd156, {%r176, %r181};
	setp.gt.s32 	%p71, %r85, 15;
	mov.f64 	%fd351, %fd343;
	mov.u64 	%rd317, %rd309;
	@%p71 bra 	$L__BB4_184;
	abs.f64 	%fd235, %fd343;
	abs.f64 	%fd236, %fd234;
	setp.lt.f64 	%p72, %fd235, %fd236;
	mov.f64 	%fd351, %fd234;
	mov.u64 	%rd317, %rd156;
	@%p72 bra 	$L__BB4_184;
	setp.lt.f64 	%p73, %fd236, %fd235;
	mov.f64 	%fd351, %fd343;
	mov.u64 	%rd317, %rd309;
	@%p73 bra 	$L__BB4_184;
	setp.lt.s64 	%p74, %rd309, %rd156;
	selp.f64 	%fd351, %fd343, %fd234, %p74;
	min.s64 	%rd317, %rd309, %rd156;
$L__BB4_184:
	setp.ne.s32 	%p75, %r85, 0;
	@%p75 bra 	$L__BB4_186;
	shr.u32 	%r186, %r35, 1;
	and.b32  	%r187, %r186, 496;
	mov.u32 	%r188, _ZN6thrust24THRUST_300001_SM_1000_NS8cuda_cub4core6detail5shmemE;
	add.s32 	%r189, %r188, %r187;
	st.shared.f64 	[%r189+8], %fd351;
	st.shared.u64 	[%r189+16], %rd317;
$L__BB4_186:
	bar.sync 	0;
	setp.ne.s32 	%p76, %r35, 0;
	@%p76 bra 	$L__BB4_208;
	ld.shared.f64 	%fd239, [_ZN6thrust24THRUST_300001_SM_1000_NS8cuda_cub4core6detail5shmemE+24];
	ld.shared.u64 	%rd159, [_ZN6thrust24THRUST_300001_SM_1000_NS8cuda_cub4core6detail5shmemE+32];
	abs.f64 	%fd240, %fd351;
	abs.f64 	%fd241, %fd239;
	setp.lt.f64 	%p77, %fd240, %fd241;
	mov.f64 	%fd345, %fd239;
	mov.u64 	%rd311, %rd159;
	@%p77 bra 	$L__BB4_190;
	setp.lt.f64 	%p78, %fd241, %fd240;
	mov.f64 	%fd345, %fd351;
	mov.u64 	%rd311, %rd317;
	@%p78 bra 	$L__BB4_190;
	setp.lt.s64 	%p79, %rd317, %rd159;
	selp.f64 	%fd345, %fd351, %fd239, %p79;
	min.s64 	%rd311, %rd317, %rd159;
$L__BB4_190:
	ld.shared.f64 	%fd244, [_ZN6thrust24THRUST_300001_SM_1000_NS8cuda_cub4core6detail5shmemE+40];
	ld.shared.u64 	%rd162, [_ZN6thrust24THRUST_300001_SM_1000_NS8cuda_cub4core6detail5shmemE+48];
	abs.f64 	%fd245, %fd345;
	abs.f64 	%fd246, %fd244;
	setp.lt.f64 	%p80, %fd245, %fd246;
	mov.f64 	%fd346, %fd244;
	mov.u64 	%rd312, %rd162;
	@%p80 bra 	$L__BB4_193;
	setp.lt.f64 	%p81, %fd246, %fd245;
	mov.f64 	%fd346, %fd345;
	mov.u64 	%rd312, %rd311;
	@%p81 bra 	$L__BB4_193;
	setp.lt.s64 	%p82, %rd311, %rd162;
	selp.f64 	%fd346, %fd345, %fd244, %p82;
	min.s64 	%rd312, %rd311, %rd162;
$L__BB4_193:
	ld.shared.f64 	%fd249, [_ZN6thrust24THRUST_300001_SM_1000_NS8cuda_cub4core6detail5shmemE+56];
	ld.shared.u64 	%rd165, [_ZN6thrust24THRUST_300001_SM_1000_NS8cuda_cub4core6detail5shmemE+64];
	abs.f64 	%fd250, %fd346;
	abs.f64 	%fd251, %fd249;
	setp.lt.f64 	%p83, %fd250, %fd251;
	mov.f64 	%fd347, %fd249;
	mov.u64 	%rd313, %rd165;
	@%p83 bra 	$L__BB4_196;
	setp.lt.f64 	%p84, %fd251, %fd250;
	mov.f64 	%fd347, %fd346;
	mov.u64 	%rd313, %rd312;
	@%p84 bra 	$L__BB4_196;
	setp.lt.s64 	%p85, %rd312, %rd165;
	selp.f64 	%fd347, %fd346, %fd249, %p85;
	min.s64 	%rd313, %rd312, %rd165;
$L__BB4_196:
	ld.shared.f64 	%fd254, [_ZN6thrust24THRUST_300001_SM_1000_NS8cuda_cub4core6detail5shmemE+72];
	ld.shared.u64 	%rd168, [_ZN6thrust24THRUST_300001_SM_1000_NS8cuda_cub4core6detail5shmemE+80];
	abs.f64 	%fd255, %fd347;
	abs.f64 	%fd256, %fd254;
	setp.lt.f64 	%p86, %fd255, %fd256;
	mov.f64 	%fd348, %fd254;
	mov.u64 	%rd314, %rd168;
	@%p86 bra 	$L__BB4_199;
	setp.lt.f64 	%p87, %fd256, %fd255;
	mov.f64 	%fd348, %fd347;
	mov.u64 	%rd314, %rd313;
	@%p87 bra 	$L__BB4_199;
	setp.lt.s64 	%p88, %rd313, %rd168;
	selp.f64 	%fd348, %fd347, %fd254, %p88;
	min.s64 	%rd314, %rd313, %rd168;
$L__BB4_199:
	ld.shared.f64 	%fd259, [_ZN6thrust24THRUST_300001_SM_1000_NS8cuda_cub4core6detail5shmemE+88];
	ld.shared.u64 	%rd171, [_ZN6thrust24THRUST_300001_SM_1000_NS8cuda_cub4core6detail5shmemE+96];
	abs.f64 	%fd260, %fd348;
	abs.f64 	%fd261, %fd259;
	setp.lt.f64 	%p89, %fd260, %fd261;
	mov.f64 	%fd349, %fd259;
	mov.u64 	%rd315, %rd171;
	@%p89 bra 	$L__BB4_202;
	setp.lt.f64 	%p90, %fd261, %fd260;
	mov.f64 	%fd349, %fd348;
	mov.u64 	%rd315, %rd314;
	@%p90 bra 	$L__BB4_202;
	setp.lt.s64 	%p91, %rd314, %rd171;
	selp.f64 	%fd349, %fd348, %fd259, %p91;
	min.s64 	%rd315, %rd314, %rd171;
$L__BB4_202:
	ld.shared.f64 	%fd264, [_ZN6thrust24THRUST_300001_SM_1000_NS8cuda_cub4core6detail5shmemE+104];
	ld.shared.u64 	%rd174, [_ZN6thrust24THRUST_300001_SM_1000_NS8cuda_cub4core6detail5shmemE+112];
	abs.f64 	%fd265, %fd349;
	abs.f64 	%fd266, %fd264;
	setp.lt.f64 	%p92, %fd265, %fd266;
	mov.f64 	%fd350, %fd264;
	mov.u64 	%rd316, %rd174;
	@%p92 bra 	$L__BB4_205;
	setp.lt.f64 	%p93, %fd266, %fd265;
	mov.f64 	%fd350, %fd349;
	mov.u64 	%rd316, %rd315;
	@%p93 bra 	$L__BB4_205;
	setp.lt.s64 	%p94, %rd315, %rd174;
	selp.f64 	%fd350, %fd349, %fd264, %p94;
	min.s64 	%rd316, %rd315, %rd174;
$L__BB4_205:
	ld.shared.f64 	%fd269, [_ZN6thrust24THRUST_300001_SM_1000_NS8cuda_cub4core6detail5shmemE+120];
	ld.shared.u64 	%rd177, [_ZN6thrust24THRUST_300001_SM_1000_NS8cuda_cub4core6detail5shmemE+128];
	abs.f64 	%fd270, %fd350;
	abs.f64 	%fd271, %fd269;
	setp.lt.f64 	%p95, %fd270, %fd271;
	mov.u64 	%rd317, %rd177;
	mov.f64 	%fd351, %fd269;
	@%p95 bra 	$L__BB4_208;
	setp.lt.f64 	%p96, %fd271, %fd270;
	mov.u64 	%rd317, %rd316;
	mov.f64 	%fd351, %fd350;
	@%p96 bra 	$L__BB4_208;
	setp.lt.s64 	%p97, %rd316, %rd177;
	selp.f64 	%fd351, %fd350, %fd269, %p97;
	min.s64 	%rd317, %rd316, %rd177;
$L__BB4_208:
	mov.u32 	%r415, %tid.x;
	setp.ne.s32 	%p214, %r415, 0;
	@%p214 bra 	$L__BB4_210;
	ld.param.u64 	%rd254, [_ZN6thrust24THRUST_300001_SM_1000_NS8cuda_cub4core6detail13_kernel_agentINS1_8__reduce11ReduceAgentINS0_12zip_iteratorIN4cuda3std3__45tupleIJNS0_10device_ptrIdEENS0_17counting_iteratorIlNS0_11use_defaultESF_SF_EEEEEEEPNSB_IJdlEEESJ_iNS1_9__extrema9arg_max_fIdl7CompareEEEEJSI_SK_iN3cub18CUB_300001_SM_100013GridEvenShareIiEENSR_9GridQueueIjEESO_EEEvDpT0__param_1];
	cvta.to.global.u64 	%rd251, %rd254;
	mul.wide.u32 	%rd252, %r1, 16;
	add.s64 	%rd253, %rd251, %rd252;
	st.global.f64 	[%rd253], %fd351;
	st.global.u64 	[%rd253+8], %rd317;
$L__BB4_210:
	ret;

}
	// .globl	_ZN6thrust24THRUST_300001_SM_1000_NS8cuda_cub4core6detail13_kernel_agentINS1_8__reduce10DrainAgentIiEEJN3cub18CUB_300001_SM_10009GridQueueIjEEiEEEvDpT0_
.visible .entry _ZN6thrust24THRUST_300001_SM_1000_NS8cuda_cub4core6detail13_kernel_agentINS1_8__reduce10DrainAgentIiEEJN3cub18CUB_300001_SM_10009GridQueueIjEEiEEEvDpT0_(
	.param .align 8 .b8 _ZN6thrust24THRUST_300001_SM_1000_NS8cuda_cub4core6detail13_kernel_agentINS1_8__reduce10DrainAgentIiEEJN3cub18CUB_300001_SM_10009GridQueueIjEEiEEEvDpT0__param_0[8],
	.param .u32 _ZN6thrust24THRUST_300001_SM_1000_NS8cuda_cub4core6detail13_kernel_agentINS1_8__reduce10DrainAgentIiEEJN3cub18CUB_300001_SM_10009GridQueueIjEEiEEEvDpT0__param_1
)
.maxntid 1
{
	.reg .b32 	%r<3>;
	.reg .b64 	%rd<3>;

	ld.param.u64 	%rd1, [_ZN6thrust24THRUST_300001_SM_1000_NS8cuda_cub4core6detail13_kernel_agentINS1_8__reduce10DrainAgentIiEEJN3cub18CUB_300001_SM_10009GridQueueIjEEiEEEvDpT0__param_0];
	ld.param.u32 	%r1, [_ZN6thrust24THRUST_300001_SM_1000_NS8cuda_cub4core6detail13_kernel_agentINS1_8__reduce10DrainAgentIiEEJN3cub18CUB_300001_SM_10009GridQueueIjEEiEEEvDpT0__param_1];
	cvta.to.global.u64 	%rd2, %rd1;
	st.global.u32 	[%rd2], %r1;
	mov.b32 	%r2, 0;
	st.global.u32 	[%rd2+4], %r2;
	ret;

}
	// .globl	_ZN6thrust24THRUST_300001_SM_1000_NS8cuda_cub4core6detail13_kernel_agentINS1_8__reduce11ReduceAgentIPN4cuda3std3__45tupleIJdlEEESC_SB_iNS1_9__extrema9arg_max_fIdl7CompareEEEEJSC_SC_iSG_EEEvDpT0_
.visible .entry _ZN6thrust24THRUST_300001_SM_1000_NS8cuda_cub4core6detail13_kernel_agentINS1_8__reduce11ReduceAgentIPN4cuda3std3__45tupleIJdlEEESC_SB_iNS1_9__extrema9arg_max_fIdl7CompareEEEEJSC_SC_iSG_EEEvDpT0_(
	.param .u64 .ptr .align 1 _ZN6thrust24THRUST_300001_SM_1000_NS8cuda_cub4core6detail13_kernel_agentINS1_8__reduce11ReduceAgentIPN4cuda3std3__45tupleIJdlEEESC_SB_iNS1_9__extrema9arg_max_fIdl7CompareEEEEJSC_SC_iSG_EEEvDpT0__param_0,
	.param .u64 .ptr .align 1 _ZN6thrust24THRUST_300001_SM_1000_NS8cuda_cub4core6detail13_kernel_agentINS1_8__reduce11ReduceAgentIPN4cuda3std3__45tupleIJdlEEESC_SB_iNS1_9__extrema9arg_max_fIdl7CompareEEEEJSC_SC_iSG_EEEvDpT0__param_1,
	.param .u32 _ZN6thrust24THRUST_300001_SM_1000_NS8cuda_cub4core6detail13_kernel_agentINS1_8__reduce11ReduceAgentIPN4cuda3std3__45tupleIJdlEEESC_SB_iNS1_9__extrema9arg_max_fIdl7CompareEEEEJSC_SC_iSG_EEEvDpT0__param_2,
	.param .align 1 .b8 _ZN6thrust24THRUST_300001_SM_1000_NS8cuda_cub4core6detail13_kernel_agentINS1_8__reduce11ReduceAgentIPN4cuda3std3__45tupleIJdlEEESC_SB_iNS1_9__extrema9arg_max_fIdl7CompareEEEEJSC_SC_iSG_EEEvDpT0__param_3[1]
)
.maxntid 256
{
	.reg .pred 	%p<222>;
	.reg .b32 	%r<390>;
	.reg .b64 	%rd<395>;
	.reg .b64 	%fd<358>;

	ld.param.u32 	%r37, [_ZN6thrust24THRUST_300001_SM_1000_NS8cuda_cub4core6detail13_kernel_agentINS1_8__reduce11ReduceAgentIPN4cuda3std3__45tupleIJdlEEESC_SB_iNS1_9__extrema9arg_max_fIdl7CompareEEEEJSC_SC_iSG_EEEvDpT0__param_2];
	setp.eq.s32 	%p1, %r37, 0;
	@%p1 bra 	$L__BB6_211;
	setp.gt.s32 	%p2, %r37, 1279;
	@%p2 bra 	$L__BB6_121;
	mov.u32 	%r1, %tid.x;
	setp.ge.s32 	%p105, %r1, %r37;
	mov.f64 	%fd301, 0d0000000000000000;
	mov.b64 	%rd337, 0;
	mov.u32 	%r380, %r1;
	@%p105 bra 	$L__BB6_4;
	ld.param.u64 	%rd323, [_ZN6thrust24THRUST_300001_SM_1000_NS8cuda_cub4core6detail13_kernel_agentINS1_8__reduce11ReduceAgentIPN4cuda3std3__45tupleIJdlEEESC_SB_iNS1_9__extrema9arg_max_fIdl7CompareEEEEJSC_SC_iSG_EEEvDpT0__param_0];
	mul.wide.u32 	%rd273, %r1, 16;
	add.s64 	%rd270, %rd323, %rd273;
	// begin inline asm
	ld.global.nc.u64 %rd269, [%rd270];
	// end inline asm
	add.s64 	%rd272, %rd270, 8;
	// begin inline asm
	ld.global.nc.u64 %rd337, [%rd272];
	// end inline asm
	mov.b64 	%fd301, %rd269;
	add.s32 	%r380, %r1, 256;
$L__BB6_4:
	setp.ge.s32 	%p106, %r380, %r37;
	@%p106 bra 	$L__BB6_25;
	not.b32 	%r153, %r380;
	add.s32 	%r4, %r37, %r153;
	and.b32  	%r154, %r4, 768;
	setp.eq.s32 	%p107, %r154, 768;
	@%p107 bra 	$L__BB6_11;
	ld.param.u64 	%rd324, [_ZN6thrust24THRUST_300001_SM_1000_NS8cuda_cub4core6detail13_kernel_agentINS1_8__reduce11ReduceAgentIPN4cuda3std3__45tupleIJdlEEESC_SB_iNS1_9__extrema9arg_max_fIdl7CompareEEEEJSC_SC_iSG_EEEvDpT0__param_0];
	mul.wide.u32 	%rd275, %r380, 16;
	add.s64 	%rd328, %rd324, %rd275;
	shr.u32 	%r155, %r4, 8;
	add.s32 	%r156, %r155, 1;
	and.b32  	%r157, %r156, 3;
	neg.s32 	%r378, %r157;
$L__BB6_7:
	.pragma "nounroll";
	mov.u64 	%rd5, %rd337;
	mov.f64 	%fd3, %fd301;
	// begin inline asm
	ld.global.nc.u64 %rd276, [%rd328];
	// end inline asm
	add.s64 	%rd279, %rd328, 8;
	// begin inline asm
	ld.global.nc.u64 %rd278, [%rd279];
	// end inline asm
	mov.b64 	%fd4, %rd276;
	abs.f64 	%fd5, %fd3;
	abs.f64 	%fd6, %fd4;
	setp.lt.f64 	%p108, %fd5, %fd6;
	mov.u64 	%rd337, %rd278;
	mov.f64 	%fd301, %fd4;
	@%p108 bra 	$L__BB6_10;
	setp.lt.f64 	%p109, %fd6, %fd5;
	mov.u64 	%rd337, %rd5;
	mov.f64 	%fd301, %fd3;
	@%p109 bra 	$L__BB6_10;
	setp.lt.s64 	%p110, %rd5, %rd278;
	min.s64 	%rd337, %rd5, %rd278;
	selp.f64 	%fd301, %fd3, %fd4, %p110;
$L__BB6_10:
	add.s32 	%r380, %r380, 256;
	add.s64 	%rd328, %rd328, 4096;
	add.s32 	%r378, %r378, 1;
	setp.ne.s32 	%p111, %r378, 0;
	@%p111 bra 	$L__BB6_7;
$L__BB6_11:
	setp.lt.u32 	%p112, %r4, 768;
	@%p112 bra 	$L__BB6_25;
$L__BB6_12:
	ld.param.u64 	%rd325, [_ZN6thrust24THRUST_300001_SM_1000_NS8cuda_cub4core6detail13_kernel_agentINS1_8__reduce11ReduceAgentIPN4cuda3std3__45tupleIJdlEEESC_SB_iNS1_9__extrema9arg_max_fIdl7CompareEEEEJSC_SC_iSG_EEEvDpT0__param_0];
	mul.wide.s32 	%rd284, %r380, 16;
	add.s64 	%rd281, %rd325, %rd284;
	// begin inline asm
	ld.global.nc.u64 %rd280, [%rd281];
	// end inline asm
	add.s64 	%rd283, %rd281, 8;
	// begin inline asm
	ld.global.nc.u64 %rd282, [%rd283];
	// end inline asm
	mov.b64 	%fd12, %rd280;
	abs.f64 	%fd13, %fd301;
	abs.f64 	%fd14, %fd12;
	setp.lt.f64 	%p113, %fd13, %fd14;
	mov.u64 	%rd334, %rd282;
	mov.f64 	%fd298, %fd12;
	@%p113 bra 	$L__BB6_15;
	setp.lt.f64 	%p114, %fd14, %fd13;
	mov.u64 	%rd334, %rd337;
	mov.f64 	%fd298, %fd301;
	@%p114 bra 	$L__BB6_15;
	setp.lt.s64 	%p115, %rd337, %rd282;
	min.s64 	%rd334, %rd337, %rd282;
	selp.f64 	%fd298, %fd301, %fd12, %p115;
$L__BB6_15:
	add.s64 	%rd286, %rd281, 4096;
	// begin inline asm
	ld.global.nc.u64 %rd285, [%rd286];
	// end inline asm
	add.s64 	%rd288, %rd281, 4104;
	// begin inline asm
	ld.global.nc.u64 %rd287, [%rd288];
	// end inline asm
	mov.b64 	%fd17, %rd285;
	abs.f64 	%fd18, %fd298;
	abs.f64 	%fd19, %fd17;
	setp.lt.f64 	%p116, %fd18, %fd19;
	mov.u64 	%rd335, %rd287;
	mov.f64 	%fd299, %fd17;
	@%p116 bra 	$L__BB6_18;
	setp.lt.f64 	%p117, %fd19, %fd18;
	mov.u64 	%rd335, %rd334;
	mov.f64 	%fd299, %fd298;
	@%p117 bra 	$L__BB6_18;
	setp.lt.s64 	%p118, %rd334, %rd287;
	min.s64 	%rd335, %rd334, %rd287;
	selp.f64 	%fd299, %fd298, %fd17, %p118;
$L__BB6_18:
	add.s64 	%rd290, %rd281, 8192;
	// begin inline asm
	ld.global.nc.u64 %rd289, [%rd290];
	// end inline asm
	add.s64 	%rd292, %rd281, 8200;
	// begin inline asm
	ld.global.nc.u64 %rd291, [%rd292];
	// end inline asm
	mov.b64 	%fd22, %rd289;
	abs.f64 	%fd23, %fd299;
	abs.f64 	%fd24, %fd22;
	setp.lt.f64 	%p119, %fd23, %fd24;
	mov.u64 	%rd336, %rd291;
	mov.f64 	%fd300, %fd22;
	@%p119 bra 	$L__BB6_21;
	setp.lt.f64 	%p120, %fd24, %fd23;
	mov.u64 	%rd336, %rd335;
	mov.f64 	%fd300, %fd299;
	@%p120 bra 	$L__BB6_21;
	setp.lt.s64 	%p121, %rd335, %rd291;
	min.s64 	%rd336, %rd335, %rd291;
	selp.f64 	%fd300, %fd299, %fd22, %p121;
$L__BB6_21:
	add.s64 	%rd294, %rd281, 12288;
	// begin inline asm
	ld.global.nc.u64 %rd293, [%rd294];
	// end inline asm
	add.s64 	%rd296, %rd281, 12296;
	// begin inline asm
	ld.global.nc.u64 %rd295, [%rd296];
	// end inline asm
	mov.b64 	%fd27, %rd293;
	abs.f64 	%fd28, %fd300;
	abs.f64 	%fd29, %fd27;
	setp.lt.f64 	%p122, %fd28, %fd29;
	mov.u64 	%rd337, %rd295;
	mov.f64 	%fd301, %fd27;
	@%p122 bra 	$L__BB6_24;
	setp.lt.f64 	%p123, %fd29, %fd28;
	mov.u64 	%rd337, %rd336;
	mov.f64 	%fd301, %fd300;
	@%p123 bra 	$L__BB6_24;
	setp.lt.s64 	%p124, %rd336, %rd295;
	min.s64 	%rd337, %rd336, %rd295;
	selp.f64 	%fd301, %fd300, %fd27, %p124;
$L__BB6_24:
	add.s32 	%r380, %r380, 1024;
	setp.lt.s32 	%p125, %r380, %r37;
	@%p125 bra 	$L__BB6_12;
$L__BB6_25:
	setp.lt.s32 	%p126, %r37, 256;
	@%p126 bra 	$L__BB6_70;
	// begin inline asm
	mov.u32 %r271, %laneid;
	// end inline asm
	mov.b64 	%rd307, %fd301;
	mov.b64 	{%r273, %r278}, %rd307;
	mov.b32 	%r289, 1;
	mov.b32 	%r290, 31;
	mov.b32 	%r291, -1;
	// begin inline asm
	shfl.sync.down.b32 %r272, %r273, %r289, %r290, %r291;
	// end inline asm
	// begin inline asm
	shfl.sync.down.b32 %r277, %r278, %r289, %r290, %r291;
	// end inline asm
	mov.b64 	%rd308, {%r272, %r277};
	mov.b64 	%fd33, %rd308;
	mov.b64 	{%r283, %r288}, %rd337;
	// begin inline asm
	shfl.sync.down.b32 %r282, %r283, %r289, %r290, %r291;
	// end inline asm
	// begin inline asm
	shfl.sync.down.b32 %r287, %r288, %r289, %r290, %r291;
	// end inline asm
	mov.b64 	%rd27, {%r282, %r287};
	setp.gt.s32 	%p178, %r271, 30;
	mov.u64 	%rd339, %rd337;
	mov.f64 	%fd303, %fd301;
	@%p178 bra 	$L__BB6_30;
	abs.f64 	%fd34, %fd301;
	abs.f64 	%fd35, %fd33;
	setp.lt.f64 	%p179, %fd34, %fd35;
	mov.u64 	%rd339, %rd27;
	mov.f64 	%fd303, %fd33;
	@%p179 bra 	$L__BB6_30;
	setp.lt.f64 	%p180, %fd35, %fd34;
	mov.u64 	%rd339, %rd337;
	mov.f64 	%fd303, %fd301;
	@%p180 bra 	$L__BB6_30;
	setp.lt.s64 	%p181, %rd337, %rd27;
	min.s64 	%rd339, %rd337, %rd27;
	selp.f64 	%fd303, %fd301, %fd33, %p181;
$L__BB6_30:
	mov.b64 	%rd309, %fd303;
	mov.b64 	{%r293, %r298}, %rd309;
	mov.b32 	%r309, 2;
	mov.b32 	%r310, 31;
	mov.b32 	%r311, -1;
	// begin inline asm
	shfl.sync.down.b32 %r292, %r293, %r309, %r310, %r311;
	// end inline asm
	// begin inline asm
	shfl.sync.down.b32 %r297, %r298, %r309, %r310, %r311;
	// end inline asm
	mov.b64 	%rd310, {%r292, %r297};
	mov.b64 	%fd38, %rd310;
	mov.b64 	{%r303, %r308}, %rd339;
	// begin inline asm
	shfl.sync.down.b32 %r302, %r303, %r309, %r310, %r311;
	// end inline asm
	// begin inline asm
	shfl.sync.down.b32 %r307, %r308, %r309, %r310, %r311;
	// end inline asm
	mov.b64 	%rd30, {%r302, %r307};
	setp.gt.s32 	%p182, %r271, 29;
	mov.u64 	%rd340, %rd339;
	mov.f64 	%fd304, %fd303;
	@%p182 bra 	$L__BB6_34;
	abs.f64 	%fd39, %fd303;
	abs.f64 	%fd40, %fd38;
	setp.lt.f64 	%p183, %fd39, %fd40;
	mov.u64 	%rd340, %rd30;
	mov.f64 	%fd304, %fd38;
	@%p183 bra 	$L__BB6_34;
	setp.lt.f64 	%p184, %fd40, %fd39;
	mov.u64 	%rd340, %rd339;
	mov.f64 	%fd304, %fd303;
	@%p184 bra 	$L__BB6_34;
	setp.lt.s64 	%p185, %rd339, %rd30;
	min.s64 	%rd340, %rd339, %rd30;
	selp.f64 	%fd304, %fd303, %fd38, %p185;
$L__BB6_34:
	mov.b64 	%rd311, %fd304;
	mov.b64 	{%r313, %r318}, %rd311;
	mov.b32 	%r329, 4;
	mov.b32 	%r330, 31;
	mov.b32 	%r331, -1;
	// begin inline asm
	shfl.sync.down.b32 %r312, %r313, %r329, %r330, %r331;
	// end inline asm
	// begin inline asm
	shfl.sync.down.b32 %r317, %r318, %r329, %r330, %r331;
	// end inline asm
	mov.b64 	%rd312, {%r312, %r317};
	mov.b64 	%fd43, %rd312;
	mov.b64 	{%r323, %r328}, %rd340;
	// begin inline asm
	shfl.sync.down.b32 %r322, %r323, %r329, %r330, %r331;
	// end inline asm
	// begin inline asm
	shfl.sync.down.b32 %r327, %r328, %r329, %r330, %r331;
	// end inline asm
	mov.b64 	%rd33, {%r322, %r327};
	setp.gt.s32 	%p186, %r271, 27;
	mov.u64 	%rd341, %rd340;
	mov.f64 	%fd305, %fd304;
	@%p186 bra 	$L__BB6_38;
	abs.f64 	%fd44, %fd304;
	abs.f64 	%fd45, %fd43;
	setp.lt.f64 	%p187, %fd44, %fd45;
	mov.u64 	%rd341, %rd33;
	mov.f64 	%fd305, %fd43;
	@%p187 bra 	$L__BB6_38;
	setp.lt.f64 	%p188, %fd45, %fd44;
	mov.u64 	%rd341, %rd340;
	mov.f64 	%fd305, %fd304;
	@%p188 bra 	$L__BB6_38;
	setp.lt.s64 	%p189, %rd340, %rd33;
	min.s64 	%rd341, %rd340, %rd33;
	selp.f64 	%fd305, %fd304, %fd43, %p189;
$L__BB6_38:
	mov.b64 	%rd313, %fd305;
	mov.b64 	{%r333, %r338}, %rd313;
	mov.b32 	%r349, 8;
	mov.b32 	%r350, 31;
	mov.b32 	%r351, -1;
	// begin inline asm
	shfl.sync.down.b32 %r332, %r333, %r349, %r350, %r351;
	// end inline asm
	// begin inline asm
	shfl.sync.down.b32 %r337, %r338, %r349, %r350, %r351;
	// end inline asm
	mov.b64 	%rd314, {%r332, %r337};
	mov.b64 	%fd48, %rd314;
	mov.b64 	{%r343, %r348}, %rd341;
	// begin inline asm
	shfl.sync.down.b32 %r342, %r343, %r349, %r350, %r351;
	// end inline asm
	// begin inline asm
	shfl.sync.down.b32 %r347, %r348, %r349, %r350, %r351;
	// end inline asm
	mov.b64 	%rd36, {%r342, %r347};
	setp.gt.s32 	%p190, %r271, 23;
	mov.u64 	%rd342, %rd341;
	mov.f64 	%fd306, %fd305;
	@%p190 bra 	$L__BB6_42;
	abs.f64 	%fd49, %fd305;
	abs.f64 	%fd50, %fd48;
	setp.lt.f64 	%p191, %fd49, %fd50;
	mov.u64 	%rd342, %rd36;
	mov.f64 	%fd306, %fd48;
	@%p191 bra 	$L__BB6_42;
	setp.lt.f64 	%p192, %fd50, %fd49;
	mov.u64 	%rd342, %rd341;
	mov.f64 	%fd306, %fd305;
	@%p192 bra 	$L__BB6_42;
	setp.lt.s64 	%p193, %rd341, %rd36;
	min.s64 	%rd342, %rd341, %rd36;
	selp.f64 	%fd306, %fd305, %fd48, %p193;
$L__BB6_42:
	mov.b64 	%rd315, %fd306;
	mov.b64 	{%r353, %r358}, %rd315;
	mov.b32 	%r369, 16;
	mov.b32 	%r370, 31;
	mov.b32 	%r371, -1;
	// begin inline asm
	shfl.sync.down.b32 %r352, %r353, %r369, %r370, %r371;
	// end inline asm
	// begin inline asm
	shfl.sync.down.b32 %r357, %r358, %r369, %r370, %r371;
	// end inline asm
	mov.b64 	%rd316, {%r352, %r357};
	mov.b64 	%fd53, %rd316;
	mov.b64 	{%r363, %r368}, %rd342;
	// begin inline asm
	shfl.sync.down.b32 %r362, %r363, %r369, %r370, %r371;
	// end inline asm
	// begin inline asm
	shfl.sync.down.b32 %r367, %r368, %r369, %r370, %r371;
	// end inline asm
	mov.b64 	%rd39, {%r362, %r367};
	setp.gt.s32 	%p194, %r271, 15;
	mov.u64 	%rd394, %rd342;
	mov.f64 	%fd357, %fd306;
	@%p194 bra 	$L__BB6_46;
	abs.f64 	%fd54, %fd306;
	abs.f64 	%fd55, %fd53;
	setp.lt.f64 	%p195, %fd54, %fd55;
	mov.u64 	%rd394, %rd39;
	mov.f64 	%fd357, %fd53;
	@%p195 bra 	$L__BB6_46;
	setp.lt.f64 	%p196, %fd55, %fd54;
	mov.u64 	%rd394, %rd342;
	mov.f64 	%fd357, %fd306;
	@%p196 bra 	$L__BB6_46;
	setp.lt.s64 	%p197, %rd342, %rd39;
	min.s64 	%rd394, %rd342, %rd39;
	selp.f64 	%fd357, %fd306, %fd53, %p197;
$L__BB6_46:
	setp.ne.s32 	%p198, %r271, 0;
	@%p198 bra 	$L__BB6_48;
	shr.u32 	%r372, %r1, 1;
	and.b32  	%r373, %r372, 496;
	mov.u32 	%r374, _ZN6thrust24THRUST_300001_SM_1000_NS8cuda_cub4core6detail5shmemE;
	add.s32 	%r375, %r374, %r373;
	st.shared.f64 	[%r375+8], %fd357;
	st.shared.u64 	[%r375+16], %rd394;
$L__BB6_48:
	bar.sync 	0;
	setp.ne.s32 	%p199, %r1, 0;
	@%p199 bra 	$L__BB6_209;
	ld.shared.f64 	%fd58, [_ZN6thrust24THRUST_300001_SM_1000_NS8cuda_cub4core6detail5shmemE+24];
	ld.shared.u64 	%rd42, [_ZN6thrust24THRUST_300001_SM_1000_NS8cuda_cub4core6detail5shmemE+32];
	abs.f64 	%fd59, %fd357;
	abs.f64 	%fd60, %fd58;
	setp.lt.f64 	%p200, %fd59, %fd60;
	mov.u64 	%rd344, %rd42;
	mov.f64 	%fd308, %fd58;
	@%p200 bra 	$L__BB6_52;
	setp.lt.f64 	%p201, %fd60, %fd59;
	mov.u64 	%rd344, %rd394;
	mov.f64 	%fd308, %fd357;
	@%p201 bra 	$L__BB6_52;
	setp.lt.s64 	%p202, %rd394, %rd42;
	min.s64 	%rd344, %rd394, %rd42;
	selp.f64 	%fd308, %fd357, %fd58, %p202;
$L__BB6_52:
	ld.shared.f64 	%fd63, [_ZN6thrust24THRUST_300001_SM_1000_NS8cuda_cub4core6detail5shmemE+40];
	ld.shared.u64 	%rd45, [_ZN6thrust24THRUST_300001_SM_1000_NS8cuda_cub4core6detail5shmemE+48];
	abs.f64 	%fd64, %fd308;
	abs.f64 	%fd65, %fd63;
	setp.lt.f64 	%p203, %fd64, %fd65;
	mov.u64 	%rd345, %rd45;
	mov.f64 	%fd309, %fd63;
	@%p203 bra 	$L__BB6_55;
	setp.lt.f64 	%p204, %fd65, %fd64;
	mov.u64 	%rd345, %rd344;
	mov.f64 	%fd309, %fd308;
	@%p204 bra 	$L__BB6_55;
	setp.lt.s64 	%p205, %rd344, %rd45;
	min.s64 	%rd345, %rd344, %rd45;
	selp.f64 	%fd309, %fd308, %fd63, %p205;
$L__BB6_55:
	ld.shared.f64 	%fd68, [_ZN6thrust24THRUST_300001_SM_1000_NS8cuda_cub4core6detail5shmemE+56];
	ld.shared.u64 	%rd48, [_ZN6thrust24THRUST_300001_SM_1000_NS8cuda_cub4core6detail5shmemE+64];
	abs.f64 	%fd69, %fd309;
	abs.f64 	%fd70, %fd68;
	setp.lt.f64 	%p206, %fd69, %fd70;
	mov.u64 	%rd346, %rd48;
	mov.f64 	%fd310, %fd68;
	@%p206 bra 	$L__BB6_58;
	setp.lt.f64 	%p207, %fd70, %fd69;
	mov.u64 	%rd346, %rd345;
	mov.f64 	%fd310, %fd309;
	@%p207 bra 	$L__BB6_58;
	setp.lt.s64 	%p208, %rd345, %rd48;
	min.s64 	%rd346, %rd345, %rd48;
	selp.f64 	%fd310, %fd309, %fd68, %p208;
$L__BB6_58:
	ld.shared.f64 	%fd73, [_ZN6thrust24THRUST_300001_SM_1000_NS8cuda_cub4core6detail5shmemE+72];
	ld.shared.u64 	%rd51, [_ZN6thrust24THRUST_300001_SM_1000_NS8cuda_cub4core6detail5shmemE+80];
	abs.f64 	%fd74, %fd310;
	abs.f64 	%fd75, %fd73;
	setp.lt.f64 	%p209, %fd74, %fd75;
	mov.u64 	%rd347, %rd51;
	mov.f64 	%fd311, %fd73;
	@%p209 bra 	$L__BB6_61;
	setp.lt.f64 	%p210, %fd75, %fd74;
	mov.u64 	%rd347, %rd346;
	mov.f64 	%fd311, %fd310;
	@%p210 bra 	$L__BB6_61;
	setp.lt.s64 	%p211, %rd346, %rd51;
	min.s64 	%rd347, %rd346, %rd51;
	selp.f64 	%fd311, %fd310, %fd73, %p211;
$L__BB6_61:
	ld.shared.f64 	%fd78, [_ZN6thrust24THRUST_300001_SM_1000_NS8cuda_cub4core6detail5shmemE+88];
	ld.shared.u64 	%rd54, [_ZN6thrust24THRUST_300001_SM_1000_NS8cuda_cub4core6detail5shmemE+96];
	abs.f64 	%fd79, %fd311;
	abs.f64 	%fd80, %fd78;
	setp.lt.f64 	%p212, %fd79, %fd80;
	mov.u64 	%rd348, %rd54;
	mov.f64 	%fd312, %fd78;
	@%p212 bra 	$L__BB6_64;
	setp.lt.f64 	%p213, %fd80, %fd79;
	mov.u64 	%rd348, %rd347;
	mov.f64 	%fd312, %fd311;
	@%p213 bra 	$L__BB6_64;
	setp.lt.s64 	%p214, %rd347, %rd54;
	min.s64 	%rd348, %rd347, %rd54;
	selp.f64 	%fd312, %fd311, %fd78, %p214;
$L__BB6_64:
	ld.shared.f64 	%fd83, [_ZN6thrust24THRUST_300001_SM_1000_NS8cuda_cub4core6detail5shmemE+104];
	ld.shared.u64 	%rd57, [_ZN6thrust24THRUST_300001_SM_1000_NS8cuda_cub4core6detail5shmemE+112];
	abs.f64 	%fd84, %fd312;
	abs.f64 	%fd85, %fd83;
	setp.lt.f64 	%p215, %fd84, %fd85;
	mov.u64 	%rd349, %rd57;
	mov.f64 	%fd313, %fd83;
	@%p215 bra 	$L__BB6_67;
	setp.lt.f64 	%p216, %fd85, %fd84;
	mov.u64 	%rd349, %rd348;
	mov.f64 	%fd313, %fd312;
	@%p216 bra 	$L__BB6_67;
	setp.lt.s64 	%p217, %rd348, %rd57;
	min.s64 	%rd349, %rd348, %rd57;
	selp.f64 	%fd313, %fd312, %fd83, %p217;
$L__BB6_67:
	ld.shared.f64 	%fd88, [_ZN6thrust24THRUST_300001_SM_1000_NS8cuda_cub4core6detail5shmemE+120];
	ld.shared.u64 	%rd60, [_ZN6thrust24THRUST_300001_SM_1000_NS8cuda_cub4core6detail5shmemE+128];
	abs.f64 	%fd89, %fd313;
	abs.f64 	%fd90, %fd88;
	setp.lt.f64 	%p218, %fd89, %fd90;
	mov.u64 	%rd394, %rd60;
	mov.f64 	%fd357, %fd88;
	@%p218 bra 	$L__BB6_209;
	setp.lt.f64 	%p219, %fd90, %fd89;
	mov.u64 	%rd394, %rd349;
	mov.f64 	%fd357, %fd313;
	@%p219 bra 	$L__BB6_209;
	setp.lt.s64 	%p220, %rd349, %rd60;
	min.s64 	%rd394, %rd349, %rd60;
	selp.f64 	%fd357, %fd313, %fd88, %p220;
	bra.uni 	$L__BB6_209;
$L__BB6_70:
	// begin inline asm
	mov.u32 %r158, %laneid;
	// end inline asm
	and.b32  	%r179, %r1, 992;
	add.s32 	%r180, %r179, 32;
	setp.gt.s32 	%p127, %r180, %r37;
	not.b32 	%r181, %r179;
	add.s32 	%r182, %r37, %r181;
	selp.b32 	%r177, %r182, 31, %p127;
	mov.b64 	%rd297, %fd301;
	mov.b64 	{%r160, %r165}, %rd297;
	mov.b32 	%r176, 1;
	mov.b32 	%r178, -1;
	// begin inline asm
	shfl.sync.down.b32 %r159, %r160, %r176, %r177, %r178;
	// end inline asm
	// begin inline asm
	shfl.sync.down.b32 %r164, %r165, %r176, %r177, %r178;
	// end inline asm
	mov.b64 	%rd298, {%r159, %r164};
	mov.b64 	%fd92, %rd298;
	mov.b64 	{%r170, %r175}, %rd337;
	// begin inline asm
	shfl.sync.down.b32 %r169, %r170, %r176, %r177, %r178;
	// end inline asm
	// begin inline asm
	shfl.sync.down.b32 %r174, %r175, %r176, %r177, %r178;
	// end inline asm
	mov.b64 	%rd62, {%r169, %r174};
	setp.ge.s32 	%p128, %r158, %r177;
	mov.u64 	%rd350, %rd337;
	mov.f64 	%fd314, %fd301;
	@%p128 bra 	$L__BB6_74;
	abs.f64 	%fd93, %fd301;
	abs.f64 	%fd94, %fd92;
	setp.lt.f64 	%p129, %fd93, %fd94;
	mov.u64 	%rd350, %rd62;
	mov.f64 	%fd314, %fd92;
	@%p129 bra 	$L__BB6_74;
	setp.lt.f64 	%p130, %fd94, %fd93;
	mov.u64 	%rd350, %rd337;
	mov.f64 	%fd314, %fd301;
	@%p130 bra 	$L__BB6_74;
	setp.lt.s64 	%p131, %rd337, %rd62;
	min.s64 	%rd350, %rd337, %rd62;
	selp.f64 	%fd314, %fd301, %fd92, %p131;
$L__BB6_74:
	mov.b64 	%rd299, %fd314;
	mov.b64 	{%r184, %r189}, %rd299;
	mov.b32 	%r200, 2;
	mov.b32 	%r202, -1;
	// begin inline asm
	shfl.sync.down.b32 %r183, %r184, %r200, %r177, %r202;
	// end inline asm
	// begin inline asm
	shfl.sync.down.b32 %r188, %r189, %r200, %r177, %r202;
	// end inline asm
	mov.b64 	%rd300, {%r183, %r188};
	mov.b64 	%fd97, %rd300;
	mov.b64 	{%r194, %r199}, %rd350;
	// begin inline asm
	shfl.sync.down.b32 %r193, %r194, %r200, %r177, %r202;
	// end inline asm
	// begin inline asm
	shfl.sync.down.b32 %r198, %r199, %r200, %r177, %r202;
	// end inline asm
	mov.b64 	%rd65, {%r193, %r198};
	add.s32 	%r203, %r158, 2;
	setp.gt.s32 	%p132, %r203, %r177;
	mov.u64 	%rd351, %rd350;
	mov.f64 	%fd315, %fd314;
	@%p132 bra 	$L__BB6_78;
	abs.f64 	%fd98, %fd314;
	abs.f64 	%fd99, %fd97;
	setp.lt.f64 	%p133, %fd98, %fd99;
	mov.u64 	%rd351, %rd65;
	mov.f64 	%fd315, %fd97;
	@%p133 bra 	$L__BB6_78;
	setp.lt.f64 	%p134, %fd99, %fd98;
	mov.u64 	%rd351, %rd350;
	mov.f64 	%fd315, %fd314;
	@%p134 bra 	$L__BB6_78;
	setp.lt.s64 	%p135, %rd350, %rd65;
	min.s64 	%rd351, %rd350, %rd65;
	selp.f64 	%fd315, %fd314, %fd97, %p135;
$L__BB6_78:
	mov.b64 	%rd301, %fd315;
	mov.b64 	{%r205, %r210}, %rd301;
	mov.b32 	%r221, 4;
	mov.b32 	%r223, -1;
	// begin inline asm
	shfl.sync.down.b32 %r204, %r205, %r221, %r177, %r223;
	// end inline asm
	// begin inline asm
	shfl.sync.down.b32 %r209, %r210, %r221, %r177, %r223;
	// end inline asm
	mov.b64 	%rd302, {%r204, %r209};
	mov.b64 	%fd102, %rd302;
	mov.b64 	{%r215, %r220}, %rd351;
	// begin inline asm
	shfl.sync.down.b32 %r214, %r215, %r221, %r177, %r223;
	// end inline asm
	// begin inline asm
	shfl.sync.down.b32 %r219, %r220, %r221, %r177, %r223;
	// end inline asm
	mov.b64 	%rd68, {%r214, %r219};
	add.s32 	%r224, %r158, 4;
	setp.gt.s32 	%p136, %r224, %r177;
	mov.u64 	%rd352, %rd351;
	mov.f64 	%fd316, %fd315;
	@%p136 bra 	$L__BB6_82;
	abs.f64 	%fd103, %fd315;
	abs.f64 	%fd104, %fd102;
	setp.lt.f64 	%p137, %fd103, %fd104;
	mov.u64 	%rd352, %rd68;
	mov.f64 	%fd316, %fd102;
	@%p137 bra 	$L__BB6_82;
	setp.lt.f64 	%p138, %fd104, %fd103;
	mov.u64 	%rd352, %rd351;
	mov.f64 	%fd316, %fd315;
	@%p138 bra 	$L__BB6_82;
	setp.lt.s64 	%p139, %rd351, %rd68;
	min.s64 	%rd352, %rd351, %rd68;
	selp.f64 	%fd316, %fd315, %fd102, %p139;
$L__BB6_82:
	mov.b64 	%rd303, %fd316;
	mov.b64 	{%r226, %r231}, %rd303;
	mov.b32 	%r242, 8;
	mov.b32 	%r244, -1;
	// begin inline asm
	shfl.sync.down.b32 %r225, %r226, %r242, %r177, %r244;
	// end inline asm
	// begin inline asm
	shfl.sync.down.b32 %r230, %r231, %r242, %r177, %r244;
	// end inline asm
	mov.b64 	%rd304, {%r225, %r230};
	mov.b64 	%fd107, %rd304;
	mov.b64 	{%r236, %r241}, %rd352;
	// begin inline asm
	shfl.sync.down.b32 %r235, %r236, %r242, %r177, %r244;
	// end inline asm
	// begin inline asm
	shfl.sync.down.b32 %r240, %r241, %r242, %r177, %r244;
	// end inline asm
	mov.b64 	%rd71, {%r235, %r240};
	add.s32 	%r245, %r158, 8;
	setp.gt.s32 	%p140, %r245, %r177;
	mov.u64 	%rd353, %rd352;
	mov.f64 	%fd317, %fd316;
	@%p140 bra 	$L__BB6_86;
	abs.f64 	%fd108, %fd316;
	abs.f64 	%fd109, %fd107;
	setp.lt.f64 	%p141, %fd108, %fd109;
	mov.u64 	%rd353, %rd71;
	mov.f64 	%fd317, %fd107;
	@%p141 bra 	$L__BB6_86;
	setp.lt.f64 	%p142, %fd109, %fd108;
	mov.u64 	%rd353, %rd352;
	mov.f64 	%fd317, %fd316;
	@%p142 bra 	$L__BB6_86;
	setp.lt.s64 	%p143, %rd352, %rd71;
	min.s64 	%rd353, %rd352, %rd71;
	selp.f64 	%fd317, %fd316, %fd107, %p143;
$L__BB6_86:
	mov.b64 	%rd305, %fd317;
	mov.b64 	{%r247, %r252}, %rd305;
	mov.b32 	%r263, 16;
	mov.b32 	%r265, -1;
	// begin inline asm
	shfl.sync.down.b32 %r246, %r247, %r263, %r177, %r265;
	// end inline asm
	// begin inline asm
	shfl.sync.down.b32 %r251, %r252, %r263, %r177, %r265;
	// end inline asm
	mov.b64 	%rd306, {%r246, %r251};
	mov.b64 	%fd112, %rd306;
	mov.b64 	{%r257, %r262}, %rd353;
	// begin inline asm
	shfl.sync.down.b32 %r256, %r257, %r263, %r177, %r265;
	// end inline asm
	// begin inline asm
	shfl.sync.down.b32 %r261, %r262, %r263, %r177, %r265;
	// end inline asm
	mov.b64 	%rd74, {%r256, %r261};
	add.s32 	%r266, %r158, 16;
	setp.gt.s32 	%p144, %r266, %r177;
	mov.u64 	%rd394, %rd353;
	mov.f64 	%fd357, %fd317;
	@%p144 bra 	$L__BB6_90;
	abs.f64 	%fd113, %fd317;
	abs.f64 	%fd114, %fd112;
	setp.lt.f64 	%p145, %fd113, %fd114;
	mov.u64 	%rd394, %rd74;
	mov.f64 	%fd357, %fd112;
	@%p145 bra 	$L__BB6_90;
	setp.lt.f64 	%p146, %fd114, %fd113;
	mov.u64 	%rd394, %rd353;
	mov.f64 	%fd357, %fd317;
	@%p146 bra 	$L__BB6_90;
	setp.lt.s64 	%p147, %rd353, %rd74;
	min.s64 	%rd394, %rd353, %rd74;
	selp.f64 	%fd357, %fd317, %fd112, %p147;
$L__BB6_90:
	setp.ne.s32 	%p148, %r158, 0;
	@%p148 bra 	$L__BB6_92;
	shr.u32 	%r267, %r1, 1;
	and.b32  	%r268, %r267, 496;
	mov.u32 	%r269, _ZN6thrust24THRUST_300001_SM_1000_NS8cuda_cub4core6detail5shmemE;
	add.s32 	%r270, %r269, %r268;
	st.shared.f64 	[%r270+8], %fd357;
	st.shared.u64 	[%r270+16], %rd394;
$L__BB6_92:
	bar.sync 	0;
	setp.ne.s32 	%p149, %r1, 0;
	@%p149 bra 	$L__BB6_209;
	setp.lt.s32 	%p150, %r37, 33;
	mov.f64 	%fd319, %fd357;
	mov.u64 	%rd355, %rd394;
	@%p150 bra 	$L__BB6_97;
	ld.shared.f64 	%fd117, [_ZN6thrust24THRUST_300001_SM_1000_NS8cuda_cub4core6detail5shmemE+24];
	ld.shared.u64 	%rd77, [_ZN6thrust24THRUST_300001_SM_1000_NS8cuda_cub4core6detail5shmemE+32];
	abs.f64 	%fd118, %fd357;
	abs.f64 	%fd119, %fd117;
	setp.lt.f64 	%p151, %fd118, %fd119;
	mov.f64 	%fd319, %fd117;
	mov.u64 	%rd355, %rd77;
	@%p151 bra 	$L__BB6_97;
	setp.lt.f64 	%p152, %fd119, %fd118;
	mov.f64 	%fd319, %fd357;
	mov.u64 	%rd355, %rd394;
	@%p152 bra 	$L__BB6_97;
	setp.lt.s64 	%p153, %rd394, %rd77;
	min.s64 	%rd355, %rd394, %rd77;
	selp.f64 	%fd319, %fd357, %fd117, %p153;
$L__BB6_97:
	setp.lt.s32 	%p154, %r37, 65;
	mov.f64 	%fd320, %fd319;
	mov.u64 	%rd356, %rd355;
	@%p154 bra 	$L__BB6_101;
	ld.shared.f64 	%fd122, [_ZN6thrust24THRUST_300001_SM_1000_NS8cuda_cub4core6detail5shmemE+40];
	ld.shared.u64 	%rd80, [_ZN6thrust24THRUST_300001_SM_1000_NS8cuda_cub4core6detail5shmemE+48];
	abs.f64 	%fd123, %fd319;
	abs.f64 	%fd124, %fd122;
	setp.lt.f64 	%p155, %fd123, %fd124;
	mov.f64 	%fd320, %fd122;
	mov.u64 	%rd356, %rd80;
	@%p155 bra 	$L__BB6_101;
	setp.lt.f64 	%p156, %fd124, %fd123;
	mov.f64 	%fd320, %fd319;
	mov.u64 	%rd356, %rd355;
	@%p156 bra 	$L__BB6_101;
	setp.lt.s64 	%p157, %rd355, %rd80;
	min.s64 	%rd356, %rd355, %rd80;
	selp.f64 	%fd320, %fd319, %fd122, %p157;
$L__BB6_101:
	setp.lt.s32 	%p158, %r37, 97;
	mov.f64 	%fd321, %fd320;
	mov.u64 	%rd357, %rd356;
	@%p158 bra 	$L__BB6_105;
	ld.shared.f64 	%fd127, [_ZN6thrust24THRUST_300001_SM_1000_NS8cuda_cub4core6detail5shmemE+56];
	ld.shared.u64 	%rd83, [_ZN6thrust24THRUST_300001_SM_1000_NS8cuda_cub4core6detail5shmemE+64];
	abs.f64 	%fd128, %fd320;
	abs.f64 	%fd129, %fd127;
	setp.lt.f64 	%p159, %fd128, %fd129;
	mov.f64 	%fd321, %fd127;
	mov.u64 	%rd357, %rd83;
	@%p159 bra 	$L__BB6_105;
	setp.lt.f64 	%p160, %fd129, %fd128;
	mov.f64 	%fd321, %fd320;
	mov.u64 	%rd357, %rd356;
	@%p160 bra 	$L__BB6_105;
	setp.lt.s64 	%p161, %rd356, %rd83;
	min.s64 	%rd357, %rd356, %rd83;
	selp.f64 	%fd321, %fd320, %fd127, %p161;
$L__BB6_105:
	setp.lt.s32 	%p162, %r37, 129;
	mov.f64 	%fd322, %fd321;
	mov.u64 	%rd358, %rd357;
	@%p162 bra 	$L__BB6_109;
	ld.shared.f64 	%fd132, [_ZN6thrust24THRUST_300001_SM_1000_NS8cuda_cub4core6detail5shmemE+72];
	ld.shared.u64 	%rd86, [_ZN6thrust24THRUST_300001_SM_1000_NS8cuda_cub4core6detail5shmemE+80];
	abs.f64 	%fd133, %fd321;
	abs.f64 	%fd134, %fd132;
	setp.lt.f64 	%p163, %fd133, %fd134;
	mov.f64 	%fd322, %fd132;
	mov.u64 	%rd358, %rd86;
	@%p163 bra 	$L__BB6_109;
	setp.lt.f64 	%p164, %fd134, %fd133;
	mov.f64 	%fd322, %fd321;
	mov.u64 	%rd358, %rd357;
	@%p164 bra 	$L__BB6_109;
	setp.lt.s64 	%p165, %rd357, %rd86;
	min.s64 	%rd358, %rd357, %rd86;
	selp.f64 	%fd322, %fd321, %fd132, %p165;
$L__BB6_109:
	setp.lt.s32 	%p166, %r37, 161;
	mov.f64 	%fd323, %fd322;
	mov.u64 	%rd359, %rd358;
	@%p166 bra 	$L__BB6_113;
	ld.shared.f64 	%fd137, [_ZN6thrust24THRUST_300001_SM_1000_NS8cuda_cub4core6detail5shmemE+88];
	ld.shared.u64 	%rd89, [_ZN6thrust24THRUST_300001_SM_1000_NS8cuda_cub4core6detail5shmemE+96];
	abs.f64 	%fd138, %fd322;
	abs.f64 	%fd139, %fd137;
	setp.lt.f64 	%p167, %fd138, %fd139;
	mov.f64 	%fd323, %fd137;
	mov.u64 	%rd359, %rd89;
	@%p167 bra 	$L__BB6_113;
	setp.lt.f64 	%p168, %fd139, %fd138;
	mov.f64 	%fd323, %fd322;
	mov.u64 	%rd359, %rd358;
	@%p168 bra 	$L__BB6_113;
	setp.lt.s64 	%p169, %rd358, %rd89;
	min.s64 	%rd359, %rd358, %rd89;
	selp.f64 	%fd323, %fd322, %fd137, %p169;
$L__BB6_113:
	setp.lt.s32 	%p170, %r37, 193;
	mov.f64 	%fd324, %fd323;
	mov.u64 	%rd360, %rd359;
	@%p170 bra 	$L__BB6_117;
	ld.shared.f64 	%fd142, [_ZN6thrust24THRUST_300001_SM_1000_NS8cuda_cub4core6detail5shmemE+104];
	ld.shared.u64 	%rd92, [_ZN6thrust24THRUST_300001_SM_1000_NS8cuda_cub4core6detail5shmemE+112];
	abs.f64 	%fd143, %fd323;
	abs.f64 	%fd144, %fd142;
	setp.lt.f64 	%p171, %fd143, %fd144;
	mov.f64 	%fd324, %fd142;
	mov.u64 	%rd360, %rd92;
	@%p171 bra 	$L__BB6_117;
	setp.lt.f64 	%p172, %fd144, %fd143;
	mov.f64 	%fd324, %fd323;
	mov.u64 	%rd360, %rd359;
	@%p172 bra 	$L__BB6_117;
	setp.lt.s64 	%p173, %rd359, %rd92;
	min.s64 	%rd360, %rd359, %rd92;
	selp.f64 	%fd324, %fd323, %fd142, %p173;
$L__BB6_117:
	setp.lt.s32 	%p174, %r37, 225;
	mov.u64 	%rd394, %rd360;
	mov.f64 	%fd357, %fd324;
	@%p174 bra 	$L__BB6_209;
	ld.shared.f64 	%fd147, [_ZN6thrust24THRUST_300001_SM_1000_NS8cuda_cub4core6detail5shmemE+120];
	ld.shared.u64 	%rd95, [_ZN6thrust24THRUST_300001_SM_1000_NS8cuda_cub4core6detail5shmemE+128];
	abs.f64 	%fd148, %fd324;
	abs.f64 	%fd149, %fd147;
	setp.lt.f64 	%p175, %fd148, %fd149;
	mov.u64 	%rd394, %rd95;
	mov.f64 	%fd357, %fd147;
	@%p175 bra 	$L__BB6_209;
	setp.lt.f64 	%p176, %fd149, %fd148;
	mov.u64 	%rd394, %rd360;
	mov.f64 	%fd357, %fd324;
	@%p176 bra 	$L__BB6_209;
	setp.lt.s64 	%p177, %rd360, %rd95;
	min.s64 	%rd394, %rd360, %rd95;
	selp.f64 	%fd357, %fd324, %fd147, %p177;
	bra.uni 	$L__BB6_209;
$L__BB6_121:
	ld.param.u64 	%rd318, [_ZN6thrust24THRUST_300001_SM_1000_NS8cuda_cub4core6detail13_kernel_agentINS1_8__reduce11ReduceAgentIPN4cuda3std3__45tupleIJdlEEESC_SB_iNS1_9__extrema9arg_max_fIdl7CompareEEEEJSC_SC_iSG_EEEvDpT0__param_0];
	mov.u32 	%r16, %tid.x;
	mul.wide.u32 	%rd208, %r16, 16;
	add.s64 	%rd189, %rd318, %rd208;
	// begin inline asm
	ld.global.nc.u64 %rd188, [%rd189];
	// end inline asm
	add.s64 	%rd191, %rd189, 8;
	// begin inline asm
	ld.global.nc.u64 %rd190, [%rd191];
	// end inline asm
	mov.b64 	%fd151, %rd188;
	add.s64 	%rd193, %rd189, 4096;
	// begin inline asm
	ld.global.nc.u64 %rd192, [%rd193];
	// end inline asm
	add.s64 	%rd195, %rd189, 4104;
	// begin inline asm
	ld.global.nc.u64 %rd361, [%rd195];
	// end inline asm
	mov.b64 	%fd325, %rd192;
	add.s64 	%rd197, %rd189, 8192;
	// begin inline asm
	ld.global.nc.u64 %rd196, [%rd197];
	// end inline asm
	add.s64 	%rd199, %rd189, 8200;
	// begin inline asm
	ld.global.nc.u64 %rd362, [%rd199];
	// end inline asm
	mov.b64 	%fd326, %rd196;
	add.s64 	%rd201, %rd189, 12288;
	// begin inline asm
	ld.global.nc.u64 %rd200, [%rd201];
	// end inline asm
	add.s64 	%rd203, %rd189, 12296;
	// begin inline asm
	ld.global.nc.u64 %rd363, [%rd203];
	// end inline asm
	mov.b64 	%fd327, %rd200;
	add.s64 	%rd205, %rd189, 16384;
	// begin inline asm
	ld.global.nc.u64 %rd204, [%rd205];
	// end inline asm
	add.s64 	%rd207, %rd189, 16392;
	// begin inline asm
	ld.global.nc.u64 %rd381, [%rd207];
	// end inline asm
	mov.b64 	%fd344, %rd204;
	abs.f64 	%fd156, %fd151;
	abs.f64 	%fd157, %fd325;
	setp.lt.f64 	%p3, %fd156, %fd157;
	@%p3 bra 	$L__BB6_123;
	setp.lt.f64 	%p4, %fd157, %fd156;
	setp.lt.s64 	%p5, %rd190, %rd361;
	or.pred  	%p6, %p4, %p5;
	selp.b64 	%rd361, %rd190, %rd361, %p6;
	selp.f64 	%fd325, %fd151, %fd325, %p6;
$L__BB6_123:
	abs.f64 	%fd160, %fd325;
	abs.f64 	%fd161, %fd326;
	setp.lt.f64 	%p7, %fd160, %fd161;
	@%p7 bra 	$L__BB6_125;
	setp.lt.f64 	%p8, %fd161, %fd160;
	setp.lt.s64 	%p9, %rd361, %rd362;
	or.pred  	%p10, %p8, %p9;
	selp.b64 	%rd362, %rd361, %rd362, %p10;
	selp.f64 	%fd326, %fd325, %fd326, %p10;
$L__BB6_125:
	abs.f64 	%fd164, %fd326;
	abs.f64 	%fd165, %fd327;
	setp.lt.f64 	%p11, %fd164, %fd165;
	@%p11 bra 	$L__BB6_127;
	setp.lt.f64 	%p12, %fd165, %fd164;
	setp.lt.s64 	%p13, %rd362, %rd363;
	or.pred  	%p14, %p12, %p13;
	selp.b64 	%rd363, %rd362, %rd363, %p14;
	selp.f64 	%fd327, %fd326, %fd327, %p14;
$L__BB6_127:
	abs.f64 	%fd168, %fd327;
	abs.f64 	%fd169, %fd344;
	setp.lt.f64 	%p15, %fd168, %fd169;
	@%p15 bra 	$L__BB6_129;
	setp.lt.f64 	%p16, %fd169, %fd168;
	setp.lt.s64 	%p17, %rd363, %rd381;
	or.pred  	%p18, %p16, %p17;
	selp.b64 	%rd381, %rd363, %rd381, %p18;
	selp.f64 	%fd344, %fd327, %fd344, %p18;
$L__BB6_129:
	setp.lt.u32 	%p19, %r37, 2560;
	mov.b32 	%r383, 1280;
	@%p19 bra 	$L__BB6_142;
	mov.b32 	%r382, 1280;
	mov.f64 	%fd329, %fd344;
	mov.u64 	%rd365, %rd381;
$L__BB6_131:
	ld.param.u64 	%rd319, [_ZN6thrust24THRUST_300001_SM_1000_NS8cuda_cub4core6detail13_kernel_agentINS1_8__reduce11ReduceAgentIPN4cuda3std3__45tupleIJdlEEESC_SB_iNS1_9__extrema9arg_max_fIdl7CompareEEEEJSC_SC_iSG_EEEvDpT0__param_0];
	add.s32 	%r40, %r382, %r16;
	mul.wide.u32 	%rd229, %r40, 16;
	add.s64 	%rd210, %rd319, %rd229;
	// begin inline asm
	ld.global.nc.u64 %rd209, [%rd210];
	// end inline asm
	add.s64 	%rd212, %rd210, 8;
	// begin inline asm
	ld.global.nc.u64 %rd366, [%rd212];
	// end inline asm
	mov.b64 	%fd330, %rd209;
	add.s64 	%rd214, %rd210, 4096;
	// begin inline asm
	ld.global.nc.u64 %rd213, [%rd214];
	// end inline asm
	add.s64 	%rd216, %rd210, 4104;
	// begin inline asm
	ld.global.nc.u64 %rd367, [%rd216];
	// end inline asm
	mov.b64 	%fd331, %rd213;
	add.s64 	%rd218, %rd210, 8192;
	// begin inline asm
	ld.global.nc.u64 %rd217, [%rd218];
	// end inline asm
	add.s64 	%rd220, %rd210, 8200;
	// begin inline asm
	ld.global.nc.u64 %rd368, [%rd220];
	// end inline asm
	mov.b64 	%fd332, %rd217;
	add.s64 	%rd222, %rd210, 12288;
	// begin inline asm
	ld.global.nc.u64 %rd221, [%rd222];
	// end inline asm
	add.s64 	%rd224, %rd210, 12296;
	// begin inline asm
	ld.global.nc.u64 %rd369, [%rd224];
	// end inline asm
	mov.b64 	%fd333, %rd221;
	add.s64 	%rd226, %rd210, 16384;
	// begin inline asm
	ld.global.nc.u64 %rd225, [%rd226];
	// end inline asm
	add.s64 	%rd228, %rd210, 16392;
	// begin inline asm
	ld.global.nc.u64 %rd381, [%rd228];
	// end inline asm
	mov.b64 	%fd344, %rd225;
	abs.f64 	%fd178, %fd329;
	abs.f64 	%fd179, %fd330;
	setp.lt.f64 	%p20, %fd178, %fd179;
	@%p20 bra 	$L__BB6_133;
	setp.lt.f64 	%p21, %fd179, %fd178;
	setp.lt.s64 	%p22, %rd365, %rd366;
	or.pred  	%p23, %p21, %p22;
	selp.b64 	%rd366, %rd365, %rd366, %p23;
	selp.f64 	%fd330, %fd329, %fd330, %p23;
$L__BB6_133:
	abs.f64 	%fd182, %fd330;
	abs.f64 	%fd183, %fd331;
	setp.lt.f64 	%p24, %fd182, %fd183;
	@%p24 bra 	$L__BB6_135;
	setp.lt.f64 	%p25, %fd183, %fd182;
	setp.lt.s64 	%p26, %rd366, %rd367;
	or.pred  	%p27, %p25, %p26;
	selp.b64 	%rd367, %rd366, %rd367, %p27;
	selp.f64 	%fd331, %fd330, %fd331, %p27;
$L__BB6_135:
	abs.f64 	%fd186, %fd331;
	abs.f64 	%fd187, %fd332;
	setp.lt.f64 	%p28, %fd186, %fd187;
	@%p28 bra 	$L__BB6_137;
	setp.lt.f64 	%p29, %fd187, %fd186;
	setp.lt.s64 	%p30, %rd367, %rd368;
	or.pred  	%p31, %p29, %p30;
	selp.b64 	%rd368, %rd367, %rd368, %p31;
	selp.f64 	%fd332, %fd331, %fd332, %p31;
$L__BB6_137:
	abs.f64 	%fd190, %fd332;
	abs.f64 	%fd191, %fd333;
	setp.lt.f64 	%p32, %fd190, %fd191;
	@%p32 bra 	$L__BB6_139;
	setp.lt.f64 	%p33, %fd191, %fd190;
	setp.lt.s64 	%p34, %rd368, %rd369;
	or.pred  	%p35, %p33, %p34;
	selp.b64 	%rd369, %rd368, %rd369, %p35;
	selp.f64 	%fd333, %fd332, %fd333, %p35;
$L__BB6_139:
	abs.f64 	%fd194, %fd333;
	abs.f64 	%fd195, %fd344;
	setp.lt.f64 	%p36, %fd194, %fd195;
	@%p36 bra 	$L__BB6_141;
	setp.lt.f64 	%p37, %fd195, %fd194;
	setp.lt.s64 	%p38, %rd369, %rd381;
	or.pred  	%p39, %p37, %p38;
	selp.b64 	%rd381, %rd369, %rd381, %p39;
	selp.f64 	%fd344, %fd333, %fd344, %p39;
$L__BB6_141:
	add.s32 	%r383, %r382, 1280;
	add.s32 	%r41, %r382, 2560;
	setp.le.s32 	%p40, %r41, %r37;
	mov.u32 	%r382, %r383;
	mov.f64 	%fd329, %fd344;
	mov.u64 	%rd365, %rd381;
	@%p40 bra 	$L__BB6_131;
$L__BB6_142:
	setp.le.s32 	%p41, %r37, %r383;
	@%p41 bra 	$L__BB6_165;
	sub.s32 	%r20, %r37, %r383;
	setp.ge.s32 	%p42, %r16, %r20;
	@%p42 bra 	$L__BB6_165;
	not.b32 	%r42, %r16;
	add.s32 	%r43, %r37, %r42;
	sub.s32 	%r21, %r43, %r383;
	and.b32  	%r44, %r21, 768;
	setp.eq.s32 	%p43, %r44, 768;
	mov.u32 	%r387, %r16;
	@%p43 bra 	$L__BB6_150;
	add.s32 	%r385, %r16, %r383;
	shr.u32 	%r45, %r21, 8;
	add.s32 	%r46, %r45, 1;
	and.b32  	%r47, %r46, 3;
	neg.s32 	%r384, %r47;
	mov.u32 	%r387, %r16;
$L__BB6_146:
	.pragma "nounroll";
	mov.u64 	%rd127, %rd381;
	mov.f64 	%fd199, %fd344;
	ld.param.u64 	%rd320, [_ZN6thrust24THRUST_300001_SM_1000_NS8cuda_cub4core6detail13_kernel_agentINS1_8__reduce11ReduceAgentIPN4cuda3std3__45tupleIJdlEEESC_SB_iNS1_9__extrema9arg_max_fIdl7CompareEEEEJSC_SC_iSG_EEEvDpT0__param_0];
	mul.wide.u32 	%rd235, %r385, 16;
	add.s64 	%rd232, %rd320, %rd235;
	// begin inline asm
	ld.global.nc.u64 %rd231, [%rd232];
	// end inline asm
	add.s64 	%rd234, %rd232, 8;
	// begin inline asm
	ld.global.nc.u64 %rd233, [%rd234];
	// end inline asm
	mov.b64 	%fd200, %rd231;
	abs.f64 	%fd201, %fd199;
	abs.f64 	%fd202, %fd200;
	setp.lt.f64 	%p44, %fd201, %fd202;
	mov.f64 	%fd344, %fd200;
	mov.u64 	%rd381, %rd233;
	@%p44 bra 	$L__BB6_149;
	setp.lt.f64 	%p45, %fd202, %fd201;
	mov.f64 	%fd344, %fd199;
	mov.u64 	%rd381, %rd127;
	@%p45 bra 	$L__BB6_149;
	setp.lt.s64 	%p46, %rd127, %rd233;
	selp.f64 	%fd344, %fd199, %fd200, %p46;
	min.s64 	%rd381, %rd127, %rd233;
$L__BB6_149:
	add.s32 	%r387, %r387, 256;
	add.s32 	%r385, %r385, 256;
	add.s32 	%r384, %r384, 1;
	setp.ne.s32 	%p47, %r384, 0;
	@%p47 bra 	$L__BB6_146;
$L__BB6_150:
	setp.lt.u32 	%p48, %r21, 768;
	@%p48 bra 	$L__BB6_165;
	ld.param.u64 	%rd321, [_ZN6thrust24THRUST_300001_SM_1000_NS8cuda_cub4core6detail13_kernel_agentINS1_8__reduce11ReduceAgentIPN4cuda3std3__45tupleIJdlEEESC_SB_iNS1_9__extrema9arg_max_fIdl7CompareEEEEJSC_SC_iSG_EEEvDpT0__param_0];
	cvt.u64.u32 	%rd236, %r387;
	cvt.u64.u32 	%rd237, %r383;
	add.s64 	%rd238, %rd236, %rd237;
	shl.b64 	%rd239, %rd238, 4;
	add.s64 	%rd240, %rd239, %rd321;
	add.s64 	%rd376, %rd240, 12296;
	add.s32 	%r388, %r387, %r383;
$L__BB6_152:
	ld.param.u64 	%rd322, [_ZN6thrust24THRUST_300001_SM_1000_NS8cuda_cub4core6detail13_kernel_agentINS1_8__reduce11ReduceAgentIPN4cuda3std3__45tupleIJdlEEESC_SB_iNS1_9__extrema9arg_max_fIdl7CompareEEEEJSC_SC_iSG_EEEvDpT0__param_0];
	mul.wide.u32 	%rd245, %r388, 16;
	add.s64 	%rd242, %rd322, %rd245;
	// begin inline asm
	ld.global.nc.u64 %rd241, [%rd242];
	// end inline asm
	add.s64 	%rd244, %rd242, 8;
	// begin inline asm
	ld.global.nc.u64 %rd243, [%rd244];
	// end inline asm
	mov.b64 	%fd208, %rd241;
	abs.f64 	%fd209, %fd344;
	abs.f64 	%fd210, %fd208;
	setp.lt.f64 	%p49, %fd209, %fd210;
	mov.f64 	%fd341, %fd208;
	mov.u64 	%rd378, %rd243;
	@%p49 bra 	$L__BB6_155;
	setp.lt.f64 	%p50, %fd210, %fd209;
	mov.f64 	%fd341, %fd344;
	mov.u64 	%rd378, %rd381;
	@%p50 bra 	$L__BB6_155;
	setp.lt.s64 	%p51, %rd381, %rd243;
	selp.f64 	%fd341, %fd344, %fd208, %p51;
	min.s64 	%rd378, %rd381, %rd243;
$L__BB6_155:
	add.s64 	%rd247, %rd376, -8200;
	// begin inline asm
	ld.global.nc.u64 %rd246, [%rd247];
	// end inline asm
	add.s64 	%rd249, %rd376, -8192;
	// begin inline asm
	ld.global.nc.u64 %rd248, [%rd249];
	// end inline asm
	mov.b64 	%fd213, %rd246;
	abs.f64 	%fd214, %fd341;
	abs.f64 	%fd215, %fd213;
	setp.lt.f64 	%p52, %fd214, %fd215;
	mov.f64 	%fd342, %fd213;
	mov.u64 	%rd379, %rd248;
	@%p52 bra 	$L__BB6_158;
	setp.lt.f64 	%p53, %fd215, %fd214;
	mov.f64 	%fd342, %fd341;
	mov.u64 	%rd379, %rd378;
	@%p53 bra 	$L__BB6_158;
	setp.lt.s64 	%p54, %rd378, %rd248;
	selp.f64 	%fd342, %fd341, %fd213, %p54;
	min.s64 	%rd379, %rd378, %rd248;
$L__BB6_158:
	add.s64 	%rd251, %rd376, -4104;
	// begin inline asm
	ld.global.nc.u64 %rd250, [%rd251];
	// end inline asm
	add.s64 	%rd253, %rd376, -4096;
	// begin inline asm
	ld.global.nc.u64 %rd252, [%rd253];
	// end inline asm
	mov.b64 	%fd218, %rd250;
	abs.f64 	%fd219, %fd342;
	abs.f64 	%fd220, %fd218;
	setp.lt.f64 	%p55, %fd219, %fd220;
	mov.f64 	%fd343, %fd218;
	mov.u64 	%rd380, %rd252;
	@%p55 bra 	$L__BB6_161;
	setp.lt.f64 	%p56, %fd220, %fd219;
	mov.f64 	%fd343, %fd342;
	mov.u64 	%rd380, %rd379;
	@%p56 bra 	$L__BB6_161;
	setp.lt.s64 	%p57, %rd379, %rd252;
	selp.f64 	%fd343, %fd342, %fd218, %p57;
	min.s64 	%rd380, %rd379, %rd252;
$L__BB6_161:
	add.s64 	%rd255, %rd376, -8;
	// begin inline asm
	ld.global.nc.u64 %rd254, [%rd255];
	// end inline asm
	// begin inline asm
	ld.global.nc.u64 %rd256, [%rd376];
	// end inline asm
	mov.b64 	%fd223, %rd254;
	abs.f64 	%fd224, %fd343;
	abs.f64 	%fd225, %fd223;
	setp.lt.f64 	%p58, %fd224, %fd225;
	mov.f64 	%fd344, %fd223;
	mov.u64 	%rd381, %rd256;
	@%p58 bra 	$L__BB6_164;
	setp.lt.f64 	%p59, %fd225, %fd224;
	mov.f64 	%fd344, %fd343;
	mov.u64 	%rd381, %rd380;
	@%p59 bra 	$L__BB6_164;
	setp.lt.s64 	%p60, %rd380, %rd256;
	selp.f64 	%fd344, %fd343, %fd223, %p60;
	min.s64 	%rd381, %rd380, %rd256;
$L__BB6_164:
	add.s32 	%r387, %r387, 1024;
	add.s64 	%rd376, %rd376, 16384;
	add.s32 	%r388, %r388, 1024;
	setp.lt.s32 	%p61, %r387, %r20;
	@%p61 bra 	$L__BB6_152;
$L__BB6_165:
	// begin inline asm
	mov.u32 %r48, %laneid;
	// end inline asm
	mov.b64 	%rd258, %fd344;
	mov.b64 	{%r50, %r55}, %rd258;
	mov.b32 	%r66, 1;
	mov.b32 	%r67, 31;
	mov.b32 	%r68, -1;
	// begin inline asm
	shfl.sync.down.b32 %r49, %r50, %r66, %r67, %r68;
	// end inline asm
	// begin inline asm
	shfl.sync.down.b32 %r54, %r55, %r66, %r67, %r68;
	// end inline asm
	mov.b64 	%rd259, {%r49, %r54};
	mov.b64 	%fd229, %rd259;
	mov.b64 	{%r60, %r65}, %rd381;
	// begin inline asm
	shfl.sync.down.b32 %r59, %r60, %r66, %r67, %r68;
	// end inline asm
	// begin inline asm
	shfl.sync.down.b32 %r64, %r65, %r66, %r67, %r68;
	// end inline asm
	mov.b64 	%rd150, {%r59, %r64};
	setp.gt.s32 	%p62, %r48, 30;
	mov.f64 	%fd346, %fd344;
	mov.u64 	%rd383, %rd381;
	@%p62 bra 	$L__BB6_169;
	abs.f64 	%fd230, %fd344;
	abs.f64 	%fd231, %fd229;
	setp.lt.f64 	%p63, %fd230, %fd231;
	mov.f64 	%fd346, %fd229;
	mov.u64 	%rd383, %rd150;
	@%p63 bra 	$L__BB6_169;
	setp.lt.f64 	%p64, %fd231, %fd230;
	mov.f64 	%fd346, %fd344;
	mov.u64 	%rd383, %rd381;
	@%p64 bra 	$L__BB6_169;
	setp.lt.s64 	%p65, %rd381, %rd150;
	selp.f64 	%fd346, %fd344, %fd229, %p65;
	min.s64 	%rd383, %rd381, %rd150;
$L__BB6_169:
	mov.b64 	%rd260, %fd346;
	mov.b64 	{%r70, %r75}, %rd260;
	mov.b32 	%r86, 2;
	mov.b32 	%r87, 31;
	mov.b32 	%r88, -1;
	// begin inline asm
	shfl.sync.down.b32 %r69, %r70, %r86, %r87, %r88;
	// end inline asm
	// begin inline asm
	shfl.sync.down.b32 %r74, %r75, %r86, %r87, %r88;
	// end inline asm
	mov.b64 	%rd261, {%r69, %r74};
	mov.b64 	%fd234, %rd261;
	mov.b64 	{%r80, %r85}, %rd383;
	// begin inline asm
	shfl.sync.down.b32 %r79, %r80, %r86, %r87, %r88;
	// end inline asm
	// begin inline asm
	shfl.sync.down.b32 %r84, %r85, %r86, %r87, %r88;
	// end inline asm
	mov.b64 	%rd153, {%r79, %r84};
	setp.gt.s32 	%p66, %r48, 29;
	mov.f64 	%fd347, %fd346;
	mov.u64 	%rd384, %rd383;
	@%p66 bra 	$L__BB6_173;
	abs.f64 	%fd235, %fd346;
	abs.f64 	%fd236, %fd234;
	setp.lt.f64 	%p67, %fd235, %fd236;
	mov.f64 	%fd347, %fd234;
	mov.u64 	%rd384, %rd153;
	@%p67 bra 	$L__BB6_173;
	setp.lt.f64 	%p68, %fd236, %fd235;
	mov.f64 	%fd347, %fd346;
	mov.u64 	%rd384, %rd383;
	@%p68 bra 	$L__BB6_173;
	setp.lt.s64 	%p69, %rd383, %rd153;
	selp.f64 	%fd347, %fd346, %fd234, %p69;
	min.s64 	%rd384, %rd383, %rd153;
$L__BB6_173:
	mov.b64 	%rd262, %fd347;
	mov.b64 	{%r90, %r95}, %rd262;
	mov.b32 	%r106, 4;
	mov.b32 	%r107, 31;
	mov.b32 	%r108, -1;
	// begin inline asm
	shfl.sync.down.b32 %r89, %r90, %r106, %r107, %r108;
	// end inline asm
	// begin inline asm
	shfl.sync.down.b32 %r94, %r95, %r106, %r107, %r108;
	// end inline asm
	mov.b64 	%rd263, {%r89, %r94};
	mov.b64 	%fd239, %rd263;
	mov.b64 	{%r100, %r105}, %rd384;
	// begin inline asm
	shfl.sync.down.b32 %r99, %r100, %r106, %r107, %r108;
	// end inline asm
	// begin inline asm
	shfl.sync.down.b32 %r104, %r105, %r106, %r107, %r108;
	// end inline asm
	mov.b64 	%rd156, {%r99, %r104};
	setp.gt.s32 	%p70, %r48, 27;
	mov.f64 	%fd348, %fd347;
	mov.u64 	%rd385, %rd384;
	@%p70 bra 	$L__BB6_177;
	abs.f64 	%fd240, %fd347;
	abs.f64 	%fd241, %fd239;
	setp.lt.f64 	%p71, %fd240, %fd241;
	mov.f64 	%fd348, %fd239;
	mov.u64 	%rd385, %rd156;
	@%p71 bra 	$L__BB6_177;
	setp.lt.f64 	%p72, %fd241, %fd240;
	mov.f64 	%fd348, %fd347;
	mov.u64 	%rd385, %rd384;
	@%p72 bra 	$L__BB6_177;
	setp.lt.s64 	%p73, %rd384, %rd156;
	selp.f64 	%fd348, %fd347, %fd239, %p73;
	min.s64 	%rd385, %rd384, %rd156;
$L__BB6_177:
	mov.b64 	%rd264, %fd348;
	mov.b64 	{%r110, %r115}, %rd264;
	mov.b32 	%r126, 8;
	mov.b32 	%r127, 31;
	mov.b32 	%r128, -1;
	// begin inline asm
	shfl.sync.down.b32 %r109, %r110, %r126, %r127, %r128;
	// end inline asm
	// begin inline asm
	shfl.sync.down.b32 %r114, %r115, %r126, %r127, %r128;
	// end inline asm
	mov.b64 	%rd265, {%r109, %r114};
	mov.b64 	%fd244, %rd265;
	mov.b64 	{%r120, %r125}, %rd385;
	// begin inline asm
	shfl.sync.down.b32 %r119, %r120, %r126, %r127, %r128;
	// end inline asm
	// begin inline asm
	shfl.sync.down.b32 %r124, %r125, %r126, %r127, %r128;
	// end inline asm
	mov.b64 	%rd159, {%r119, %r124};
	setp.gt.s32 	%p74, %r48, 23;
	mov.f64 	%fd349, %fd348;
	mov.u64 	%rd386, %rd385;
	@%p74 bra 	$L__BB6_181;
	abs.f64 	%fd245, %fd348;
	abs.f64 	%fd246, %fd244;
	setp.lt.f64 	%p75, %fd245, %fd246;
	mov.f64 	%fd349, %fd244;
	mov.u64 	%rd386, %rd159;
	@%p75 bra 	$L__BB6_181;
	setp.lt.f64 	%p76, %fd246, %fd245;
	mov.f64 	%fd349, %fd348;
	mov.u64 	%rd386, %rd385;
	@%p76 bra 	$L__BB6_181;
	setp.lt.s64 	%p77, %rd385, %rd159;
	selp.f64 	%fd349, %fd348, %fd244, %p77;
	min.s64 	%rd386, %rd385, %rd159;
$L__BB6_181:
	mov.b64 	%rd266, %fd349;
	mov.b64 	{%r130, %r135}, %rd266;
	mov.b32 	%r146, 16;
	mov.b32 	%r147, 31;
	mov.b32 	%r148, -1;
	// begin inline asm
	shfl.sync.down.b32 %r129, %r130, %r146, %r147, %r148;
	// end inline asm
	// begin inline asm
	shfl.sync.down.b32 %r134, %r135, %r146, %r147, %r148;
	// end inline asm
	mov.b64 	%rd267, {%r129, %r134};
	mov.b64 	%fd249, %rd267;
	mov.b64 	{%r140, %r145}, %rd386;
	// begin inline asm
	shfl.sync.down.b32 %r139, %r140, %r146, %r147, %r148;
	// end inline asm
	// begin inline asm
	shfl.sync.down.b32 %r144, %r145, %r146, %r147, %r148;
	// end inline asm
	mov.b64 	%rd162, {%r139, %r144};
	setp.gt.s32 	%p78, %r48, 15;
	mov.f64 	%fd357, %fd349;
	mov.u64 	%rd394, %rd386;
	@%p78 bra 	$L__BB6_185;
	abs.f64 	%fd250, %fd349;
	abs.f64 	%fd251, %fd249;
	setp.lt.f64 	%p79, %fd250, %fd251;
	mov.f64 	%fd357, %fd249;
	mov.u64 	%rd394, %rd162;
	@%p79 bra 	$L__BB6_185;
	setp.lt.f64 	%p80, %fd251, %fd250;
	mov.f64 	%fd357, %fd349;
	mov.u64 	%rd394, %rd386;
	@%p80 bra 	$L__BB6_185;
	setp.lt.s64 	%p81, %rd386, %rd162;
	selp.f64 	%fd357, %fd349, %fd249, %p81;
	min.s64 	%rd394, %rd386, %rd162;
$L__BB6_185:
	setp.ne.s32 	%p82, %r48, 0;
	@%p82 bra 	$L__BB6_187;
	shr.u32 	%r149, %r16, 1;
	and.b32  	%r150, %r149, 496;
	mov.u32 	%r151, _ZN6thrust24THRUST_300001_SM_1000_NS8cuda_cub4core6detail5shmemE;
	add.s32 	%r152, %r151, %r150;
	st.shared.f64 	[%r152+8], %fd357;
	st.shared.u64 	[%r152+16], %rd394;
$L__BB6_187:
	bar.sync 	0;
	setp.ne.s32 	%p83, %r16, 0;
	@%p83 bra 	$L__BB6_209;
	ld.shared.f64 	%fd254, [_ZN6thrust24THRUST_300001_SM_1000_NS8cuda_cub4core6detail5shmemE+24];
	ld.shared.u64 	%rd165, [_ZN6thrust24THRUST_300001_SM_1000_NS8cuda_cub4core6detail5shmemE+32];
	abs.f64 	%fd255, %fd357;
	abs.f64 	%fd256, %fd254;
	setp.lt.f64 	%p84, %fd255, %fd256;
	mov.f64 	%fd351, %fd254;
	mov.u64 	%rd388, %rd165;
	@%p84 bra 	$L__BB6_191;
	setp.lt.f64 	%p85, %fd256, %fd255;
	mov.f64 	%fd351, %fd357;
	mov.u64 	%rd388, %rd394;
	@%p85 bra 	$L__BB6_191;
	setp.lt.s64 	%p86, %rd394, %rd165;
	selp.f64 	%fd351, %fd357, %fd254, %p86;
	min.s64 	%rd388, %rd394, %rd165;
$L__BB6_191:
	ld.shared.f64 	%fd259, [_ZN6thrust24THRUST_300001_SM_1000_NS8cuda_cub4core6detail5shmemE+40];
	ld.shared.u64 	%rd168, [_ZN6thrust24THRUST_300001_SM_1000_NS8cuda_cub4core6detail5shmemE+48];
	abs.f64 	%fd260, %fd351;
	abs.f64 	%fd261, %fd259;
	setp.lt.f64 	%p87, %fd260, %fd261;
	mov.f64 	%fd352, %fd259;
	mov.u64 	%rd389, %rd168;
	@%p87 bra 	$L__BB6_194;
	setp.lt.f64 	%p88, %fd261, %fd260;
	mov.f64 	%fd352, %fd351;
	mov.u64 	%rd389, %rd388;
	@%p88 bra 	$L__BB6_194;
	setp.lt.s64 	%p89, %rd388, %rd168;
	selp.f64 	%fd352, %fd351, %fd259, %p89;
	min.s64 	%rd389, %rd388, %rd168;
$L__BB6_194:
	ld.shared.f64 	%fd264, [_ZN6thrust24THRUST_300001_SM_1000_NS8cuda_cub4core6detail5shmemE+56];
	ld.shared.u64 	%rd171, [_ZN6thrust24THRUST_300001_SM_1000_NS8cuda_cub4core6detail5shmemE+64];
	abs.f64 	%fd265, %fd352;
	abs.f64 	%fd266, %fd264;
	setp.lt.f64 	%p90, %fd265, %fd266;
	mov.f64 	%fd353, %fd264;
	mov.u64 	%rd390, %rd171;
	@%p90 bra 	$L__BB6_197;
	setp.lt.f64 	%p91, %fd266, %fd265;
	mov.f64 	%fd353, %fd352;
	mov.u64 	%rd390, %rd389;
	@%p91 bra 	$L__BB6_197;
	setp.lt.s64 	%p92, %rd389, %rd171;
	selp.f64 	%fd353, %fd352, %fd264, %p92;
	min.s64 	%rd390, %rd389, %rd171;
$L__BB6_197:
	ld.shared.f64 	%fd269, [_ZN6thrust24THRUST_300001_SM_1000_NS8cuda_cub4core6detail5shmemE+72];
	ld.shared.u64 	%rd174, [_ZN6thrust24THRUST_300001_SM_1000_NS8cuda_cub4core6detail5shmemE+80];
	abs.f64 	%fd270, %fd353;
	abs.f64 	%fd271, %fd269;
	setp.lt.f64 	%p93, %fd270, %fd271;
	mov.f64 	%fd354, %fd269;
	mov.u64 	%rd391, %rd174;
	@%p93 bra 	$L__BB6_200;
	setp.lt.f64 	%p94, %fd271, %fd270;
	mov.f64 	%fd354, %fd353;
	mov.u64 	%rd391, %rd390;
	@%p94 bra 	$L__BB6_200;
	setp.lt.s64 	%p95, %rd390, %rd174;
	selp.f64 	%fd354, %fd353, %fd269, %p95;
	min.s64 	%rd391, %rd390, %rd174;
$L__BB6_200:
	ld.shared.f64 	%fd274, [_ZN6thrust24THRUST_300001_SM_1000_NS8cuda_cub4core6detail5shmemE+88];
	ld.shared.u64 	%rd177, [_ZN6thrust24THRUST_300001_SM_1000_NS8cuda_cub4core6detail5shmemE+96];
	abs.f64 	%fd275, %fd354;
	abs.f64 	%fd276, %fd274;
	setp.lt.f64 	%p96, %fd275, %fd276;
	mov.f64 	%fd355, %fd274;
	mov.u64 	%rd392, %rd177;
	@%p96 bra 	$L__BB6_203;
	setp.lt.f64 	%p97, %fd276, %fd275;
	mov.f64 	%fd355, %fd354;
	mov.u64 	%rd392, %rd391;
	@%p97 bra 	$L__BB6_203;
	setp.lt.s64 	%p98, %rd391, %rd177;
	selp.f64 	%fd355, %fd354, %fd274, %p98;
	min.s64 	%rd392, %rd391, %rd177;
$L__BB6_203:
	ld.shared.f64 	%fd279, [_ZN6thrust24THRUST_300001_SM_1000_NS8cuda_cub4core6detail5shmemE+104];
	ld.shared.u64 	%rd180, [_ZN6thrust24THRUST_300001_SM_1000_NS8cuda_cub4core6detail5shmemE+112];
	abs.f64 	%fd280, %fd355;
	abs.f64 	%fd281, %fd279;
	setp.lt.f64 	%p99, %fd280, %fd281;
	mov.f64 	%fd356, %fd279;
	mov.u64 	%rd393, %rd180;
	@%p99 bra 	$L__BB6_206;
	setp.lt.f64 	%p100, %fd281, %fd280;
	mov.f64 	%fd356, %fd355;
	mov.u64 	%rd393, %rd392;
	@%p100 bra 	$L__BB6_206;
	setp.lt.s64 	%p101, %rd392, %rd180;
	selp.f64 	%fd356, %fd355, %fd279, %p101;
	min.s64 	%rd393, %rd392, %rd180;
$L__BB6_206:
	ld.shared.f64 	%fd284, [_ZN6thrust24THRUST_300001_SM_1000_NS8cuda_cub4core6detail5shmemE+120];
	ld.shared.u64 	%rd183, [_ZN6thrust24THRUST_300001_SM_1000_NS8cuda_cub4core6detail5shmemE+128];
	abs.f64 	%fd285, %fd356;
	abs.f64 	%fd286, %fd284;
	setp.lt.f64 	%p102, %fd285, %fd286;
	mov.u64 	%rd394, %rd183;
	mov.f64 	%fd357, %fd284;
	@%p102 bra 	$L__BB6_209;
	setp.lt.f64 	%p103, %fd286, %fd285;
	mov.u64 	%rd394, %rd393;
	mov.f64 	%fd357, %fd356;
	@%p103 bra 	$L__BB6_209;
	setp.lt.s64 	%p104, %rd393, %rd183;
	selp.f64 	%fd357, %fd356, %fd284, %p104;
	min.s64 	%rd394, %rd393, %rd183;
$L__BB6_209:
	mov.u32 	%r376, %tid.x;
	setp.ne.s32 	%p221, %r376, 0;
	@%p221 bra 	$L__BB6_211;
	ld.param.u64 	%rd326, [_ZN6thrust24THRUST_300001_SM_1000_NS8cuda_cub4core6detail13_kernel_agentINS1_8__reduce11ReduceAgentIPN4cuda3std3__45tupleIJdlEEESC_SB_iNS1_9__extrema9arg_max_fIdl7CompareEEEEJSC_SC_iSG_EEEvDpT0__param_1];
	cvta.to.global.u64 	%rd317, %rd326;
	st.global.f64 	[%rd317], %fd357;
	st.global.u64 	[%rd317+8], %rd394;
$L__BB6_211:
	ret;

}
	// .globl	_ZN6thrust24THRUST_300001_SM_1000_NS8cuda_cub4core6detail13_kernel_agentINS1_8__reduce11ReduceAgentINS0_12zip_iteratorIN4cuda3std3__45tupleIJNS0_10device_ptrIdEENS0_17counting_iteratorIlNS0_11use_defaultESF_SF_EEEEEEEPNSB_IJdlEEESJ_lNS1_9__extrema9arg_max_fIdl7CompareEEEEJSI_SK_lSO_EEEvDpT0_
.visible .entry _ZN6thrust24THRUST_300001_SM_1000_NS8cuda_cub4core6detail13_kernel_agentINS1_8__reduce11ReduceAgentINS0_12zip_iteratorIN4cuda3std3__45tupleIJNS0_10device_ptrIdEENS0_17counting_iteratorIlNS0_11use_defaultESF_SF_EEEEEEEPNSB_IJdlEEESJ_lNS1_9__extrema9arg_max_fIdl7CompareEEEEJSI_SK_lSO_EEEvDpT0_(
	.param .align 8 .b8 _ZN6thrust24THRUST_300001_SM_1000_NS8cuda_cub4core6detail13_kernel_agentINS1_8__reduce11ReduceAgentINS0_12zip_iteratorIN4cuda3std3__45tupleIJNS0_10device_ptrIdEENS0_17counting_iteratorIlNS0_11use_defaultESF_SF_EEEEEEEPNSB_IJdlEEESJ_lNS1_9__extrema9arg_max_fIdl7CompareEEEEJSI_SK_lSO_EEEvDpT0__param_0[16],
	.param .u64 .ptr .align 1 _ZN6thrust24THRUST_300001_SM_1000_NS8cuda_cub4core6detail13_kernel_agentINS1_8__reduce11ReduceAgentINS0_12zip_iteratorIN4cuda3std3__45tupleIJNS0_10device_ptrIdEENS0_17counting_iteratorIlNS0_11use_defaultESF_SF_EEEEEEEPNSB_IJdlEEESJ_lNS1_9__extrema9arg_max_fIdl7CompareEEEEJSI_SK_lSO_EEEvDpT0__param_1,
	.param .u64 _ZN6thrust24THRUST_300001_SM_1000_NS8cuda_cub4core6detail13_kernel_agentINS1_8__reduce11ReduceAgentINS0_12zip_iteratorIN4cuda3std3__45tupleIJNS0_10device_ptrIdEENS0_17counting_iteratorIlNS0_11use_defaultESF_SF_EEEEEEEPNSB_IJdlEEESJ_lNS1_9__extrema9arg_max_fIdl7CompareEEEEJSI_SK_lSO_EEEvDpT0__param_2,
	.param .align 1 .b8 _ZN6thrust24THRUST_300001_SM_1000_NS8cuda_cub4core6detail13_kernel_agentINS1_8__reduce11ReduceAgentINS0_12zip_iteratorIN4cuda3std3__45tupleIJNS0_10device_ptrIdEENS0_17counting_iteratorIlNS0_11use_defaultESF_SF_EEEEEEEPNSB_IJdlEEESJ_lNS1_9__extrema9arg_max_fIdl7CompareEEEEJSI_SK_lSO_EEEvDpT0__param_3[1]
)
.maxntid 256
{
	.reg .pred 	%p<213>;
	.reg .b32 	%r<391>;
	.reg .b64 	%rd<341>;
	.reg .b64 	%fd<352>;

	ld.param.u64 	%rd192, [_ZN6thrust24THRUST_300001_SM_1000_NS8cuda_cub4core6detail13_kernel_agentINS1_8__reduce11ReduceAgentINS0_12zip_iteratorIN4cuda3std3__45tupleIJNS0_10device_ptrIdEENS0_17counting_iteratorIlNS0_11use_defaultESF_SF_EEEEEEEPNSB_IJdlEEESJ_lNS1_9__extrema9arg_max_fIdl7CompareEEEEJSI_SK_lSO_EEEvDpT0__param_0+8];
	ld.param.u64 	%rd191, [_ZN6thrust24THRUST_300001_SM_1000_NS8cuda_cub4core6detail13_kernel_agentINS1_8__reduce11ReduceAgentINS0_12zip_iteratorIN4cuda3std3__45tupleIJNS0_10device_ptrIdEENS0_17counting_iteratorIlNS0_11use_defaultESF_SF_EEEEEEEPNSB_IJdlEEESJ_lNS1_9__extrema9arg_max_fIdl7CompareEEEEJSI_SK_lSO_EEEvDpT0__param_0];
	ld.param.u64 	%rd194, [_ZN6thrust24THRUST_300001_SM_1000_NS8cuda_cub4core6detail13_kernel_agentINS1_8__reduce11ReduceAgentINS0_12zip_iteratorIN4cuda3std3__45tupleIJNS0_10device_ptrIdEENS0_17counting_iteratorIlNS0_11use_defaultESF_SF_EEEEEEEPNSB_IJdlEEESJ_lNS1_9__extrema9arg_max_fIdl7CompareEEEEJSI_SK_lSO_EEEvDpT0__param_2];
	setp.eq.s64 	%p1, %rd194, 0;
	@%p1 bra 	$L__BB7_206;
	cvta.to.global.u64 	%rd1, %rd191;
	setp.gt.s64 	%p2, %rd194, 1279;
	@%p2 bra 	$L__BB7_122;
	cvt.u32.u64 	%r1, %rd194;
	mov.u32 	%r2, %tid.x;
	setp.ge.s32 	%p96, %r2, %r1;
	mov.f64 	%fd298, 0d0000000000000000;
	mov.b64 	%rd283, 0;
	mov.u32 	%r385, %r2;
	@%p96 bra 	$L__BB7_4;
	cvt.u64.u32 	%rd239, %r2;
	mul.wide.u32 	%rd240, %r2, 8;
	add.s64 	%rd241, %rd1, %rd240;
	add.s64 	%rd283, %rd192, %rd239;
	ld.global.f64 	%fd298, [%rd241];
	add.s32 	%r385, %r2, 256;
$L__BB7_4:
	setp.ge.s32 	%p97, %r385, %r1;
	@%p97 bra 	$L__BB7_26;
	not.b32 	%r154, %r385;
	add.s32 	%r5, %r154, %r1;
	and.b32  	%r155, %r5, 768;
	setp.eq.s32 	%p98, %r155, 768;
	@%p98 bra 	$L__BB7_11;
	cvt.u64.u32 	%rd243, %r385;
	add.s64 	%rd274, %rd192, %rd243;
	mul.wide.u32 	%rd244, %r385, 8;
	add.s64 	%rd273, %rd1, %rd244;
	shr.u32 	%r156, %r5, 8;
	add.s32 	%r157, %r156, 1;
	and.b32  	%r158, %r157, 3;
	neg.s32 	%r383, %r158;
$L__BB7_7:
	.pragma "nounroll";
	mov.u64 	%rd9, %rd283;
	mov.f64 	%fd3, %fd298;
	ld.global.f64 	%fd4, [%rd273];
	abs.f64 	%fd5, %fd3;
	abs.f64 	%fd6, %fd4;
	setp.lt.f64 	%p99, %fd5, %fd6;
	mov.u64 	%rd283, %rd274;
	mov.f64 	%fd298, %fd4;
	@%p99 bra 	$L__BB7_10;
	setp.lt.f64 	%p100, %fd6, %fd5;
	mov.u64 	%rd283, %rd9;
	mov.f64 	%fd298, %fd3;
	@%p100 bra 	$L__BB7_10;
	setp.lt.s64 	%p101, %rd9, %rd274;
	min.s64 	%rd283, %rd9, %rd274;
	selp.f64 	%fd298, %fd3, %fd4, %p101;
$L__BB7_10:
	add.s32 	%r385, %r385, 256;
	add.s64 	%rd274, %rd274, 256;
	add.s64 	%rd273, %rd273, 2048;
	add.s32 	%r383, %r383, 1;
	setp.ne.s32 	%p102, %r383, 0;
	@%p102 bra 	$L__BB7_7;
$L__BB7_11:
	setp.lt.u32 	%p103, %r5, 768;
	@%p103 bra 	$L__BB7_26;
	add.s32 	%r386, %r385, 512;
$L__BB7_13:
	mov.u32 	%r13, %r386;
	add.s32 	%r159, %r13, -512;
	cvt.s64.s32 	%rd245, %r159;
	mul.wide.s32 	%rd246, %r159, 8;
	add.s64 	%rd17, %rd1, %rd246;
	add.s64 	%rd18, %rd192, %rd245;
	ld.global.f64 	%fd12, [%rd17];
	abs.f64 	%fd13, %fd298;
	abs.f64 	%fd14, %fd12;
	setp.lt.f64 	%p104, %fd13, %fd14;
	mov.u64 	%rd280, %rd18;
	mov.f64 	%fd295, %fd12;
	@%p104 bra 	$L__BB7_16;
	setp.lt.f64 	%p105, %fd14, %fd13;
	mov.u64 	%rd280, %rd283;
	mov.f64 	%fd295, %fd298;
	@%p105 bra 	$L__BB7_16;
	setp.lt.s64 	%p106, %rd283, %rd18;
	min.s64 	%rd280, %rd283, %rd18;
	selp.f64 	%fd295, %fd298, %fd12, %p106;
$L__BB7_16:
	add.s32 	%r160, %r13, -256;
	cvt.s64.s32 	%rd247, %r160;
	add.s64 	%rd21, %rd192, %rd247;
	ld.global.f64 	%fd17, [%rd17+2048];
	abs.f64 	%fd18, %fd295;
	abs.f64 	%fd19, %fd17;
	setp.lt.f64 	%p107, %fd18, %fd19;
	mov.u64 	%rd281, %rd21;
	mov.f64 	%fd296, %fd17;
	@%p107 bra 	$L__BB7_19;
	setp.lt.f64 	%p108, %fd19, %fd18;
	mov.u64 	%rd281, %rd280;
	mov.f64 	%fd296, %fd295;
	@%p108 bra 	$L__BB7_19;
	setp.lt.s64 	%p109, %rd280, %rd21;
	min.s64 	%rd281, %rd280, %rd21;
	selp.f64 	%fd296, %fd295, %fd17, %p109;
$L__BB7_19:
	cvt.s64.s32 	%rd248, %r13;
	add.s64 	%rd24, %rd192, %rd248;
	ld.global.f64 	%fd22, [%rd17+4096];
	abs.f64 	%fd23, %fd296;
	abs.f64 	%fd24, %fd22;
	setp.lt.f64 	%p110, %fd23, %fd24;
	mov.u64 	%rd282, %rd24;
	mov.f64 	%fd297, %fd22;
	@%p110 bra 	$L__BB7_22;
	setp.lt.f64 	%p111, %fd24, %fd23;
	mov.u64 	%rd282, %rd281;
	mov.f64 	%fd297, %fd296;
	@%p111 bra 	$L__BB7_22;
	setp.lt.s64 	%p112, %rd281, %rd24;
	min.s64 	%rd282, %rd281, %rd24;
	selp.f64 	%fd297, %fd296, %fd22, %p112;
$L__BB7_22:
	add.s32 	%r161, %r13, 256;
	cvt.s64.s32 	%rd249, %r161;
	add.s64 	%rd27, %rd192, %rd249;
	ld.global.f64 	%fd27, [%rd17+6144];
	abs.f64 	%fd28, %fd297;
	abs.f64 	%fd29, %fd27;
	setp.lt.f64 	%p113, %fd28, %fd29;
	mov.u64 	%rd283, %rd27;
	mov.f64 	%fd298, %fd27;
	@%p113 bra 	$L__BB7_25;
	setp.lt.f64 	%p114, %fd29, %fd28;
	mov.u64 	%rd283, %rd282;
	mov.f64 	%fd298, %fd297;
	@%p114 bra 	$L__BB7_25;
	setp.lt.s64 	%p115, %rd282, %rd27;
	min.s64 	%rd283, %rd282, %rd27;
	selp.f64 	%fd298, %fd297, %fd27, %p115;
$L__BB7_25:
	add.s32 	%r386, %r13, 1024;
	add.s32 	%r162, %r13, 512;
	setp.lt.s32 	%p116, %r162, %r1;
	@%p116 bra 	$L__BB7_13;
$L__BB7_26:
	setp.lt.s32 	%p117, %r1, 256;
	@%p117 bra 	$L__BB7_71;
	// begin inline asm
	mov.u32 %r276, %laneid;
	// end inline asm
	mov.b64 	%rd260, %fd298;
	mov.b64 	{%r278, %r283}, %rd260;
	mov.b32 	%r294, 1;
	mov.b32 	%r295, 31;
	mov.b32 	%r296, -1;
	// begin inline asm
	shfl.sync.down.b32 %r277, %r278, %r294, %r295, %r296;
	// end inline asm
	// begin inline asm
	shfl.sync.down.b32 %r282, %r283, %r294, %r295, %r296;
	// end inline asm
	mov.b64 	%rd261, {%r277, %r282};
	mov.b64 	%fd33, %rd261;
	mov.b64 	{%r288, %r293}, %rd283;
	// begin inline asm
	shfl.sync.down.b32 %r287, %r288, %r294, %r295, %r296;
	// end inline asm
	// begin inline asm
	shfl.sync.down.b32 %r292, %r293, %r294, %r295, %r296;
	// end inline asm
	mov.b64 	%rd31, {%r287, %r292};
	setp.gt.s32 	%p169, %r276, 30;
	mov.u64 	%rd285, %rd283;
	mov.f64 	%fd300, %fd298;
	@%p169 bra 	$L__BB7_31;
	abs.f64 	%fd34, %fd298;
	abs.f64 	%fd35, %fd33;
	setp.lt.f64 	%p170, %fd34, %fd35;
	mov.u64 	%rd285, %rd31;
	mov.f64 	%fd300, %fd33;
	@%p170 bra 	$L__BB7_31;
	setp.lt.f64 	%p171, %fd35, %fd34;
	mov.u64 	%rd285, %rd283;
	mov.f64 	%fd300, %fd298;
	@%p171 bra 	$L__BB7_31;
	setp.lt.s64 	%p172, %rd283, %rd31;
	min.s64 	%rd285, %rd283, %rd31;
	selp.f64 	%fd300, %fd298, %fd33, %p172;
$L__BB7_31:
	mov.b64 	%rd262, %fd300;
	mov.b64 	{%r298, %r303}, %rd262;
	mov.b32 	%r314, 2;
	mov.b32 	%r315, 31;
	mov.b32 	%r316, -1;
	// begin inline asm
	shfl.sync.down.b32 %r297, %r298, %r314, %r315, %r316;
	// end inline asm
	// begin inline asm
	shfl.sync.down.b32 %r302, %r303, %r314, %r315, %r316;
	// end inline asm
	mov.b64 	%rd263, {%r297, %r302};
	mov.b64 	%fd38, %rd263;
	mov.b64 	{%r308, %r313}, %rd285;
	// begin inline asm
	shfl.sync.down.b32 %r307, %r308, %r314, %r315, %r316;
	// end inline asm
	// begin inline asm
	shfl.sync.down.b32 %r312, %r313, %r314, %r315, %r316;
	// end inline asm
	mov.b64 	%rd34, {%r307, %r312};
	setp.gt.s32 	%p173, %r276, 29;
	mov.u64 	%rd286, %rd285;
	mov.f64 	%fd301, %fd300;
	@%p173 bra 	$L__BB7_35;
	abs.f64 	%fd39, %fd300;
	abs.f64 	%fd40, %fd38;
	setp.lt.f64 	%p174, %fd39, %fd40;
	mov.u64 	%rd286, %rd34;
	mov.f64 	%fd301, %fd38;
	@%p174 bra 	$L__BB7_35;
	setp.lt.f64 	%p175, %fd40, %fd39;
	mov.u64 	%rd286, %rd285;
	mov.f64 	%fd301, %fd300;
	@%p175 bra 	$L__BB7_35;
	setp.lt.s64 	%p176, %rd285, %rd34;
	min.s64 	%rd286, %rd285, %rd34;
	selp.f64 	%fd301, %fd300, %fd38, %p176;
$L__BB7_35:
	mov.b64 	%rd264, %fd301;
	mov.b64 	{%r318, %r323}, %rd264;
	mov.b32 	%r334, 4;
	mov.b32 	%r335, 31;
	mov.b32 	%r336, -1;
	// begin inline asm
	shfl.sync.down.b32 %r317, %r318, %r334, %r335, %r336;
	// end inline asm
	// begin inline asm
	shfl.sync.down.b32 %r322, %r323, %r334, %r335, %r336;
	// end inline asm
	mov.b64 	%rd265, {%r317, %r322};
	mov.b64 	%fd43, %rd265;
	mov.b64 	{%r328, %r333}, %rd286;
	// begin inline asm
	shfl.sync.down.b32 %r327, %r328, %r334, %r335, %r336;
	// end inline asm
	// begin inline asm
	shfl.sync.down.b32 %r332, %r333, %r334, %r335, %r336;
	// end inline asm
	mov.b64 	%rd37, {%r327, %r332};
	setp.gt.s32 	%p177, %r276, 27;
	mov.u64 	%rd287, %rd286;
	mov.f64 	%fd302, %fd301;
	@%p177 bra 	$L__BB7_39;
	abs.f64 	%fd44, %fd301;
	abs.f64 	%fd45, %fd43;
	setp.lt.f64 	%p178, %fd44, %fd45;
	mov.u64 	%rd287, %rd37;
	mov.f64 	%fd302, %fd43;
	@%p178 bra 	$L__BB7_39;
	setp.lt.f64 	%p179, %fd45, %fd44;
	mov.u64 	%rd287, %rd286;
	mov.f64 	%fd302, %fd301;
	@%p179 bra 	$L__BB7_39;
	setp.lt.s64 	%p180, %rd286, %rd37;
	min.s64 	%rd287, %rd286, %rd37;
	selp.f64 	%fd302, %fd301, %fd43, %p180;
$L__BB7_39:
	mov.b64 	%rd266, %fd302;
	mov.b64 	{%r338, %r343}, %rd266;
	mov.b32 	%r354, 8;
	mov.b32 	%r355, 31;
	mov.b32 	%r356, -1;
	// begin inline asm
	shfl.sync.down.b32 %r337, %r338, %r354, %r355, %r356;
	// end inline asm
	// begin inline asm
	shfl.sync.down.b32 %r342, %r343, %r354, %r355, %r356;
	// end inline asm
	mov.b64 	%rd267, {%r337, %r342};
	mov.b64 	%fd48, %rd267;
	mov.b64 	{%r348, %r353}, %rd287;
	// begin inline asm
	shfl.sync.down.b32 %r347, %r348, %r354, %r355, %r356;
	// end inline asm
	// begin inline asm
	shfl.sync.down.b32 %r352, %r353, %r354, %r355, %r356;
	// end inline asm
	mov.b64 	%rd40, {%r347, %r352};
	setp.gt.s32 	%p181, %r276, 23;
	mov.u64 	%rd288, %rd287;
	mov.f64 	%fd303, %fd302;
	@%p181 bra 	$L__BB7_43;
	abs.f64 	%fd49, %fd302;
	abs.f64 	%fd50, %fd48;
	setp.lt.f64 	%p182, %fd49, %fd50;
	mov.u64 	%rd288, %rd40;
	mov.f64 	%fd303, %fd48;
	@%p182 bra 	$L__BB7_43;
	setp.lt.f64 	%p183, %fd50, %fd49;
	mov.u64 	%rd288, %rd287;
	mov.f64 	%fd303, %fd302;
	@%p183 bra 	$L__BB7_43;
	setp.lt.s64 	%p184, %rd287, %rd40;
	min.s64 	%rd288, %rd287, %rd40;
	selp.f64 	%fd303, %fd302, %fd48, %p184;
$L__BB7_43:
	mov.b64 	%rd268, %fd303;
	mov.b64 	{%r358, %r363}, %rd268;
	mov.b32 	%r374, 16;
	mov.b32 	%r375, 31;
	mov.b32 	%r376, -1;
	// begin inline asm
	shfl.sync.down.b32 %r357, %r358, %r374, %r375, %r376;
	// end inline asm
	// begin inline asm
	shfl.sync.down.b32 %r362, %r363, %r374, %r375, %r376;
	// end inline asm
	mov.b64 	%rd269, {%r357, %r362};
	mov.b64 	%fd53, %rd269;
	mov.b64 	{%r368, %r373}, %rd288;
	// begin inline asm
	shfl.sync.down.b32 %r367, %r368, %r374, %r375, %r376;
	// end inline asm
	// begin inline asm
	shfl.sync.down.b32 %r372, %r373, %r374, %r375, %r376;
	// end inline asm
	mov.b64 	%rd43, {%r367, %r372};
	setp.gt.s32 	%p185, %r276, 15;
	mov.u64 	%rd340, %rd288;
	mov.f64 	%fd351, %fd303;
	@%p185 bra 	$L__BB7_47;
	abs.f64 	%fd54, %fd303;
	abs.f64 	%fd55, %fd53;
	setp.lt.f64 	%p186, %fd54, %fd55;
	mov.u64 	%rd340, %rd43;
	mov.f64 	%fd351, %fd53;
	@%p186 bra 	$L__BB7_47;
	setp.lt.f64 	%p187, %fd55, %fd54;
	mov.u64 	%rd340, %rd288;
	mov.f64 	%fd351, %fd303;
	@%p187 bra 	$L__BB7_47;
	setp.lt.s64 	%p188, %rd288, %rd43;
	min.s64 	%rd340, %rd288, %rd43;
	selp.f64 	%fd351, %fd303, %fd53, %p188;
$L__BB7_47:
	setp.ne.s32 	%p189, %r276, 0;
	@%p189 bra 	$L__BB7_49;
	shr.u32 	%r377, %r2, 1;
	and.b32  	%r378, %r377, 496;
	mov.u32 	%r379, _ZN6thrust24THRUST_300001_SM_1000_NS8cuda_cub4core6detail5shmemE;
	add.s32 	%r380, %r379, %r378;
	st.shared.f64 	[%r380+8], %fd351;
	st.shared.u64 	[%r380+16], %rd340;
$L__BB7_49:
	bar.sync 	0;
	setp.ne.s32 	%p190, %r2, 0;
	@%p190 bra 	$L__BB7_204;
	ld.shared.f64 	%fd58, [_ZN6thrust24THRUST_300001_SM_1000_NS8cuda_cub4core6detail5shmemE+24];
	ld.shared.u64 	%rd46, [_ZN6thrust24THRUST_300001_SM_1000_NS8cuda_cub4core6detail5shmemE+32];
	abs.f64 	%fd59, %fd351;
	abs.f64 	%fd60, %fd58;
	setp.lt.f64 	%p191, %fd59, %fd60;
	mov.u64 	%rd290, %rd46;
	mov.f64 	%fd305, %fd58;
	@%p191 bra 	$L__BB7_53;
	setp.lt.f64 	%p192, %fd60, %fd59;
	mov.u64 	%rd290, %rd340;
	mov.f64 	%fd305, %fd351;
	@%p192 bra 	$L__BB7_53;
	setp.lt.s64 	%p193, %rd340, %rd46;
	min.s64 	%rd290, %rd340, %rd46;
	selp.f64 	%fd305, %fd351, %fd58, %p193;
$L__BB7_53:
	ld.shared.f64 	%fd63, [_ZN6thrust24THRUST_300001_SM_1000_NS8cuda_cub4core6detail5shmemE+40];
	ld.shared.u64 	%rd49, [_ZN6thrust24THRUST_300001_SM_1000_NS8cuda_cub4core6detail5shmemE+48];
	abs.f64 	%fd64, %fd305;
	abs.f64 	%fd65, %fd63;
	setp.lt.f64 	%p194, %fd64, %fd65;
	mov.u64 	%rd291, %rd49;
	mov.f64 	%fd306, %fd63;
	@%p194 bra 	$L__BB7_56;
	setp.lt.f64 	%p195, %fd65, %fd64;
	mov.u64 	%rd291, %rd290;
	mov.f64 	%fd306, %fd305;
	@%p195 bra 	$L__BB7_56;
	setp.lt.s64 	%p196, %rd290, %rd49;
	min.s64 	%rd291, %rd290, %rd49;
	selp.f64 	%fd306, %fd305, %fd63, %p196;
$L__BB7_56:
	ld.shared.f64 	%fd68, [_ZN6thrust24THRUST_300001_SM_1000_NS8cuda_cub4core6detail5shmemE+56];
	ld.shared.u64 	%rd52, [_ZN6thrust24THRUST_300001_SM_1000_NS8cuda_cub4core6detail5shmemE+64];
	abs.f64 	%fd69, %fd306;
	abs.f64 	%fd70, %fd68;
	setp.lt.f64 	%p197, %fd69, %fd70;
	mov.u64 	%rd292, %rd52;
	mov.f64 	%fd307, %fd68;
	@%p197 bra 	$L__BB7_59;
	setp.lt.f64 	%p198, %fd70, %fd69;
	mov.u64 	%rd292, %rd291;
	mov.f64 	%fd307, %fd306;
	@%p198 bra 	$L__BB7_59;
	setp.lt.s64 	%p199, %rd291, %rd52;
	min.s64 	%rd292, %rd291, %rd52;
	selp.f64 	%fd307, %fd306, %fd68, %p199;
$L__BB7_59:
	ld.shared.f64 	%fd73, [_ZN6thrust24THRUST_300001_SM_1000_NS8cuda_cub4core6detail5shmemE+72];
	ld.shared.u64 	%rd55, [_ZN6thrust24THRUST_300001_SM_1000_NS8cuda_cub4core6detail5shmemE+80];
	abs.f64 	%fd74, %fd307;
	abs.f64 	%fd75, %fd73;
	setp.lt.f64 	%p200, %fd74, %fd75;
	mov.u64 	%rd293, %rd55;
	mov.f64 	%fd308, %fd73;
	@%p200 bra 	$L__BB7_62;
	setp.lt.f64 	%p201, %fd75, %fd74;
	mov.u64 	%rd293, %rd292;
	mov.f64 	%fd308, %fd307;
	@%p201 bra 	$L__BB7_62;
	setp.lt.s64 	%p202, %rd292, %rd55;
	min.s64 	%rd293, %rd292, %rd55;
	selp.f64 	%fd308, %fd307, %fd73, %p202;
$L__BB7_62:
	ld.shared.f64 	%fd78, [_ZN6thrust24THRUST_300001_SM_1000_NS8cuda_cub4core6detail5shmemE+88];
	ld.shared.u64 	%rd58, [_ZN6thrust24THRUST_300001_SM_1000_NS8cuda_cub4core6detail5shmemE+96];
	abs.f64 	%fd79, %fd308;
	abs.f64 	%fd80, %fd78;
	setp.lt.f64 	%p203, %fd79, %fd80;
	mov.u64 	%rd294, %rd58;
	mov.f64 	%fd309, %fd78;
	@%p203 bra 	$L__BB7_65;
	setp.lt.f64 	%p204, %fd80, %fd79;
	mov.u64 	%rd294, %rd293;
	mov.f64 	%fd309, %fd308;
	@%p204 bra 	$L__BB7_65;
	setp.lt.s64 	%p205, %rd293, %rd58;
	min.s64 	%rd294, %rd293, %rd58;
	selp.f64 	%fd309, %fd308, %fd78, %p205;
$L__BB7_65:
	ld.shared.f64 	%fd83, [_ZN6thrust24THRUST_300001_SM_1000_NS8cuda_cub4core6detail5shmemE+104];
	ld.shared.u64 	%rd61, [_ZN6thrust24THRUST_300001_SM_1000_NS8cuda_cub4core6detail5shmemE+112];
	abs.f64 	%fd84, %fd309;
	abs.f64 	%fd85, %fd83;
	setp.lt.f64 	%p206, %fd84, %fd85;
	mov.u64 	%rd295, %rd61;
	mov.f64 	%fd310, %fd83;
	@%p206 bra 	$L__BB7_68;
	setp.lt.f64 	%p207, %fd85, %fd84;
	mov.u64 	%rd295, %rd294;
	mov.f64 	%fd310, %fd309;
	@%p207 bra 	$L__BB7_68;
	setp.lt.s64 	%p208, %rd294, %rd61;
	min.s64 	%rd295, %rd294, %rd61;
	selp.f64 	%fd310, %fd309, %fd83, %p208;
$L__BB7_68:
	ld.shared.f64 	%fd88, [_ZN6thrust24THRUST_300001_SM_1000_NS8cuda_cub4core6detail5shmemE+120];
	ld.shared.u64 	%rd64, [_ZN6thrust24THRUST_300001_SM_1000_NS8cuda_cub4core6detail5shmemE+128];
	abs.f64 	%fd89, %fd310;
	abs.f64 	%fd90, %fd88;
	setp.lt.f64 	%p209, %fd89, %fd90;
	mov.u64 	%rd340, %rd64;
	mov.f64 	%fd351, %fd88;
	@%p209 bra 	$L__BB7_204;
	setp.lt.f64 	%p210, %fd90, %fd89;
	mov.u64 	%rd340, %rd295;
	mov.f64 	%fd351, %fd310;
	@%p210 bra 	$L__BB7_204;
	setp.lt.s64 	%p211, %rd295, %rd64;
	min.s64 	%rd340, %rd295, %rd64;
	selp.f64 	%fd351, %fd310, %fd88, %p211;
	bra.uni 	$L__BB7_204;
$L__BB7_71:
	// begin inline asm
	mov.u32 %r163, %laneid;
	// end inline asm
	and.b32  	%r184, %r2, 992;
	add.s32 	%r185, %r184, 32;
	setp.gt.s32 	%p118, %r185, %r1;
	not.b32 	%r186, %r184;
	add.s32 	%r187, %r1, %r186;
	selp.b32 	%r182, %r187, 31, %p118;
	mov.b64 	%rd250, %fd298;
	mov.b64 	{%r165, %r170}, %rd250;
	mov.b32 	%r181, 1;
	mov.b32 	%r183, -1;
	// begin inline asm
	shfl.sync.down.b32 %r164, %r165, %r181, %r182, %r183;
	// end inline asm
	// begin inline asm
	shfl.sync.down.b32 %r169, %r170, %r181, %r182, %r183;
	// end inline asm
	mov.b64 	%rd251, {%r164, %r169};
	mov.b64 	%fd92, %rd251;
	mov.b64 	{%r175, %r180}, %rd283;
	// begin inline asm
	shfl.sync.down.b32 %r174, %r175, %r181, %r182, %r183;
	// end inline asm
	// begin inline asm
	shfl.sync.down.b32 %r179, %r180, %r181, %r182, %r183;
	// end inline asm
	mov.b64 	%rd66, {%r174, %r179};
	setp.ge.s32 	%p119, %r163, %r182;
	mov.u64 	%rd296, %rd283;
	mov.f64 	%fd311, %fd298;
	@%p119 bra 	$L__BB7_75;
	abs.f64 	%fd93, %fd298;
	abs.f64 	%fd94, %fd92;
	setp.lt.f64 	%p120, %fd93, %fd94;
	mov.u64 	%rd296, %rd66;
	mov.f64 	%fd311, %fd92;
	@%p120 bra 	$L__BB7_75;
	setp.lt.f64 	%p121, %fd94, %fd93;
	mov.u64 	%rd296, %rd283;
	mov.f64 	%fd311, %fd298;
	@%p121 bra 	$L__BB7_75;
	setp.lt.s64 	%p122, %rd283, %rd66;
	min.s64 	%rd296, %rd283, %rd66;
	selp.f64 	%fd311, %fd298, %fd92, %p122;
$L__BB7_75:
	mov.b64 	%rd252, %fd311;
	mov.b64 	{%r189, %r194}, %rd252;
	mov.b32 	%r205, 2;
	mov.b32 	%r207, -1;
	// begin inline asm
	shfl.sync.down.b32 %r188, %r189, %r205, %r182, %r207;
	// end inline asm
	// begin inline asm
	shfl.sync.down.b32 %r193, %r194, %r205, %r182, %r207;
	// end inline asm
	mov.b64 	%rd253, {%r188, %r193};
	mov.b64 	%fd97, %rd253;
	mov.b64 	{%r199, %r204}, %rd296;
	// begin inline asm
	shfl.sync.down.b32 %r198, %r199, %r205, %r182, %r207;
	// end inline asm
	// begin inline asm
	shfl.sync.down.b32 %r203, %r204, %r205, %r182, %r207;
	// end inline asm
	mov.b64 	%rd69, {%r198, %r203};
	add.s32 	%r208, %r163, 2;
	setp.gt.s32 	%p123, %r208, %r182;
	mov.u64 	%rd297, %rd296;
	mov.f64 	%fd312, %fd311;
	@%p123 bra 	$L__BB7_79;
	abs.f64 	%fd98, %fd311;
	abs.f64 	%fd99, %fd97;
	setp.lt.f64 	%p124, %fd98, %fd99;
	mov.u64 	%rd297, %rd69;
	mov.f64 	%fd312, %fd97;
	@%p124 bra 	$L__BB7_79;
	setp.lt.f64 	%p125, %fd99, %fd98;
	mov.u64 	%rd297, %rd296;
	mov.f64 	%fd312, %fd311;
	@%p125 bra 	$L__BB7_79;
	setp.lt.s64 	%p126, %rd296, %rd69;
	min.s64 	%rd297, %rd296, %rd69;
	selp.f64 	%fd312, %fd311, %fd97, %p126;
$L__BB7_79:
	mov.b64 	%rd254, %fd312;
	mov.b64 	{%r210, %r215}, %rd254;
	mov.b32 	%r226, 4;
	mov.b32 	%r228, -1;
	// begin inline asm
	shfl.sync.down.b32 %r209, %r210, %r226, %r182, %r228;
	// end inline asm
	// begin inline asm
	shfl.sync.down.b32 %r214, %r215, %r226, %r182, %r228;
	// end inline asm
	mov.b64 	%rd255, {%r209, %r214};
	mov.b64 	%fd102, %rd255;
	mov.b64 	{%r220, %r225}, %rd297;
	// begin inline asm
	shfl.sync.down.b32 %r219, %r220, %r226, %r182, %r228;
	// end inline asm
	// begin inline asm
	shfl.sync.down.b32 %r224, %r225, %r226, %r182, %r228;
	// end inline asm
	mov.b64 	%rd72, {%r219, %r224};
	add.s32 	%r229, %r163, 4;
	setp.gt.s32 	%p127, %r229, %r182;
	mov.u64 	%rd298, %rd297;
	mov.f64 	%fd313, %fd312;
	@%p127 bra 	$L__BB7_83;
	abs.f64 	%fd103, %fd312;
	abs.f64 	%fd104, %fd102;
	setp.lt.f64 	%p128, %fd103, %fd104;
	mov.u64 	%rd298, %rd72;
	mov.f64 	%fd313, %fd102;
	@%p128 bra 	$L__BB7_83;
	setp.lt.f64 	%p129, %fd104, %fd103;
	mov.u64 	%rd298, %rd297;
	mov.f64 	%fd313, %fd312;
	@%p129 bra 	$L__BB7_83;
	setp.lt.s64 	%p130, %rd297, %rd72;
	min.s64 	%rd298, %rd297, %rd72;
	selp.f64 	%fd313, %fd312, %fd102, %p130;
$L__BB7_83:
	mov.b64 	%rd256, %fd313;
	mov.b64 	{%r231, %r236}, %rd256;
	mov.b32 	%r247, 8;
	mov.b32 	%r249, -1;
	// begin inline asm
	shfl.sync.down.b32 %r230, %r231, %r247, %r182, %r249;
	// end inline asm
	// begin inline asm
	shfl.sync.down.b32 %r235, %r236, %r247, %r182, %r249;
	// end inline asm
	mov.b64 	%rd257, {%r230, %r235};
	mov.b64 	%fd107, %rd257;
	mov.b64 	{%r241, %r246}, %rd298;
	// begin inline asm
	shfl.sync.down.b32 %r240, %r241, %r247, %r182, %r249;
	// end inline asm
	// begin inline asm
	shfl.sync.down.b32 %r245, %r246, %r247, %r182, %r249;
	// end inline asm
	mov.b64 	%rd75, {%r240, %r245};
	add.s32 	%r250, %r163, 8;
	setp.gt.s32 	%p131, %r250, %r182;
	mov.u64 	%rd299, %rd298;
	mov.f64 	%fd314, %fd313;
	@%p131 bra 	$L__BB7_87;
	abs.f64 	%fd108, %fd313;
	abs.f64 	%fd109, %fd107;
	setp.lt.f64 	%p132, %fd108, %fd109;
	mov.u64 	%rd299, %rd75;
	mov.f64 	%fd314, %fd107;
	@%p132 bra 	$L__BB7_87;
	setp.lt.f64 	%p133, %fd109, %fd108;
	mov.u64 	%rd299, %rd298;
	mov.f64 	%fd314, %fd313;
	@%p133 bra 	$L__BB7_87;
	setp.lt.s64 	%p134, %rd298, %rd75;
	min.s64 	%rd299, %rd298, %rd75;
	selp.f64 	%fd314, %fd313, %fd107, %p134;
$L__BB7_87:
	mov.b64 	%rd258, %fd314;
	mov.b64 	{%r252, %r257}, %rd258;
	mov.b32 	%r268, 16;
	mov.b32 	%r270, -1;
	// begin inline asm
	shfl.sync.down.b32 %r251, %r252, %r268, %r182, %r270;
	// end inline asm
	// begin inline asm
	shfl.sync.down.b32 %r256, %r257, %r268, %r182, %r270;
	// end inline asm
	mov.b64 	%rd259, {%r251, %r256};
	mov.b64 	%fd112, %rd259;
	mov.b64 	{%r262, %r267}, %rd299;
	// begin inline asm
	shfl.sync.down.b32 %r261, %r262, %r268, %r182, %r270;
	// end inline asm
	// begin inline asm
	shfl.sync.down.b32 %r266, %r267, %r268, %r182, %r270;
	// end inline asm
	mov.b64 	%rd78, {%r261, %r266};
	add.s32 	%r271, %r163, 16;
	setp.gt.s32 	%p135, %r271, %r182;
	mov.u64 	%rd340, %rd299;
	mov.f64 	%fd351, %fd314;
	@%p135 bra 	$L__BB7_91;
	abs.f64 	%fd113, %fd314;
	abs.f64 	%fd114, %fd112;
	setp.lt.f64 	%p136, %fd113, %fd114;
	mov.u64 	%rd340, %rd78;
	mov.f64 	%fd351, %fd112;
	@%p136 bra 	$L__BB7_91;
	setp.lt.f64 	%p137, %fd114, %fd113;
	mov.u64 	%rd340, %rd299;
	mov.f64 	%fd351, %fd314;
	@%p137 bra 	$L__BB7_91;
	setp.lt.s64 	%p138, %rd299, %rd78;
	min.s64 	%rd340, %rd299, %rd78;
	selp.f64 	%fd351, %fd314, %fd112, %p138;
$L__BB7_91:
	setp.ne.s32 	%p139, %r163, 0;
	@%p139 bra 	$L__BB7_93;
	shr.u32 	%r272, %r2, 1;
	and.b32  	%r273, %r272, 496;
	mov.u32 	%r274, _ZN6thrust24THRUST_300001_SM_1000_NS8cuda_cub4core6detail5shmemE;
	add.s32 	%r275, %r274, %r273;
	st.shared.f64 	[%r275+8], %fd351;
	st.shared.u64 	[%r275+16], %rd340;
$L__BB7_93:
	bar.sync 	0;
	setp.ne.s32 	%p140, %r2, 0;
	@%p140 bra 	$L__BB7_204;
	setp.lt.s32 	%p141, %r1, 33;
	mov.f64 	%fd316, %fd351;
	mov.u64 	%rd301, %rd340;
	@%p141 bra 	$L__BB7_98;
	ld.shared.f64 	%fd117, [_ZN6thrust24THRUST_300001_SM_1000_NS8cuda_cub4core6detail5shmemE+24];
	ld.shared.u64 	%rd81, [_ZN6thrust24THRUST_300001_SM_1000_NS8cuda_cub4core6detail5shmemE+32];
	abs.f64 	%fd118, %fd351;
	abs.f64 	%fd119, %fd117;
	setp.lt.f64 	%p142, %fd118, %fd119;
	mov.f64 	%fd316, %fd117;
	mov.u64 	%rd301, %rd81;
	@%p142 bra 	$L__BB7_98;
	setp.lt.f64 	%p143, %fd119, %fd118;
	mov.f64 	%fd316, %fd351;
	mov.u64 	%rd301, %rd340;
	@%p143 bra 	$L__BB7_98;
	setp.lt.s64 	%p144, %rd340, %rd81;
	min.s64 	%rd301, %rd340, %rd81;
	selp.f64 	%fd316, %fd351, %fd117, %p144;
$L__BB7_98:
	setp.lt.s32 	%p145, %r1, 65;
	mov.f64 	%fd317, %fd316;
	mov.u64 	%rd302, %rd301;
	@%p145 bra 	$L__BB7_102;
	ld.shared.f64 	%fd122, [_ZN6thrust24THRUST_300001_SM_1000_NS8cuda_cub4core6detail5shmemE+40];
	ld.shared.u64 	%rd84, [_ZN6thrust24THRUST_300001_SM_1000_NS8cuda_cub4core6detail5shmemE+48];
	abs.f64 	%fd123, %fd316;
	abs.f64 	%fd124, %fd122;
	setp.lt.f64 	%p146, %fd123, %fd124;
	mov.f64 	%fd317, %fd122;
	mov.u64 	%rd302, %rd84;
	@%p146 bra 	$L__BB7_102;
	setp.lt.f64 	%p147, %fd124, %fd123;
	mov.f64 	%fd317, %fd316;
	mov.u64 	%rd302, %rd301;
	@%p147 bra 	$L__BB7_102;
	setp.lt.s64 	%p148, %rd301, %rd84;
	min.s64 	%rd302, %rd301, %rd84;
	selp.f64 	%fd317, %fd316, %fd122, %p148;
$L__BB7_102:
	setp.lt.s32 	%p149, %r1, 97;
	mov.f64 	%fd318, %fd317;
	mov.u64 	%rd303, %rd302;
	@%p149 bra 	$L__BB7_106;
	ld.shared.f64 	%fd127, [_ZN6thrust24THRUST_300001_SM_1000_NS8cuda_cub4core6detail5shmemE+56];
	ld.shared.u64 	%rd87, [_ZN6thrust24THRUST_300001_SM_1000_NS8cuda_cub4core6detail5shmemE+64];
	abs.f64 	%fd128, %fd317;
	abs.f64 	%fd129, %fd127;
	setp.lt.f64 	%p150, %fd128, %fd129;
	mov.f64 	%fd318, %fd127;
	mov.u64 	%rd303, %rd87;
	@%p150 bra 	$L__BB7_106;
	setp.lt.f64 	%p151, %fd129, %fd128;
	mov.f64 	%fd318, %fd317;
	mov.u64 	%rd303, %rd302;
	@%p151 bra 	$L__BB7_106;
	setp.lt.s64 	%p152, %rd302, %rd87;
	min.s64 	%rd303, %rd302, %rd87;
	selp.f64 	%fd318, %fd317, %fd127, %p152;
$L__BB7_106:
	setp.lt.s32 	%p153, %r1, 129;
	mov.f64 	%fd319, %fd318;
	mov.u64 	%rd304, %rd303;
	@%p153 bra 	$L__BB7_110;
	ld.shared.f64 	%fd132, [_ZN6thrust24THRUST_300001_SM_1000_NS8cuda_cub4core6detail5shmemE+72];
	ld.shared.u64 	%rd90, [_ZN6thrust24THRUST_300001_SM_1000_NS8cuda_cub4core6detail5shmemE+80];
	abs.f64 	%fd133, %fd318;
	abs.f64 	%fd134, %fd132;
	setp.lt.f64 	%p154, %fd133, %fd134;
	mov.f64 	%fd319, %fd132;
	mov.u64 	%rd304, %rd90;
	@%p154 bra 	$L__BB7_110;
	setp.lt.f64 	%p155, %fd134, %fd133;
	mov.f64 	%fd319, %fd318;
	mov.u64 	%rd304, %rd303;
	@%p155 bra 	$L__BB7_110;
	setp.lt.s64 	%p156, %rd303, %rd90;
	min.s64 	%rd304, %rd303, %rd90;
	selp.f64 	%fd319, %fd318, %fd132, %p156;
$L__BB7_110:
	setp.lt.s32 	%p157, %r1, 161;
	mov.f64 	%fd320, %fd319;
	mov.u64 	%rd305, %rd304;
	@%p157 bra 	$L__BB7_114;
	ld.shared.f64 	%fd137, [_ZN6thrust24THRUST_300001_SM_1000_NS8cuda_cub4core6detail5shmemE+88];
	ld.shared.u64 	%rd93, [_ZN6thrust24THRUST_300001_SM_1000_NS8cuda_cub4core6detail5shmemE+96];
	abs.f64 	%fd138, %fd319;
	abs.f64 	%fd139, %fd137;
	setp.lt.f64 	%p158, %fd138, %fd139;
	mov.f64 	%fd320, %fd137;
	mov.u64 	%rd305, %rd93;
	@%p158 bra 	$L__BB7_114;
	setp.lt.f64 	%p159, %fd139, %fd138;
	mov.f64 	%fd320, %fd319;
	mov.u64 	%rd305, %rd304;
	@%p159 bra 	$L__BB7_114;
	setp.lt.s64 	%p160, %rd304, %rd93;
	min.s64 	%rd305, %rd304, %rd93;
	selp.f64 	%fd320, %fd319, %fd137, %p160;
$L__BB7_114:
	setp.lt.s32 	%p161, %r1, 193;
	mov.f64 	%fd321, %fd320;
	mov.u64 	%rd306, %rd305;
	@%p161 bra 	$L__BB7_118;
	ld.shared.f64 	%fd142, [_ZN6thrust24THRUST_300001_SM_1000_NS8cuda_cub4core6detail5shmemE+104];
	ld.shared.u64 	%rd96, [_ZN6thrust24THRUST_300001_SM_1000_NS8cuda_cub4core6detail5shmemE+112];
	abs.f64 	%fd143, %fd320;
	abs.f64 	%fd144, %fd142;
	setp.lt.f64 	%p162, %fd143, %fd144;
	mov.f64 	%fd321, %fd142;
	mov.u64 	%rd306, %rd96;
	@%p162 bra 	$L__BB7_118;
	setp.lt.f64 	%p163, %fd144, %fd143;
	mov.f64 	%fd321, %fd320;
	mov.u64 	%rd306, %rd305;
	@%p163 bra 	$L__BB7_118;
	setp.lt.s64 	%p164, %rd305, %rd96;
	min.s64 	%rd306, %rd305, %rd96;
	selp.f64 	%fd321, %fd320, %fd142, %p164;
$L__BB7_118:
	setp.lt.s32 	%p165, %r1, 225;
	mov.u64 	%rd340, %rd306;
	mov.f64 	%fd351, %fd321;
	@%p165 bra 	$L__BB7_204;
	ld.shared.f64 	%fd147, [_ZN6thrust24THRUST_300001_SM_1000_NS8cuda_cub4core6detail5shmemE+120];
	ld.shared.u64 	%rd99, [_ZN6thrust24THRUST_300001_SM_1000_NS8cuda_cub4core6detail5shmemE+128];
	abs.f64 	%fd148, %fd321;
	abs.f64 	%fd149, %fd147;
	setp.lt.f64 	%p166, %fd148, %fd149;
	mov.u64 	%rd340, %rd99;
	mov.f64 	%fd351, %fd147;
	@%p166 bra 	$L__BB7_204;
	setp.lt.f64 	%p167, %fd149, %fd148;
	mov.u64 	%rd340, %rd306;
	mov.f64 	%fd351, %fd321;
	@%p167 bra 	$L__BB7_204;
	setp.lt.s64 	%p168, %rd306, %rd99;
	min.s64 	%rd340, %rd306, %rd99;
	selp.f64 	%fd351, %fd321, %fd147, %p168;
	bra.uni 	$L__BB7_204;
$L__BB7_122:
	mov.u32 	%r18, %tid.x;
	cvt.u64.u32 	%rd101, %r18;
	mul.wide.u32 	%rd195, %r18, 8;
	add.s64 	%rd102, %rd1, %rd195;
	ld.global.f64 	%fd274, [%rd102];
	add.s32 	%r31, %r18, 256;
	cvt.u64.u32 	%rd196, %r31;
	ld.global.f64 	%fd275, [%rd102+2048];
	add.s32 	%r32, %r18, 512;
	cvt.u64.u32 	%rd197, %r32;
	ld.global.f64 	%fd276, [%rd102+4096];
	add.s32 	%r33, %r18, 768;
	cvt.u64.u32 	%rd198, %r33;
	ld.global.f64 	%fd277, [%rd102+6144];
	or.b32  	%r34, %r18, 1024;
	cvt.u64.u32 	%rd103, %r34;
	add.s64 	%rd327, %rd192, %rd103;
	ld.global.f64 	%fd338, [%rd102+8192];
	abs.f64 	%fd278, %fd274;
	abs.f64 	%fd279, %fd275;
	setp.geu.f64 	%p3, %fd278, %fd279;
	selp.f64 	%fd280, %fd274, %fd275, %p3;
	selp.b64 	%rd199, %rd101, %rd196, %p3;
	abs.f64 	%fd281, %fd280;
	abs.f64 	%fd282, %fd276;
	setp.geu.f64 	%p4, %fd281, %fd282;
	selp.f64 	%fd283, %fd280, %fd276, %p4;
	selp.b64 	%rd200, %rd199, %rd197, %p4;
	abs.f64 	%fd284, %fd283;
	abs.f64 	%fd285, %fd277;
	setp.geu.f64 	%p5, %fd284, %fd285;
	selp.f64 	%fd152, %fd283, %fd277, %p5;
	selp.b64 	%rd105, %rd200, %rd198, %p5;
	abs.f64 	%fd153, %fd152;
	abs.f64 	%fd154, %fd338;
	setp.lt.f64 	%p6, %fd153, %fd154;
	@%p6 bra 	$L__BB7_124;
	setp.lt.f64 	%p7, %fd154, %fd153;
	setp.lt.u64 	%p8, %rd105, %rd103;
	or.pred  	%p9, %p7, %p8;
	selp.f64 	%fd338, %fd152, %fd338, %p9;
	add.s64 	%rd203, %rd192, %rd105;
	selp.b64 	%rd327, %rd203, %rd327, %p9;
$L__BB7_124:
	setp.lt.u64 	%p10, %rd194, 2560;
	mov.b64 	%rd316, 1280;
	@%p10 bra 	$L__BB7_137;
	mov.b64 	%rd308, 1280;
	mov.f64 	%fd323, %fd338;
$L__BB7_126:
	add.s64 	%rd206, %rd308, %rd101;
	shl.b64 	%rd207, %rd308, 3;
	add.s64 	%rd208, %rd102, %rd207;
	add.s64 	%rd310, %rd206, %rd192;
	ld.global.f64 	%fd324, [%rd208];
	ld.global.f64 	%fd325, [%rd208+2048];
	ld.global.f64 	%fd326, [%rd208+4096];
	add.s64 	%rd313, %rd310, 768;
	ld.global.f64 	%fd327, [%rd208+6144];
	ld.global.f64 	%fd338, [%rd208+8192];
	abs.f64 	%fd163, %fd323;
	abs.f64 	%fd164, %fd324;
	setp.lt.f64 	%p11, %fd163, %fd164;
	@%p11 bra 	$L__BB7_128;
	setp.lt.f64 	%p12, %fd164, %fd163;
	setp.lt.s64 	%p13, %rd327, %rd310;
	or.pred  	%p14, %p12, %p13;
	selp.f64 	%fd324, %fd323, %fd324, %p14;
	selp.b64 	%rd310, %rd327, %rd310, %p14;
$L__BB7_128:
	add.s64 	%rd209, %rd308, %rd101;
	add.s64 	%rd210, %rd209, %rd192;
	add.s64 	%rd311, %rd210, 256;
	abs.f64 	%fd167, %fd324;
	abs.f64 	%fd168, %fd325;
	setp.lt.f64 	%p15, %fd167, %fd168;
	@%p15 bra 	$L__BB7_130;
	setp.lt.f64 	%p16, %fd168, %fd167;
	setp.lt.s64 	%p17, %rd310, %rd311;
	or.pred  	%p18, %p16, %p17;
	selp.f64 	%fd325, %fd324, %fd325, %p18;
	selp.b64 	%rd311, %rd310, %rd311, %p18;
$L__BB7_130:
	add.s64 	%rd211, %rd308, %rd101;
	add.s64 	%rd212, %rd211, %rd192;
	add.s64 	%rd312, %rd212, 512;
	abs.f64 	%fd171, %fd325;
	abs.f64 	%fd172, %fd326;
	setp.lt.f64 	%p19, %fd171, %fd172;
	@%p19 bra 	$L__BB7_132;
	setp.lt.f64 	%p20, %fd172, %fd171;
	setp.lt.s64 	%p21, %rd311, %rd312;
	or.pred  	%p22, %p20, %p21;
	selp.f64 	%fd326, %fd325, %fd326, %p22;
	selp.b64 	%rd312, %rd311, %rd312, %p22;
$L__BB7_132:
	abs.f64 	%fd175, %fd326;
	abs.f64 	%fd176, %fd327;
	setp.lt.f64 	%p23, %fd175, %fd176;
	@%p23 bra 	$L__BB7_134;
	setp.lt.f64 	%p24, %fd176, %fd175;
	setp.lt.s64 	%p25, %rd312, %rd313;
	or.pred  	%p26, %p24, %p25;
	selp.f64 	%fd327, %fd326, %fd327, %p26;
	selp.b64 	%rd313, %rd312, %rd313, %p26;
$L__BB7_134:
	add.s64 	%rd213, %rd308, %rd101;
	add.s64 	%rd214, %rd213, %rd192;
	add.s64 	%rd327, %rd214, 1024;
	abs.f64 	%fd179, %fd327;
	abs.f64 	%fd180, %fd338;
	setp.lt.f64 	%p27, %fd179, %fd180;
	@%p27 bra 	$L__BB7_136;
	setp.lt.f64 	%p28, %fd180, %fd179;
	setp.lt.s64 	%p29, %rd313, %rd327;
	or.pred  	%p30, %p28, %p29;
	selp.f64 	%fd338, %fd327, %fd338, %p30;
	selp.b64 	%rd327, %rd313, %rd327, %p30;
$L__BB7_136:
	add.s64 	%rd316, %rd308, 1280;
	add.s64 	%rd215, %rd308, 2560;
	setp.le.s64 	%p31, %rd215, %rd194;
	mov.u64 	%rd308, %rd316;
	mov.f64 	%fd323, %fd338;
	@%p31 bra 	$L__BB7_126;
$L__BB7_137:
	setp.le.s64 	%p32, %rd194, %rd316;
	@%p32 bra 	$L__BB7_160;
	cvt.u32.u64 	%r35, %rd316;
	cvt.u32.u64 	%r36, %rd194;
	sub.s32 	%r19, %r36, %r35;
	setp.ge.s32 	%p33, %r18, %r19;
	@%p33 bra 	$L__BB7_160;
	cvta.to.global.u64 	%rd128, %rd191;
	not.b32 	%r38, %r18;
	add.s32 	%r39, %r38, %r36;
	sub.s32 	%r20, %r39, %r35;
	and.b32  	%r41, %r20, 768;
	setp.eq.s32 	%p34, %r41, 768;
	mov.u32 	%r389, %r18;
	@%p34 bra 	$L__BB7_145;
	add.s64 	%rd217, %rd316, %rd101;
	add.s64 	%rd318, %rd217, %rd192;
	shl.b64 	%rd218, %rd217, 3;
	add.s64 	%rd317, %rd128, %rd218;
	shr.u32 	%r42, %r20, 8;
	add.s32 	%r43, %r42, 1;
	and.b32  	%r44, %r43, 3;
	neg.s32 	%r387, %r44;
	mov.u32 	%r389, %r18;
$L__BB7_141:
	.pragma "nounroll";
	mov.u64 	%rd133, %rd327;
	mov.f64 	%fd184, %fd338;
	ld.global.f64 	%fd185, [%rd317];
	abs.f64 	%fd186, %fd184;
	abs.f64 	%fd187, %fd185;
	setp.lt.f64 	%p35, %fd186, %fd187;
	mov.f64 	%fd338, %fd185;
	mov.u64 	%rd327, %rd318;
	@%p35 bra 	$L__BB7_144;
	setp.lt.f64 	%p36, %fd187, %fd186;
	mov.f64 	%fd338, %fd184;
	mov.u64 	%rd327, %rd133;
	@%p36 bra 	$L__BB7_144;
	setp.lt.s64 	%p37, %rd133, %rd318;
	selp.f64 	%fd338, %fd184, %fd185, %p37;
	min.s64 	%rd327, %rd133, %rd318;
$L__BB7_144:
	add.s32 	%r389, %r389, 256;
	add.s64 	%rd318, %rd318, 256;
	add.s64 	%rd317, %rd317, 2048;
	add.s32 	%r387, %r387, 1;
	setp.ne.s32 	%p38, %r387, 0;
	@%p38 bra 	$L__BB7_141;
$L__BB7_145:
	setp.lt.u32 	%p39, %r20, 768;
	@%p39 bra 	$L__BB7_160;
	add.s32 	%r390, %r389, 512;
$L__BB7_147:
	mov.u32 	%r28, %r390;
	add.s32 	%r45, %r28, -512;
	cvt.u64.u32 	%rd219, %r45;
	add.s64 	%rd220, %rd316, %rd219;
	shl.b64 	%rd221, %rd220, 3;
	add.s64 	%rd141, %rd128, %rd221;
	add.s64 	%rd142, %rd220, %rd192;
	ld.global.f64 	%fd193, [%rd141];
	abs.f64 	%fd194, %fd338;
	abs.f64 	%fd195, %fd193;
	setp.lt.f64 	%p40, %fd194, %fd195;
	mov.f64 	%fd335, %fd193;
	mov.u64 	%rd324, %rd142;
	@%p40 bra 	$L__BB7_150;
	setp.lt.f64 	%p41, %fd195, %fd194;
	mov.f64 	%fd335, %fd338;
	mov.u64 	%rd324, %rd327;
	@%p41 bra 	$L__BB7_150;
	setp.lt.s64 	%p42, %rd327, %rd142;
	selp.f64 	%fd335, %fd338, %fd193, %p42;
	min.s64 	%rd324, %rd327, %rd142;
$L__BB7_150:
	add.s32 	%r46, %r28, -256;
	cvt.u64.u32 	%rd222, %r46;
	add.s64 	%rd223, %rd316, %rd222;
	add.s64 	%rd145, %rd223, %rd192;
	ld.global.f64 	%fd198, [%rd141+2048];
	abs.f64 	%fd199, %fd335;
	abs.f64 	%fd200, %fd198;
	setp.lt.f64 	%p43, %fd199, %fd200;
	mov.f64 	%fd336, %fd198;
	mov.u64 	%rd325, %rd145;
	@%p43 bra 	$L__BB7_153;
	setp.lt.f64 	%p44, %fd200, %fd199;
	mov.f64 	%fd336, %fd335;
	mov.u64 	%rd325, %rd324;
	@%p44 bra 	$L__BB7_153;
	setp.lt.s64 	%p45, %rd324, %rd145;
	selp.f64 	%fd336, %fd335, %fd198, %p45;
	min.s64 	%rd325, %rd324, %rd145;
$L__BB7_153:
	cvt.u64.u32 	%rd224, %r28;
	add.s64 	%rd225, %rd316, %rd224;
	add.s64 	%rd148, %rd225, %rd192;
	ld.global.f64 	%fd203, [%rd141+4096];
	abs.f64 	%fd204, %fd336;
	abs.f64 	%fd205, %fd203;
	setp.lt.f64 	%p46, %fd204, %fd205;
	mov.f64 	%fd337, %fd203;
	mov.u64 	%rd326, %rd148;
	@%p46 bra 	$L__BB7_156;
	setp.lt.f64 	%p47, %fd205, %fd204;
	mov.f64 	%fd337, %fd336;
	mov.u64 	%rd326, %rd325;
	@%p47 bra 	$L__BB7_156;
	setp.lt.s64 	%p48, %rd325, %rd148;
	selp.f64 	%fd337, %fd336, %fd203, %p48;
	min.s64 	%rd326, %rd325, %rd148;
$L__BB7_156:
	add.s32 	%r47, %r28, 256;
	cvt.u64.u32 	%rd226, %r47;
	add.s64 	%rd227, %rd316, %rd226;
	add.s64 	%rd151, %rd227, %rd192;
	ld.global.f64 	%fd208, [%rd141+6144];
	abs.f64 	%fd209, %fd337;
	abs.f64 	%fd210, %fd208;
	setp.lt.f64 	%p49, %fd209, %fd210;
	mov.f64 	%fd338, %fd208;
	mov.u64 	%rd327, %rd151;
	@%p49 bra 	$L__BB7_159;
	setp.lt.f64 	%p50, %fd210, %fd209;
	mov.f64 	%fd338, %fd337;
	mov.u64 	%rd327, %rd326;
	@%p50 bra 	$L__BB7_159;
	setp.lt.s64 	%p51, %rd326, %rd151;
	selp.f64 	%fd338, %fd337, %fd208, %p51;
	min.s64 	%rd327, %rd326, %rd151;
$L__BB7_159:
	add.s32 	%r390, %r28, 1024;
	add.s32 	%r48, %r28, 512;
	setp.lt.s32 	%p52, %r48, %r19;
	@%p52 bra 	$L__BB7_147;
$L__BB7_160:
	// begin inline asm
	mov.u32 %r49, %laneid;
	// end inline asm
	mov.b64 	%rd228, %fd338;
	mov.b64 	{%r51, %r56}, %rd228;
	mov.b32 	%r67, 1;
	mov.b32 	%r68, 31;
	mov.b32 	%r69, -1;
	// begin inline asm
	shfl.sync.down.b32 %r50, %r51, %r67, %r68, %r69;
	// end inline asm
	// begin inline asm
	shfl.sync.down.b32 %r55, %r56, %r67, %r68, %r69;
	// end inline asm
	mov.b64 	%rd229, {%r50, %r55};
	mov.b64 	%fd214, %rd229;
	mov.b64 	{%r61, %r66}, %rd327;
	// begin inline asm
	shfl.sync.down.b32 %r60, %r61, %r67, %r68, %r69;
	// end inline asm
	// begin inline asm
	shfl.sync.down.b32 %r65, %r66, %r67, %r68, %r69;
	// end inline asm
	mov.b64 	%rd155, {%r60, %r65};
	setp.gt.s32 	%p53, %r49, 30;
	mov.f64 	%fd340, %fd338;
	mov.u64 	%rd329, %rd327;
	@%p53 bra 	$L__BB7_164;
	abs.f64 	%fd215, %fd338;
	abs.f64 	%fd216, %fd214;
	setp.lt.f64 	%p54, %fd215, %fd216;
	mov.f64 	%fd340, %fd214;
	mov.u64 	%rd329, %rd155;
	@%p54 bra 	$L__BB7_164;
	setp.lt.f64 	%p55, %fd216, %fd215;
	mov.f64 	%fd340, %fd338;
	mov.u64 	%rd329, %rd327;
	@%p55 bra 	$L__BB7_164;
	setp.lt.s64 	%p56, %rd327, %rd155;
	selp.f64 	%fd340, %fd338, %fd214, %p56;
	min.s64 	%rd329, %rd327, %rd155;
$L__BB7_164:
	mov.b64 	%rd230, %fd340;
	mov.b64 	{%r71, %r76}, %rd230;
	mov.b32 	%r87, 2;
	mov.b32 	%r88, 31;
	mov.b32 	%r89, -1;
	// begin inline asm
	shfl.sync.down.b32 %r70, %r71, %r87, %r88, %r89;
	// end inline asm
	// begin inline asm
	shfl.sync.down.b32 %r75, %r76, %r87, %r88, %r89;
	// end inline asm
	mov.b64 	%rd231, {%r70, %r75};
	mov.b64 	%fd219, %rd231;
	mov.b64 	{%r81, %r86}, %rd329;
	// begin inline asm
	shfl.sync.down.b32 %r80, %r81, %r87, %r88, %r89;
	// end inline asm
	// begin inline asm
	shfl.sync.down.b32 %r85, %r86, %r87, %r88, %r89;
	// end inline asm
	mov.b64 	%rd158, {%r80, %r85};
	setp.gt.s32 	%p57, %r49, 29;
	mov.f64 	%fd341, %fd340;
	mov.u64 	%rd330, %rd329;
	@%p57 bra 	$L__BB7_168;
	abs.f64 	%fd220, %fd340;
	abs.f64 	%fd221, %fd219;
	setp.lt.f64 	%p58, %fd220, %fd221;
	mov.f64 	%fd341, %fd219;
	mov.u64 	%rd330, %rd158;
	@%p58 bra 	$L__BB7_168;
	setp.lt.f64 	%p59, %fd221, %fd220;
	mov.f64 	%fd341, %fd340;
	mov.u64 	%rd330, %rd329;
	@%p59 bra 	$L__BB7_168;
	setp.lt.s64 	%p60, %rd329, %rd158;
	selp.f64 	%fd341, %fd340, %fd219, %p60;
	min.s64 	%rd330, %rd329, %rd158;
$L__BB7_168:
	mov.b64 	%rd232, %fd341;
	mov.b64 	{%r91, %r96}, %rd232;
	mov.b32 	%r107, 4;
	mov.b32 	%r108, 31;
	mov.b32 	%r109, -1;
	// begin inline asm
	shfl.sync.down.b32 %r90, %r91, %r107, %r108, %r109;
	// end inline asm
	// begin inline asm
	shfl.sync.down.b32 %r95, %r96, %r107, %r108, %r109;
	// end inline asm
	mov.b64 	%rd233, {%r90, %r95};
	mov.b64 	%fd224, %rd233;
	mov.b64 	{%r101, %r106}, %rd330;
	// begin inline asm
	shfl.sync.down.b32 %r100, %r101, %r107, %r108, %r109;
	// end inline asm
	// begin inline asm
	shfl.sync.down.b32 %r105, %r106, %r107, %r108, %r109;
	// end inline asm
	mov.b64 	%rd161, {%r100, %r105};
	setp.gt.s32 	%p61, %r49, 27;
	mov.f64 	%fd342, %fd341;
	mov.u64 	%rd331, %rd330;
	@%p61 bra 	$L__BB7_172;
	abs.f64 	%fd225, %fd341;
	abs.f64 	%fd226, %fd224;
	setp.lt.f64 	%p62, %fd225, %fd226;
	mov.f64 	%fd342, %fd224;
	mov.u64 	%rd331, %rd161;
	@%p62 bra 	$L__BB7_172;
	setp.lt.f64 	%p63, %fd226, %fd225;
	mov.f64 	%fd342, %fd341;
	mov.u64 	%rd331, %rd330;
	@%p63 bra 	$L__BB7_172;
	setp.lt.s64 	%p64, %rd330, %rd161;
	selp.f64 	%fd342, %fd341, %fd224, %p64;
	min.s64 	%rd331, %rd330, %rd161;
$L__BB7_172:
	mov.b64 	%rd234, %fd342;
	mov.b64 	{%r111, %r116}, %rd234;
	mov.b32 	%r127, 8;
	mov.b32 	%r128, 31;
	mov.b32 	%r129, -1;
	// begin inline asm
	shfl.sync.down.b32 %r110, %r111, %r127, %r128, %r129;
	// end inline asm
	// begin inline asm
	shfl.sync.down.b32 %r115, %r116, %r127, %r128, %r129;
	// end inline asm
	mov.b64 	%rd235, {%r110, %r115};
	mov.b64 	%fd229, %rd235;
	mov.b64 	{%r121, %r126}, %rd331;
	// begin inline asm
	shfl.sync.down.b32 %r120, %r121, %r127, %r128, %r129;
	// end inline asm
	// begin inline asm
	shfl.sync.down.b32 %r125, %r126, %r127, %r128, %r129;
	// end inline asm
	mov.b64 	%rd164, {%r120, %r125};
	setp.gt.s32 	%p65, %r49, 23;
	mov.f64 	%fd343, %fd342;
	mov.u64 	%rd332, %rd331;
	@%p65 bra 	$L__BB7_176;
	abs.f64 	%fd230, %fd342;
	abs.f64 	%fd231, %fd229;
	setp.lt.f64 	%p66, %fd230, %fd231;
	mov.f64 	%fd343, %fd229;
	mov.u64 	%rd332, %rd164;
	@%p66 bra 	$L__BB7_176;
	setp.lt.f64 	%p67, %fd231, %fd230;
	mov.f64 	%fd343, %fd342;
	mov.u64 	%rd332, %rd331;
	@%p67 bra 	$L__BB7_176;
	setp.lt.s64 	%p68, %rd331, %rd164;
	selp.f64 	%fd343, %fd342, %fd229, %p68;
	min.s64 	%rd332, %rd331, %rd164;
$L__BB7_176:
	mov.b64 	%rd236, %fd343;
	mov.b64 	{%r131, %r136}, %rd236;
	mov.b32 	%r147, 16;
	mov.b32 	%r148, 31;
	mov.b32 	%r149, -1;
	// begin inline asm
	shfl.sync.down.b32 %r130, %r131, %r147, %r148, %r149;
	// end inline asm
	// begin inline asm
	shfl.sync.down.b32 %r135, %r136, %r147, %r148, %r149;
	// end inline asm
	mov.b64 	%rd237, {%r130, %r135};
	mov.b64 	%fd234, %rd237;
	mov.b64 	{%r141, %r146}, %rd332;
	// begin inline asm
	shfl.sync.down.b32 %r140, %r141, %r147, %r148, %r149;
	// end inline asm
	// begin inline asm
	shfl.sync.down.b32 %r145, %r146, %r147, %r148, %r149;
	// end inline asm
	mov.b64 	%rd167, {%r140, %r145};
	setp.gt.s32 	%p69, %r49, 15;
	mov.f64 	%fd351, %fd343;
	mov.u64 	%rd340, %rd332;
	@%p69 bra 	$L__BB7_180;
	abs.f64 	%fd235, %fd343;
	abs.f64 	%fd236, %fd234;
	setp.lt.f64 	%p70, %fd235, %fd236;
	mov.f64 	%fd351, %fd234;
	mov.u64 	%rd340, %rd167;
	@%p70 bra 	$L__BB7_180;
	setp.lt.f64 	%p71, %fd236, %fd235;
	mov.f64 	%fd351, %fd343;
	mov.u64 	%rd340, %rd332;
	@%p71 bra 	$L__BB7_180;
	setp.lt.s64 	%p72, %rd332, %rd167;
	selp.f64 	%fd351, %fd343, %fd234, %p72;
	min.s64 	%rd340, %rd332, %rd167;
$L__BB7_180:
	setp.ne.s32 	%p73, %r49, 0;
	@%p73 bra 	$L__BB7_182;
	shr.u32 	%r150, %r18, 1;
	and.b32  	%r151, %r150, 496;
	mov.u32 	%r152, _ZN6thrust24THRUST_300001_SM_1000_NS8cuda_cub4core6detail5shmemE;
	add.s32 	%r153, %r152, %r151;
	st.shared.f64 	[%r153+8], %fd351;
	st.shared.u64 	[%r153+16], %rd340;
$L__BB7_182:
	bar.sync 	0;
	setp.ne.s32 	%p74, %r18, 0;
	@%p74 bra 	$L__BB7_204;
	ld.shared.f64 	%fd239, [_ZN6thrust24THRUST_300001_SM_1000_NS8cuda_cub4core6detail5shmemE+24];
	ld.shared.u64 	%rd170, [_ZN6thrust24THRUST_300001_SM_1000_NS8cuda_cub4core6detail5shmemE+32];
	abs.f64 	%fd240, %fd351;
	abs.f64 	%fd241, %fd239;
	setp.lt.f64 	%p75, %fd240, %fd241;
	mov.f64 	%fd345, %fd239;
	mov.u64 	%rd334, %rd170;
	@%p75 bra 	$L__BB7_186;
	setp.lt.f64 	%p76, %fd241, %fd240;
	mov.f64 	%fd345, %fd351;
	mov.u64 	%rd334, %rd340;
	@%p76 bra 	$L__BB7_186;
	setp.lt.s64 	%p77, %rd340, %rd170;
	selp.f64 	%fd345, %fd351, %fd239, %p77;
	min.s64 	%rd334, %rd340, %rd170;
$L__BB7_186:
	ld.shared.f64 	%fd244, [_ZN6thrust24THRUST_300001_SM_1000_NS8cuda_cub4core6detail5shmemE+40];
	ld.shared.u64 	%rd173, [_ZN6thrust24THRUST_300001_SM_1000_NS8cuda_cub4core6detail5shmemE+48];
	abs.f64 	%fd245, %fd345;
	abs.f64 	%fd246, %fd244;
	setp.lt.f64 	%p78, %fd245, %fd246;
	mov.f64 	%fd346, %fd244;
	mov.u64 	%rd335, %rd173;
	@%p78 bra 	$L__BB7_189;
	setp.lt.f64 	%p79, %fd246, %fd245;
	mov.f64 	%fd346, %fd345;
	mov.u64 	%rd335, %rd334;
	@%p79 bra 	$L__BB7_189;
	setp.lt.s64 	%p80, %rd334, %rd173;
	selp.f64 	%fd346, %fd345, %fd244, %p80;
	min.s64 	%rd335, %rd334, %rd173;
$L__BB7_189:
	ld.shared.f64 	%fd249, [_ZN6thrust24THRUST_300001_SM_1000_NS8cuda_cub4core6detail5shmemE+56];
	ld.shared.u64 	%rd176, [_ZN6thrust24THRUST_300001_SM_1000_NS8cuda_cub4core6detail5shmemE+64];
	abs.f64 	%fd250, %fd346;
	abs.f64 	%fd251, %fd249;
	setp.lt.f64 	%p81, %fd250, %fd251;
	mov.f64 	%fd347, %fd249;
	mov.u64 	%rd336, %rd176;
	@%p81 bra 	$L__BB7_192;
	setp.lt.f64 	%p82, %fd251, %fd250;
	mov.f64 	%fd347, %fd346;
	mov.u64 	%rd336, %rd335;
	@%p82 bra 	$L__BB7_192;
	setp.lt.s64 	%p83, %rd335, %rd176;
	selp.f64 	%fd347, %fd346, %fd249, %p83;
	min.s64 	%rd336, %rd335, %rd176;
$L__BB7_192:
	ld.shared.f64 	%fd254, [_ZN6thrust24THRUST_300001_SM_1000_NS8cuda_cub4core6detail5shmemE+72];
	ld.shared.u64 	%rd179, [_ZN6thrust24THRUST_300001_SM_1000_NS8cuda_cub4core6detail5shmemE+80];
	abs.f64 	%fd255, %fd347;
	abs.f64 	%fd256, %fd254;
	setp.lt.f64 	%p84, %fd255, %fd256;
	mov.f64 	%fd348, %fd254;
	mov.u64 	%rd337, %rd179;
	@%p84 bra 	$L__BB7_195;
	setp.lt.f64 	%p85, %fd256, %fd255;
	mov.f64 	%fd348, %fd347;
	mov.u64 	%rd337, %rd336;
	@%p85 bra 	$L__BB7_195;
	setp.lt.s64 	%p86, %rd336, %rd179;
	selp.f64 	%fd348, %fd347, %fd254, %p86;
	min.s64 	%rd337, %rd336, %rd179;
$L__BB7_195:
	ld.shared.f64 	%fd259, [_ZN6thrust24THRUST_300001_SM_1000_NS8cuda_cub4core6detail5shmemE+88];
	ld.shared.u64 	%rd182, [_ZN6thrust24THRUST_300001_SM_1000_NS8cuda_cub4core6detail5shmemE+96];
	abs.f64 	%fd260, %fd348;
	abs.f64 	%fd261, %fd259;
	setp.lt.f64 	%p87, %fd260, %fd261;
	mov.f64 	%fd349, %fd259;
	mov.u64 	%rd338, %rd182;
	@%p87 bra 	$L__BB7_198;
	setp.lt.f64 	%p88, %fd261, %fd260;
	mov.f64 	%fd349, %fd348;
	mov.u64 	%rd338, %rd337;
	@%p88 bra 	$L__BB7_198;
	setp.lt.s64 	%p89, %rd337, %rd182;
	selp.f64 	%fd349, %fd348, %fd259, %p89;
	min.s64 	%rd338, %rd337, %rd182;
$L__BB7_198:
	ld.shared.f64 	%fd264, [_ZN6thrust24THRUST_300001_SM_1000_NS8cuda_cub4core6detail5shmemE+104];
	ld.shared.u64 	%rd185, [_ZN6thrust24THRUST_300001_SM_1000_NS8cuda_cub4core6detail5shmemE+112];
	abs.f64 	%fd265, %fd349;
	abs.f64 	%fd266, %fd264;
	setp.lt.f64 	%p90, %fd265, %fd266;
	mov.f64 	%fd350, %fd264;
	mov.u64 	%rd339, %rd185;
	@%p90 bra 	$L__BB7_201;
	setp.lt.f64 	%p91, %fd266, %fd265;
	mov.f64 	%fd350, %fd349;
	mov.u64 	%rd339, %rd338;
	@%p91 bra 	$L__BB7_201;
	setp.lt.s64 	%p92, %rd338, %rd185;
	selp.f64 	%fd350, %fd349, %fd264, %p92;
	min.s64 	%rd339, %rd338, %rd185;
$L__BB7_201:
	ld.shared.f64 	%fd269, [_ZN6thrust24THRUST_300001_SM_1000_NS8cuda_cub4core6detail5shmemE+120];
	ld.shared.u64 	%rd188, [_ZN6thrust24THRUST_300001_SM_1000_NS8cuda_cub4core6detail5shmemE+128];
	abs.f64 	%fd270, %fd350;
	abs.f64 	%fd271, %fd269;
	setp.lt.f64 	%p93, %fd270, %fd271;
	mov.u64 	%rd340, %rd188;
	mov.f64 	%fd351, %fd269;
	@%p93 bra 	$L__BB7_204;
	setp.lt.f64 	%p94, %fd271, %fd270;
	mov.u64 	%rd340, %rd339;
	mov.f64 	%fd351, %fd350;
	@%p94 bra 	$L__BB7_204;
	setp.lt.s64 	%p95, %rd339, %rd188;
	selp.f64 	%fd351, %fd350, %fd269, %p95;
	min.s64 	%rd340, %rd339, %rd188;
$L__BB7_204:
	mov.u32 	%r381, %tid.x;
	setp.ne.s32 	%p212, %r381, 0;
	@%p212 bra 	$L__BB7_206;
	ld.param.u64 	%rd271, [_ZN6thrust24THRUST_300001_SM_1000_NS8cuda_cub4core6detail13_kernel_agentINS1_8__reduce11ReduceAgentINS0_12zip_iteratorIN4cuda3std3__45tupleIJNS0_10device_ptrIdEENS0_17counting_iteratorIlNS0_11use_defaultESF_SF_EEEEEEEPNSB_IJdlEEESJ_lNS1_9__extrema9arg_max_fIdl7CompareEEEEJSI_SK_lSO_EEEvDpT0__param_1];
	cvta.to.global.u64 	%rd270, %rd271;
	st.global.f64 	[%rd270], %fd351;
	st.global.u64 	[%rd270+8], %rd340;
$L__BB7_206:
	ret;

}
	// .globl	_ZN6thrust24THRUST_300001_SM_1000_NS8cuda_cub4core6detail13_kernel_agentINS1_8__reduce11ReduceAgentINS0_12zip_iteratorIN4cuda3std3__45tupleIJNS0_10device_ptrIdEENS0_17counting_iteratorIlNS0_11use_defaultESF_SF_EEEEEEEPNSB_IJdlEEESJ_lNS1_9__extrema9arg_max_fIdl7CompareEEEEJSI_SK_lN3cub18CUB_300001_SM_100013GridEvenShareIlEENSR_9GridQueueIyEESO_EEEvDpT0_
.visible .entry _ZN6thrust24THRUST_300001_SM_1000_NS8cuda_cub4core6detail13_kernel_agentINS1_8__reduce11ReduceAgentINS0_12zip_iteratorIN4cuda3std3__45tupleIJNS0_10device_ptrIdEENS0_17counting_iteratorIlNS0_11use_defaultESF_SF_EEEEEEEPNSB_IJdlEEESJ_lNS1_9__extrema9arg_max_fIdl7CompareEEEEJSI_SK_lN3cub18CUB_300001_SM_100013GridEvenShareIlEENSR_9GridQueueIyEESO_EEEvDpT0_(
	.param .align 8 .b8 _ZN6thrust24THRUST_300001_SM_1000_NS8cuda_cub4core6detail13_kernel_agentINS1_8__reduce11ReduceAgentINS0_12zip_iteratorIN4cuda3std3__45tupleIJNS0_10device_ptrIdEENS0_17counting_iteratorIlNS0_11use_defaultESF_SF_EEEEEEEPNSB_IJdlEEESJ_lNS1_9__extrema9arg_max_fIdl7CompareEEEEJSI_SK_lN3cub18CUB_300001_SM_100013GridEvenShareIlEENSR_9GridQueueIyEESO_EEEvDpT0__param_0[16],
	.param .u64 .ptr .align 1 _ZN6thrust24THRUST_300001_SM_1000_NS8cuda_cub4core6detail13_kernel_agentINS1_8__reduce11ReduceAgentINS0_12zip_iteratorIN4cuda3std3__45tupleIJNS0_10device_ptrIdEENS0_17counting_iteratorIlNS0_11use_defaultESF_SF_EEEEEEEPNSB_IJdlEEESJ_lNS1_9__extrema9arg_max_fIdl7CompareEEEEJSI_SK_lN3cub18CUB_300001_SM_100013GridEvenShareIlEENSR_9GridQueueIyEESO_EEEvDpT0__param_1,
	.param .u64 _ZN6thrust24THRUST_300001_SM_1000_NS8cuda_cub4core6detail13_kernel_agentINS1_8__reduce11ReduceAgentINS0_12zip_iteratorIN4cuda3std3__45tupleIJNS0_10device_ptrIdEENS0_17counting_iteratorIlNS0_11use_defaultESF_SF_EEEEEEEPNSB_IJdlEEESJ_lNS1_9__extrema9arg_max_fIdl7CompareEEEEJSI_SK_lN3cub18CUB_300001_SM_100013GridEvenShareIlEENSR_9GridQueueIyEESO_EEEvDpT0__param_2,
	.param .align 8 .b8 _ZN6thrust24THRUST_300001_SM_1000_NS8cuda_cub4core6detail13_kernel_agentINS1_8__reduce11ReduceAgentINS0_12zip_iteratorIN4cuda3std3__45tupleIJNS0_10device_ptrIdEENS0_17counting_iteratorIlNS0_11use_defaultESF_SF_EEEEEEEPNSB_IJdlEEESJ_lNS1_9__extrema9arg_max_fIdl7CompareEEEEJSI_SK_lN3cub18CUB_300001_SM_100013GridEvenShareIlEENSR_9GridQueueIyEESO_EEEvDpT0__param_3[72],
	.param .align 8 .b8 _ZN6thrust24THRUST_300001_SM_1000_NS8cuda_cub4core6detail13_kernel_agentINS1_8__reduce11ReduceAgentINS0_12zip_iteratorIN4cuda3std3__45tupleIJNS0_10device_ptrIdEENS0_17counting_iteratorIlNS0_11use_defaultESF_SF_EEEEEEEPNSB_IJdlEEESJ_lNS1_9__extrema9arg_max_fIdl7CompareEEEEJSI_SK_lN3cub18CUB_300001_SM_100013GridEvenShareIlEENSR_9GridQueueIyEESO_EEEvDpT0__param_4[8],
	.param .align 1 .b8 _ZN6thrust24THRUST_300001_SM_1000_NS8cuda_cub4core6detail13_kernel_agentINS1_8__reduce11ReduceAgentINS0_12zip_iteratorIN4cuda3std3__45tupleIJNS0_10device_ptrIdEENS0_17counting_iteratorIlNS0_11use_defaultESF_SF_EEEEEEEPNSB_IJdlEEESJ_lNS1_9__extrema9arg_max_fIdl7CompareEEEEJSI_SK_lN3cub18CUB_300001_SM_100013GridEvenShareIlEENSR_9GridQueueIyEESO_EEEvDpT0__param_5[1]
)
.maxntid 256
{
	.reg .pred 	%p<215>;
	.reg .b32 	%r<399>;
	.reg .b64 	%rd<356>;
	.reg .b64 	%fd<352>;

	ld.param.u64 	%rd196, [_ZN6thrust24THRUST_300001_SM_1000_NS8cuda_cub4core6detail13_kernel_agentINS1_8__reduce11ReduceAgentINS0_12zip_iteratorIN4cuda3std3__45tupleIJNS0_10device_ptrIdEENS0_17counting_iteratorIlNS0_11use_defaultESF_SF_EEEEEEEPNSB_IJdlEEESJ_lNS1_9__extrema9arg_max_fIdl7CompareEEEEJSI_SK_lN3cub18CUB_300001_SM_100013GridEvenShareIlEENSR_9GridQueueIyEESO_EEEvDpT0__param_0+8];
	ld.param.u64 	%rd195, [_ZN6thrust24THRUST_300001_SM_1000_NS8cuda_cub4core6detail13_kernel_agentINS1_8__reduce11ReduceAgentINS0_12zip_iteratorIN4cuda3std3__45tupleIJNS0_10device_ptrIdEENS0_17counting_iteratorIlNS0_11use_defaultESF_SF_EEEEEEEPNSB_IJdlEEESJ_lNS1_9__extrema9arg_max_fIdl7CompareEEEEJSI_SK_lN3cub18CUB_300001_SM_100013GridEvenShareIlEENSR_9GridQueueIyEESO_EEEvDpT0__param_0];
	ld.param.u64 	%rd199, [_ZN6thrust24THRUST_300001_SM_1000_NS8cuda_cub4core6detail13_kernel_agentINS1_8__reduce11ReduceAgentINS0_12zip_iteratorIN4cuda3std3__45tupleIJNS0_10device_ptrIdEENS0_17counting_iteratorIlNS0_11use_defaultESF_SF_EEEEEEEPNSB_IJdlEEESJ_lNS1_9__extrema9arg_max_fIdl7CompareEEEEJSI_SK_lN3cub18CUB_300001_SM_100013GridEvenShareIlEENSR_9GridQueueIyEESO_EEEvDpT0__param_4];
	ld.param.u64 	%rd198, [_ZN6thrust24THRUST_300001_SM_1000_NS8cuda_cub4core6detail13_kernel_agentINS1_8__reduce11ReduceAgentINS0_12zip_iteratorIN4cuda3std3__45tupleIJNS0_10device_ptrIdEENS0_17counting_iteratorIlNS0_11use_defaultESF_SF_EEEEEEEPNSB_IJdlEEESJ_lNS1_9__extrema9arg_max_fIdl7CompareEEEEJSI_SK_lN3cub18CUB_300001_SM_100013GridEvenShareIlEENSR_9GridQueueIyEESO_EEEvDpT0__param_2];
	cvta.to.global.u64 	%rd1, %rd199;
	cvta.to.global.u64 	%rd2, %rd195;
	mov.u32 	%r1, %ctaid.x;
	mul.lo.s32 	%r33, %r1, 1280;
	cvt.u64.u32 	%rd4, %r33;
	mov.u32 	%r34, %nctaid.x;
	mul.lo.s32 	%r35, %r34, 1280;
	cvt.u64.u32 	%rd5, %r35;
	add.s64 	%rd200, %rd4, 1280;
	setp.le.s64 	%p1, %rd200, %rd198;
	@%p1 bra 	$L__BB8_121;
	cvt.u32.u64 	%r159, %rd4;
	cvt.u32.u64 	%r2, %rd198;
	sub.s32 	%r3, %r2, %r159;
	mov.u32 	%r4, %tid.x;
	setp.ge.s32 	%p98, %r4, %r3;
	mov.f64 	%fd298, 0d0000000000000000;
	mov.b64 	%rd298, 0;
	mov.u32 	%r393, %r4;
	@%p98 bra 	$L__BB8_3;
	cvt.u64.u32 	%rd246, %r4;
	add.s64 	%rd247, %rd4, %rd246;
	shl.b64 	%rd248, %rd247, 3;
	add.s64 	%rd249, %rd2, %rd248;
	add.s64 	%rd298, %rd196, %rd247;
	ld.global.f64 	%fd298, [%rd249];
	add.s32 	%r393, %r4, 256;
$L__BB8_3:
	setp.ge.s32 	%p99, %r393, %r3;
	@%p99 bra 	$L__BB8_25;
	not.b32 	%r161, %r393;
	add.s32 	%r162, %r161, %r2;
	sub.s32 	%r7, %r162, %r159;
	and.b32  	%r163, %r7, 768;
	setp.eq.s32 	%p100, %r163, 768;
	@%p100 bra 	$L__BB8_10;
	cvt.u64.u32 	%rd251, %r393;
	add.s64 	%rd252, %rd251, %rd4;
	add.s64 	%rd289, %rd252, %rd196;
	shl.b64 	%rd253, %rd252, 3;
	add.s64 	%rd288, %rd2, %rd253;
	shr.u32 	%r164, %r7, 8;
	add.s32 	%r165, %r164, 1;
	and.b32  	%r166, %r165, 3;
	neg.s32 	%r391, %r166;
$L__BB8_6:
	.pragma "nounroll";
	mov.u64 	%rd12, %rd298;
	mov.f64 	%fd3, %fd298;
	ld.global.f64 	%fd4, [%rd288];
	abs.f64 	%fd5, %fd3;
	abs.f64 	%fd6, %fd4;
	setp.lt.f64 	%p101, %fd5, %fd6;
	mov.u64 	%rd298, %rd289;
	mov.f64 	%fd298, %fd4;
	@%p101 bra 	$L__BB8_9;
	setp.lt.f64 	%p102, %fd6, %fd5;
	mov.u64 	%rd298, %rd12;
	mov.f64 	%fd298, %fd3;
	@%p102 bra 	$L__BB8_9;
	setp.lt.s64 	%p103, %rd12, %rd289;
	min.s64 	%rd298, %rd12, %rd289;
	selp.f64 	%fd298, %fd3, %fd4, %p103;
$L__BB8_9:
	add.s32 	%r393, %r393, 256;
	add.s64 	%rd289, %rd289, 256;
	add.s64 	%rd288, %rd288, 2048;
	add.s32 	%r391, %r391, 1;
	setp.ne.s32 	%p104, %r391, 0;
	@%p104 bra 	$L__BB8_6;
$L__BB8_10:
	setp.lt.u32 	%p105, %r7, 768;
	@%p105 bra 	$L__BB8_25;
	add.s32 	%r394, %r393, 512;
$L__BB8_12:
	mov.u32 	%r15, %r394;
	add.s32 	%r167, %r15, -512;
	cvt.s64.s32 	%rd254, %r167;
	add.s64 	%rd255, %rd254, %rd4;
	shl.b64 	%rd256, %rd255, 3;
	add.s64 	%rd20, %rd2, %rd256;
	add.s64 	%rd21, %rd255, %rd196;
	ld.global.f64 	%fd12, [%rd20];
	abs.f64 	%fd13, %fd298;
	abs.f64 	%fd14, %fd12;
	setp.lt.f64 	%p106, %fd13, %fd14;
	mov.u64 	%rd295, %rd21;
	mov.f64 	%fd295, %fd12;
	@%p106 bra 	$L__BB8_15;
	setp.lt.f64 	%p107, %fd14, %fd13;
	mov.u64 	%rd295, %rd298;
	mov.f64 	%fd295, %fd298;
	@%p107 bra 	$L__BB8_15;
	setp.lt.s64 	%p108, %rd298, %rd21;
	min.s64 	%rd295, %rd298, %rd21;
	selp.f64 	%fd295, %fd298, %fd12, %p108;
$L__BB8_15:
	add.s32 	%r168, %r15, -256;
	cvt.s64.s32 	%rd257, %r168;
	add.s64 	%rd258, %rd257, %rd4;
	add.s64 	%rd24, %rd258, %rd196;
	ld.global.f64 	%fd17, [%rd20+2048];
	abs.f64 	%fd18, %fd295;
	abs.f64 	%fd19, %fd17;
	setp.lt.f64 	%p109, %fd18, %fd19;
	mov.u64 	%rd296, %rd24;
	mov.f64 	%fd296, %fd17;
	@%p109 bra 	$L__BB8_18;
	setp.lt.f64 	%p110, %fd19, %fd18;
	mov.u64 	%rd296, %rd295;
	mov.f64 	%fd296, %fd295;
	@%p110 bra 	$L__BB8_18;
	setp.lt.s64 	%p111, %rd295, %rd24;
	min.s64 	%rd296, %rd295, %rd24;
	selp.f64 	%fd296, %fd295, %fd17, %p111;
$L__BB8_18:
	cvt.s64.s32 	%rd259, %r15;
	add.s64 	%rd260, %rd259, %rd4;
	add.s64 	%rd27, %rd260, %rd196;
	ld.global.f64 	%fd22, [%rd20+4096];
	abs.f64 	%fd23, %fd296;
	abs.f64 	%fd24, %fd22;
	setp.lt.f64 	%p112, %fd23, %fd24;
	mov.u64 	%rd297, %rd27;
	mov.f64 	%fd297, %fd22;
	@%p112 bra 	$L__BB8_21;
	setp.lt.f64 	%p113, %fd24, %fd23;
	mov.u64 	%rd297, %rd296;
	mov.f64 	%fd297, %fd296;
	@%p113 bra 	$L__BB8_21;
	setp.lt.s64 	%p114, %rd296, %rd27;
	min.s64 	%rd297, %rd296, %rd27;
	selp.f64 	%fd297, %fd296, %fd22, %p114;
$L__BB8_21:
	add.s32 	%r169, %r15, 256;
	cvt.s64.s32 	%rd261, %r169;
	add.s64 	%rd262, %rd261, %rd4;
	add.s64 	%rd30, %rd262, %rd196;
	ld.global.f64 	%fd27, [%rd20+6144];
	abs.f64 	%fd28, %fd297;
	abs.f64 	%fd29, %fd27;
	setp.lt.f64 	%p115, %fd28, %fd29;
	mov.u64 	%rd298, %rd30;
	mov.f64 	%fd298, %fd27;
	@%p115 bra 	$L__BB8_24;
	setp.lt.f64 	%p116, %fd29, %fd28;
	mov.u64 	%rd298, %rd297;
	mov.f64 	%fd298, %fd297;
	@%p116 bra 	$L__BB8_24;
	setp.lt.s64 	%p117, %rd297, %rd30;
	min.s64 	%rd298, %rd297, %rd30;
	selp.f64 	%fd298, %fd297, %fd27, %p117;
$L__BB8_24:
	add.s32 	%r394, %r15, 1024;
	add.s32 	%r170, %r15, 512;
	setp.lt.s32 	%p118, %r170, %r3;
	@%p118 bra 	$L__BB8_12;
$L__BB8_25:
	setp.lt.s32 	%p119, %r3, 256;
	@%p119 bra 	$L__BB8_70;
	// begin inline asm
	mov.u32 %r284, %laneid;
	// end inline asm
	mov.b64 	%rd273, %fd298;
	mov.b64 	{%r286, %r291}, %rd273;
	mov.b32 	%r302, 1;
	mov.b32 	%r303, 31;
	mov.b32 	%r304, -1;
	// begin inline asm
	shfl.sync.down.b32 %r285, %r286, %r302, %r303, %r304;
	// end inline asm
	// begin inline asm
	shfl.sync.down.b32 %r290, %r291, %r302, %r303, %r304;
	// end inline asm
	mov.b64 	%rd274, {%r285, %r290};
	mov.b64 	%fd33, %rd274;
	mov.b64 	{%r296, %r301}, %rd298;
	// begin inline asm
	shfl.sync.down.b32 %r295, %r296, %r302, %r303, %r304;
	// end inline asm
	// begin inline asm
	shfl.sync.down.b32 %r300, %r301, %r302, %r303, %r304;
	// end inline asm
	mov.b64 	%rd34, {%r295, %r300};
	setp.gt.s32 	%p171, %r284, 30;
	mov.u64 	%rd300, %rd298;
	mov.f64 	%fd300, %fd298;
	@%p171 bra 	$L__BB8_30;
	abs.f64 	%fd34, %fd298;
	abs.f64 	%fd35, %fd33;
	setp.lt.f64 	%p172, %fd34, %fd35;
	mov.u64 	%rd300, %rd34;
	mov.f64 	%fd300, %fd33;
	@%p172 bra 	$L__BB8_30;
	setp.lt.f64 	%p173, %fd35, %fd34;
	mov.u64 	%rd300, %rd298;
	mov.f64 	%fd300, %fd298;
	@%p173 bra 	$L__BB8_30;
	setp.lt.s64 	%p174, %rd298, %rd34;
	min.s64 	%rd300, %rd298, %rd34;
	selp.f64 	%fd300, %fd298, %fd33, %p174;
$L__BB8_30:
	mov.b64 	%rd275, %fd300;
	mov.b64 	{%r306, %r311}, %rd275;
	mov.b32 	%r322, 2;
	mov.b32 	%r323, 31;
	mov.b32 	%r324, -1;
	// begin inline asm
	shfl.sync.down.b32 %r305, %r306, %r322, %r323, %r324;
	// end inline asm
	// begin inline asm
	shfl.sync.down.b32 %r310, %r311, %r322, %r323, %r324;
	// end inline asm
	mov.b64 	%rd276, {%r305, %r310};
	mov.b64 	%fd38, %rd276;
	mov.b64 	{%r316, %r321}, %rd300;
	// begin inline asm
	shfl.sync.down.b32 %r315, %r316, %r322, %r323, %r324;
	// end inline asm
	// begin inline asm
	shfl.sync.down.b32 %r320, %r321, %r322, %r323, %r324;
	// end inline asm
	mov.b64 	%rd37, {%r315, %r320};
	setp.gt.s32 	%p175, %r284, 29;
	mov.u64 	%rd301, %rd300;
	mov.f64 	%fd301, %fd300;
	@%p175 bra 	$L__BB8_34;
	abs.f64 	%fd39, %fd300;
	abs.f64 	%fd40, %fd38;
	setp.lt.f64 	%p176, %fd39, %fd40;
	mov.u64 	%rd301, %rd37;
	mov.f64 	%fd301, %fd38;
	@%p176 bra 	$L__BB8_34;
	setp.lt.f64 	%p177, %fd40, %fd39;
	mov.u64 	%rd301, %rd300;
	mov.f64 	%fd301, %fd300;
	@%p177 bra 	$L__BB8_34;
	setp.lt.s64 	%p178, %rd300, %rd37;
	min.s64 	%rd301, %rd300, %rd37;
	selp.f64 	%fd301, %fd300, %fd38, %p178;
$L__BB8_34:
	mov.b64 	%rd277, %fd301;
	mov.b64 	{%r326, %r331}, %rd277;
	mov.b32 	%r342, 4;
	mov.b32 	%r343, 31;
	mov.b32 	%r344, -1;
	// begin inline asm
	shfl.sync.down.b32 %r325, %r326, %r342, %r343, %r344;
	// end inline asm
	// begin inline asm
	shfl.sync.down.b32 %r330, %r331, %r342, %r343, %r344;
	// end inline asm
	mov.b64 	%rd278, {%r325, %r330};
	mov.b64 	%fd43, %rd278;
	mov.b64 	{%r336, %r341}, %rd301;
	// begin inline asm
	shfl.sync.down.b32 %r335, %r336, %r342, %r343, %r344;
	// end inline asm
	// begin inline asm
	shfl.sync.down.b32 %r340, %r341, %r342, %r343, %r344;
	// end inline asm
	mov.b64 	%rd40, {%r335, %r340};
	setp.gt.s32 	%p179, %r284, 27;
	mov.u64 	%rd302, %rd301;
	mov.f64 	%fd302, %fd301;
	@%p179 bra 	$L__BB8_38;
	abs.f64 	%fd44, %fd301;
	abs.f64 	%fd45, %fd43;
	setp.lt.f64 	%p180, %fd44, %fd45;
	mov.u64 	%rd302, %rd40;
	mov.f64 	%fd302, %fd43;
	@%p180 bra 	$L__BB8_38;
	setp.lt.f64 	%p181, %fd45, %fd44;
	mov.u64 	%rd302, %rd301;
	mov.f64 	%fd302, %fd301;
	@%p181 bra 	$L__BB8_38;
	setp.lt.s64 	%p182, %rd301, %rd40;
	min.s64 	%rd302, %rd301, %rd40;
	selp.f64 	%fd302, %fd301, %fd43, %p182;
$L__BB8_38:
	mov.b64 	%rd279, %fd302;
	mov.b64 	{%r346, %r351}, %rd279;
	mov.b32 	%r362, 8;
	mov.b32 	%r363, 31;
	mov.b32 	%r364, -1;
	// begin inline asm
	shfl.sync.down.b32 %r345, %r346, %r362, %r363, %r364;
	// end inline asm
	// begin inline asm
	shfl.sync.down.b32 %r350, %r351, %r362, %r363, %r364;
	// end inline asm
	mov.b64 	%rd280, {%r345, %r350};
	mov.b64 	%fd48, %rd280;
	mov.b64 	{%r356, %r361}, %rd302;
	// begin inline asm
	shfl.sync.down.b32 %r355, %r356, %r362, %r363, %r364;
	// end inline asm
	// begin inline asm
	shfl.sync.down.b32 %r360, %r361, %r362, %r363, %r364;
	// end inline asm
	mov.b64 	%rd43, {%r355, %r360};
	setp.gt.s32 	%p183, %r284, 23;
	mov.u64 	%rd303, %rd302;
	mov.f64 	%fd303, %fd302;
	@%p183 bra 	$L__BB8_42;
	abs.f64 	%fd49, %fd302;
	abs.f64 	%fd50, %fd48;
	setp.lt.f64 	%p184, %fd49, %fd50;
	mov.u64 	%rd303, %rd43;
	mov.f64 	%fd303, %fd48;
	@%p184 bra 	$L__BB8_42;
	setp.lt.f64 	%p185, %fd50, %fd49;
	mov.u64 	%rd303, %rd302;
	mov.f64 	%fd303, %fd302;
	@%p185 bra 	$L__BB8_42;
	setp.lt.s64 	%p186, %rd302, %rd43;
	min.s64 	%rd303, %rd302, %rd43;
	selp.f64 	%fd303, %fd302, %fd48, %p186;
$L__BB8_42:
	mov.b64 	%rd281, %fd303;
	mov.b64 	{%r366, %r371}, %rd281;
	mov.b32 	%r382, 16;
	mov.b32 	%r383, 31;
	mov.b32 	%r384, -1;
	// begin inline asm
	shfl.sync.down.b32 %r365, %r366, %r382, %r383, %r384;
	// end inline asm
	// begin inline asm
	shfl.sync.down.b32 %r370, %r371, %r382, %r383, %r384;
	// end inline asm
	mov.b64 	%rd282, {%r365, %r370};
	mov.b64 	%fd53, %rd282;
	mov.b64 	{%r376, %r381}, %rd303;
	// begin inline asm
	shfl.sync.down.b32 %r375, %r376, %r382, %r383, %r384;
	// end inline asm
	// begin inline asm
	shfl.sync.down.b32 %r380, %r381, %r382, %r383, %r384;
	// end inline asm
	mov.b64 	%rd46, {%r375, %r380};
	setp.gt.s32 	%p187, %r284, 15;
	mov.u64 	%rd355, %rd303;
	mov.f64 	%fd351, %fd303;
	@%p187 bra 	$L__BB8_46;
	abs.f64 	%fd54, %fd303;
	abs.f64 	%fd55, %fd53;
	setp.lt.f64 	%p188, %fd54, %fd55;
	mov.u64 	%rd355, %rd46;
	mov.f64 	%fd351, %fd53;
	@%p188 bra 	$L__BB8_46;
	setp.lt.f64 	%p189, %fd55, %fd54;
	mov.u64 	%rd355, %rd303;
	mov.f64 	%fd351, %fd303;
	@%p189 bra 	$L__BB8_46;
	setp.lt.s64 	%p190, %rd303, %rd46;
	min.s64 	%rd355, %rd303, %rd46;
	selp.f64 	%fd351, %fd303, %fd53, %p190;
$L__BB8_46:
	setp.ne.s32 	%p191, %r284, 0;
	@%p191 bra 	$L__BB8_48;
	shr.u32 	%r385, %r4, 1;
	and.b32  	%r386, %r385, 496;
	mov.u32 	%r387, _ZN6thrust24THRUST_300001_SM_1000_NS8cuda_cub4core6detail5shmemE;
	add.s32 	%r388, %r387, %r386;
	st.shared.f64 	[%r388+8], %fd351;
	st.shared.u64 	[%r388+16], %rd355;
$L__BB8_48:
	bar.sync 	0;
	setp.ne.s32 	%p192, %r4, 0;
	@%p192 bra 	$L__BB8_208;
	ld.shared.f64 	%fd58, [_ZN6thrust24THRUST_300001_SM_1000_NS8cuda_cub4core6detail5shmemE+24];
	ld.shared.u64 	%rd49, [_ZN6thrust24THRUST_300001_SM_1000_NS8cuda_cub4core6detail5shmemE+32];
	abs.f64 	%fd59, %fd351;
	abs.f64 	%fd60, %fd58;
	setp.lt.f64 	%p193, %fd59, %fd60;
	mov.u64 	%rd305, %rd49;
	mov.f64 	%fd305, %fd58;
	@%p193 bra 	$L__BB8_52;
	setp.lt.f64 	%p194, %fd60, %fd59;
	mov.u64 	%rd305, %rd355;
	mov.f64 	%fd305, %fd351;
	@%p194 bra 	$L__BB8_52;
	setp.lt.s64 	%p195, %rd355, %rd49;
	min.s64 	%rd305, %rd355, %rd49;
	selp.f64 	%fd305, %fd351, %fd58, %p195;
$L__BB8_52:
	ld.shared.f64 	%fd63, [_ZN6thrust24THRUST_300001_SM_1000_NS8cuda_cub4core6detail5shmemE+40];
	ld.shared.u64 	%rd52, [_ZN6thrust24THRUST_300001_SM_1000_NS8cuda_cub4core6detail5shmemE+48];
	abs.f64 	%fd64, %fd305;
	abs.f64 	%fd65, %fd63;
	setp.lt.f64 	%p196, %fd64, %fd65;
	mov.u64 	%rd306, %rd52;
	mov.f64 	%fd306, %fd63;
	@%p196 bra 	$L__BB8_55;
	setp.lt.f64 	%p197, %fd65, %fd64;
	mov.u64 	%rd306, %rd305;
	mov.f64 	%fd306, %fd305;
	@%p197 bra 	$L__BB8_55;
	setp.lt.s64 	%p198, %rd305, %rd52;
	min.s64 	%rd306, %rd305, %rd52;
	selp.f64 	%fd306, %fd305, %fd63, %p198;
$L__BB8_55:
	ld.shared.f64 	%fd68, [_ZN6thrust24THRUST_300001_SM_1000_NS8cuda_cub4core6detail5shmemE+56];
	ld.shared.u64 	%rd55, [_ZN6thrust24THRUST_300001_SM_1000_NS8cuda_cub4core6detail5shmemE+64];
	abs.f64 	%fd69, %fd306;
	abs.f64 	%fd70, %fd68;
	setp.lt.f64 	%p199, %fd69, %fd70;
	mov.u64 	%rd307, %rd55;
	mov.f64 	%fd307, %fd68;
	@%p199 bra 	$L__BB8_58;
	setp.lt.f64 	%p200, %fd70, %fd69;
	mov.u64 	%rd307, %rd306;
	mov.f64 	%fd307, %fd306;
	@%p200 bra 	$L__BB8_58;
	setp.lt.s64 	%p201, %rd306, %rd55;
	min.s64 	%rd307, %rd306, %rd55;
	selp.f64 	%fd307, %fd306, %fd68, %p201;
$L__BB8_58:
	ld.shared.f64 	%fd73, [_ZN6thrust24THRUST_300001_SM_1000_NS8cuda_cub4core6detail5shmemE+72];
	ld.shared.u64 	%rd58, [_ZN6thrust24THRUST_300001_SM_1000_NS8cuda_cub4core6detail5shmemE+80];
	abs.f64 	%fd74, %fd307;
	abs.f64 	%fd75, %fd73;
	setp.lt.f64 	%p202, %fd74, %fd75;
	mov.u64 	%rd308, %rd58;
	mov.f64 	%fd308, %fd73;
	@%p202 bra 	$L__BB8_61;
	setp.lt.f64 	%p203, %fd75, %fd74;
	mov.u64 	%rd308, %rd307;
	mov.f64 	%fd308, %fd307;
	@%p203 bra 	$L__BB8_61;
	setp.lt.s64 	%p204, %rd307, %rd58;
	min.s64 	%rd308, %rd307, %rd58;
	selp.f64 	%fd308, %fd307, %fd73, %p204;
$L__BB8_61:
	ld.shared.f64 	%fd78, [_ZN6thrust24THRUST_300001_SM_1000_NS8cuda_cub4core6detail5shmemE+88];
	ld.shared.u64 	%rd61, [_ZN6thrust24THRUST_300001_SM_1000_NS8cuda_cub4core6detail5shmemE+96];
	abs.f64 	%fd79, %fd308;
	abs.f64 	%fd80, %fd78;
	setp.lt.f64 	%p205, %fd79, %fd80;
	mov.u64 	%rd309, %rd61;
	mov.f64 	%fd309, %fd78;
	@%p205 bra 	$L__BB8_64;
	setp.lt.f64 	%p206, %fd80, %fd79;
	mov.u64 	%rd309, %rd308;
	mov.f64 	%fd309, %fd308;
	@%p206 bra 	$L__BB8_64;
	setp.lt.s64 	%p207, %rd308, %rd61;
	min.s64 	%rd309, %rd308, %rd61;
	selp.f64 	%fd309, %fd308, %fd78, %p207;
$L__BB8_64:
	ld.shared.f64 	%fd83, [_ZN6thrust24THRUST_300001_SM_1000_NS8cuda_cub4core6detail5shmemE+104];
	ld.shared.u64 	%rd64, [_ZN6thrust24THRUST_300001_SM_1000_NS8cuda_cub4core6detail5shmemE+112];
	abs.f64 	%fd84, %fd309;
	abs.f64 	%fd85, %fd83;
	setp.lt.f64 	%p208, %fd84, %fd85;
	mov.u64 	%rd310, %rd64;
	mov.f64 	%fd310, %fd83;
	@%p208 bra 	$L__BB8_67;
	setp.lt.f64 	%p209, %fd85, %fd84;
	mov.u64 	%rd310, %rd309;
	mov.f64 	%fd310, %fd309;
	@%p209 bra 	$L__BB8_67;
	setp.lt.s64 	%p210, %rd309, %rd64;
	min.s64 	%rd310, %rd309, %rd64;
	selp.f64 	%fd310, %fd309, %fd83, %p210;
$L__BB8_67:
	ld.shared.f64 	%fd88, [_ZN6thrust24THRUST_300001_SM_1000_NS8cuda_cub4core6detail5shmemE+120];
	ld.shared.u64 	%rd67, [_ZN6thrust24THRUST_300001_SM_1000_NS8cuda_cub4core6detail5shmemE+128];
	abs.f64 	%fd89, %fd310;
	abs.f64 	%fd90, %fd88;
	setp.lt.f64 	%p211, %fd89, %fd90;
	mov.u64 	%rd355, %rd67;
	mov.f64 	%fd351, %fd88;
	@%p211 bra 	$L__BB8_208;
	setp.lt.f64 	%p212, %fd90, %fd89;
	mov.u64 	%rd355, %rd310;
	mov.f64 	%fd351, %fd310;
	@%p212 bra 	$L__BB8_208;
	setp.lt.s64 	%p213, %rd310, %rd67;
	min.s64 	%rd355, %rd310, %rd67;
	selp.f64 	%fd351, %fd310, %fd88, %p213;
	bra.uni 	$L__BB8_208;
$L__BB8_70:
	// begin inline asm
	mov.u32 %r171, %laneid;
	// end inline asm
	and.b32  	%r192, %r4, 992;
	add.s32 	%r193, %r192, 32;
	setp.gt.s32 	%p120, %r193, %r3;
	not.b32 	%r194, %r192;
	add.s32 	%r195, %r3, %r194;
	selp.b32 	%r190, %r195, 31, %p120;
	mov.b64 	%rd263, %fd298;
	mov.b64 	{%r173, %r178}, %rd263;
	mov.b32 	%r189, 1;
	mov.b32 	%r191, -1;
	// begin inline asm
	shfl.sync.down.b32 %r172, %r173, %r189, %r190, %r191;
	// end inline asm
	// begin inline asm
	shfl.sync.down.b32 %r177, %r178, %r189, %r190, %r191;
	// end inline asm
	mov.b64 	%rd264, {%r172, %r177};
	mov.b64 	%fd92, %rd264;
	mov.b64 	{%r183, %r188}, %rd298;
	// begin inline asm
	shfl.sync.down.b32 %r182, %r183, %r189, %r190, %r191;
	// end inline asm
	// begin inline asm
	shfl.sync.down.b32 %r187, %r188, %r189, %r190, %r191;
	// end inline asm
	mov.b64 	%rd69, {%r182, %r187};
	setp.ge.s32 	%p121, %r171, %r190;
	mov.u64 	%rd311, %rd298;
	mov.f64 	%fd311, %fd298;
	@%p121 bra 	$L__BB8_74;
	abs.f64 	%fd93, %fd298;
	abs.f64 	%fd94, %fd92;
	setp.lt.f64 	%p122, %fd93, %fd94;
	mov.u64 	%rd311, %rd69;
	mov.f64 	%fd311, %fd92;
	@%p122 bra 	$L__BB8_74;
	setp.lt.f64 	%p123, %fd94, %fd93;
	mov.u64 	%rd311, %rd298;
	mov.f64 	%fd311, %fd298;
	@%p123 bra 	$L__BB8_74;
	setp.lt.s64 	%p124, %rd298, %rd69;
	min.s64 	%rd311, %rd298, %rd69;
	selp.f64 	%fd311, %fd298, %fd92, %p124;
$L__BB8_74:
	mov.b64 	%rd265, %fd311;
	mov.b64 	{%r197, %r202}, %rd265;
	mov.b32 	%r213, 2;
	mov.b32 	%r215, -1;
	// begin inline asm
	shfl.sync.down.b32 %r196, %r197, %r213, %r190, %r215;
	// end inline asm
	// begin inline asm
	shfl.sync.down.b32 %r201, %r202, %r213, %r190, %r215;
	// end inline asm
	mov.b64 	%rd266, {%r196, %r201};
	mov.b64 	%fd97, %rd266;
	mov.b64 	{%r207, %r212}, %rd311;
	// begin inline asm
	shfl.sync.down.b32 %r206, %r207, %r213, %r190, %r215;
	// end inline asm
	// begin inline asm
	shfl.sync.down.b32 %r211, %r212, %r213, %r190, %r215;
	// end inline asm
	mov.b64 	%rd72, {%r206, %r211};
	add.s32 	%r216, %r171, 2;
	setp.gt.s32 	%p125, %r216, %r190;
	mov.u64 	%rd312, %rd311;
	mov.f64 	%fd312, %fd311;
	@%p125 bra 	$L__BB8_78;
	abs.f64 	%fd98, %fd311;
	abs.f64 	%fd99, %fd97;
	setp.lt.f64 	%p126, %fd98, %fd99;
	mov.u64 	%rd312, %rd72;
	mov.f64 	%fd312, %fd97;
	@%p126 bra 	$L__BB8_78;
	setp.lt.f64 	%p127, %fd99, %fd98;
	mov.u64 	%rd312, %rd311;
	mov.f64 	%fd312, %fd311;
	@%p127 bra 	$L__BB8_78;
	setp.lt.s64 	%p128, %rd311, %rd72;
	min.s64 	%rd312, %rd311, %rd72;
	selp.f64 	%fd312, %fd311, %fd97, %p128;
$L__BB8_78:
	mov.b64 	%rd267, %fd312;
	mov.b64 	{%r218, %r223}, %rd267;
	mov.b32 	%r234, 4;
	mov.b32 	%r236, -1;
	// begin inline asm
	shfl.sync.down.b32 %r217, %r218, %r234, %r190, %r236;
	// end inline asm
	// begin inline asm
	shfl.sync.down.b32 %r222, %r223, %r234, %r190, %r236;
	// end inline asm
	mov.b64 	%rd268, {%r217, %r222};
	mov.b64 	%fd102, %rd268;
	mov.b64 	{%r228, %r233}, %rd312;
	// begin inline asm
	shfl.sync.down.b32 %r227, %r228, %r234, %r190, %r236;
	// end inline asm
	// begin inline asm
	shfl.sync.down.b32 %r232, %r233, %r234, %r190, %r236;
	// end inline asm
	mov.b64 	%rd75, {%r227, %r232};
	add.s32 	%r237, %r171, 4;
	setp.gt.s32 	%p129, %r237, %r190;
	mov.u64 	%rd313, %rd312;
	mov.f64 	%fd313, %fd312;
	@%p129 bra 	$L__BB8_82;
	abs.f64 	%fd103, %fd312;
	abs.f64 	%fd104, %fd102;
	setp.lt.f64 	%p130, %fd103, %fd104;
	mov.u64 	%rd313, %rd75;
	mov.f64 	%fd313, %fd102;
	@%p130 bra 	$L__BB8_82;
	setp.lt.f64 	%p131, %fd104, %fd103;
	mov.u64 	%rd313, %rd312;
	mov.f64 	%fd313, %fd312;
	@%p131 bra 	$L__BB8_82;
	setp.lt.s64 	%p132, %rd312, %rd75;
	min.s64 	%rd313, %rd312, %rd75;
	selp.f64 	%fd313, %fd312, %fd102, %p132;
$L__BB8_82:
	mov.b64 	%rd269, %fd313;
	mov.b64 	{%r239, %r244}, %rd269;
	mov.b32 	%r255, 8;
	mov.b32 	%r257, -1;
	// begin inline asm
	shfl.sync.down.b32 %r238, %r239, %r255, %r190, %r257;
	// end inline asm
	// begin inline asm
	shfl.sync.down.b32 %r243, %r244, %r255, %r190, %r257;
	// end inline asm
	mov.b64 	%rd270, {%r238, %r243};
	mov.b64 	%fd107, %rd270;
	mov.b64 	{%r249, %r254}, %rd313;
	// begin inline asm
	shfl.sync.down.b32 %r248, %r249, %r255, %r190, %r257;
	// end inline asm
	// begin inline asm
	shfl.sync.down.b32 %r253, %r254, %r255, %r190, %r257;
	// end inline asm
	mov.b64 	%rd78, {%r248, %r253};
	add.s32 	%r258, %r171, 8;
	setp.gt.s32 	%p133, %r258, %r190;
	mov.u64 	%rd314, %rd313;
	mov.f64 	%fd314, %fd313;
	@%p133 bra 	$L__BB8_86;
	abs.f64 	%fd108, %fd313;
	abs.f64 	%fd109, %fd107;
	setp.lt.f64 	%p134, %fd108, %fd109;
	mov.u64 	%rd314, %rd78;
	mov.f64 	%fd314, %fd107;
	@%p134 bra 	$L__BB8_86;
	setp.lt.f64 	%p135, %fd109, %fd108;
	mov.u64 	%rd314, %rd313;
	mov.f64 	%fd314, %fd313;
	@%p135 bra 	$L__BB8_86;
	setp.lt.s64 	%p136, %rd313, %rd78;
	min.s64 	%rd314, %rd313, %rd78;
	selp.f64 	%fd314, %fd313, %fd107, %p136;
$L__BB8_86:
	mov.b64 	%rd271, %fd314;
	mov.b64 	{%r260, %r265}, %rd271;
	mov.b32 	%r276, 16;
	mov.b32 	%r278, -1;
	// begin inline asm
	shfl.sync.down.b32 %r259, %r260, %r276, %r190, %r278;
	// end inline asm
	// begin inline asm
	shfl.sync.down.b32 %r264, %r265, %r276, %r190, %r278;
	// end inline asm
	mov.b64 	%rd272, {%r259, %r264};
	mov.b64 	%fd112, %rd272;
	mov.b64 	{%r270, %r275}, %rd314;
	// begin inline asm
	shfl.sync.down.b32 %r269, %r270, %r276, %r190, %r278;
	// end inline asm
	// begin inline asm
	shfl.sync.down.b32 %r274, %r275, %r276, %r190, %r278;
	// end inline asm
	mov.b64 	%rd81, {%r269, %r274};
	add.s32 	%r279, %r171, 16;
	setp.gt.s32 	%p137, %r279, %r190;
	mov.u64 	%rd355, %rd314;
	mov.f64 	%fd351, %fd314;
	@%p137 bra 	$L__BB8_90;
	abs.f64 	%fd113, %fd314;
	abs.f64 	%fd114, %fd112;
	setp.lt.f64 	%p138, %fd113, %fd114;
	mov.u64 	%rd355, %rd81;
	mov.f64 	%fd351, %fd112;
	@%p138 bra 	$L__BB8_90;
	setp.lt.f64 	%p139, %fd114, %fd113;
	mov.u64 	%rd355, %rd314;
	mov.f64 	%fd351, %fd314;
	@%p139 bra 	$L__BB8_90;
	setp.lt.s64 	%p140, %rd314, %rd81;
	min.s64 	%rd355, %rd314, %rd81;
	selp.f64 	%fd351, %fd314, %fd112, %p140;
$L__BB8_90:
	setp.ne.s32 	%p141, %r171, 0;
	@%p141 bra 	$L__BB8_92;
	shr.u32 	%r280, %r4, 1;
	and.b32  	%r281, %r280, 496;
	mov.u32 	%r282, _ZN6thrust24THRUST_300001_SM_1000_NS8cuda_cub4core6detail5shmemE;
	add.s32 	%r283, %r282, %r281;
	st.shared.f64 	[%r283+8], %fd351;
	st.shared.u64 	[%r283+16], %rd355;
$L__BB8_92:
	bar.sync 	0;
	setp.ne.s32 	%p142, %r4, 0;
	@%p142 bra 	$L__BB8_208;
	setp.lt.s32 	%p143, %r3, 33;
	mov.f64 	%fd316, %fd351;
	mov.u64 	%rd316, %rd355;
	@%p143 bra 	$L__BB8_97;
	ld.shared.f64 	%fd117, [_ZN6thrust24THRUST_300001_SM_1000_NS8cuda_cub4core6detail5shmemE+24];
	ld.shared.u64 	%rd84, [_ZN6thrust24THRUST_300001_SM_1000_NS8cuda_cub4core6detail5shmemE+32];
	abs.f64 	%fd118, %fd351;
	abs.f64 	%fd119, %fd117;
	setp.lt.f64 	%p144, %fd118, %fd119;
	mov.f64 	%fd316, %fd117;
	mov.u64 	%rd316, %rd84;
	@%p144 bra 	$L__BB8_97;
	setp.lt.f64 	%p145, %fd119, %fd118;
	mov.f64 	%fd316, %fd351;
	mov.u64 	%rd316, %rd355;
	@%p145 bra 	$L__BB8_97;
	setp.lt.s64 	%p146, %rd355, %rd84;
	selp.f64 	%fd316, %fd351, %fd117, %p146;
	min.s64 	%rd316, %rd355, %rd84;
$L__BB8_97:
	setp.lt.s32 	%p147, %r3, 65;
	mov.f64 	%fd317, %fd316;
	mov.u64 	%rd317, %rd316;
	@%p147 bra 	$L__BB8_101;
	ld.shared.f64 	%fd122, [_ZN6thrust24THRUST_300001_SM_1000_NS8cuda_cub4core6detail5shmemE+40];
	ld.shared.u64 	%rd87, [_ZN6thrust24THRUST_300001_SM_1000_NS8cuda_cub4core6detail5shmemE+48];
	abs.f64 	%fd123, %fd316;
	abs.f64 	%fd124, %fd122;
	setp.lt.f64 	%p148, %fd123, %fd124;
	mov.f64 	%fd317, %fd122;
	mov.u64 	%rd317, %rd87;
	@%p148 bra 	$L__BB8_101;
	setp.lt.f64 	%p149, %fd124, %fd123;
	mov.f64 	%fd317, %fd316;
	mov.u64 	%rd317, %rd316;
	@%p149 bra 	$L__BB8_101;
	setp.lt.s64 	%p150, %rd316, %rd87;
	selp.f64 	%fd317, %fd316, %fd122, %p150;
	min.s64 	%rd317, %rd316, %rd87;
$L__BB8_101:
	setp.lt.s32 	%p151, %r3, 97;
	mov.f64 	%fd318, %fd317;
	mov.u64 	%rd318, %rd317;
	@%p151 bra 	$L__BB8_105;
	ld.shared.f64 	%fd127, [_ZN6thrust24THRUST_300001_SM_1000_NS8cuda_cub4core6detail5shmemE+56];
	ld.shared.u64 	%rd90, [_ZN6thrust24THRUST_300001_SM_1000_NS8cuda_cub4core6detail5shmemE+64];
	abs.f64 	%fd128, %fd317;
	abs.f64 	%fd129, %fd127;
	setp.lt.f64 	%p152, %fd128, %fd129;
	mov.f64 	%fd318, %fd127;
	mov.u64 	%rd318, %rd90;
	@%p152 bra 	$L__BB8_105;
	setp.lt.f64 	%p153, %fd129, %fd128;
	mov.f64 	%fd318, %fd317;
	mov.u64 	%rd318, %rd317;
	@%p153 bra 	$L__BB8_105;
	setp.lt.s64 	%p154, %rd317, %rd90;
	selp.f64 	%fd318, %fd317, %fd127, %p154;
	min.s64 	%rd318, %rd317, %rd90;
$L__BB8_105:
	setp.lt.s32 	%p155, %r3, 129;
	mov.f64 	%fd319, %fd318;
	mov.u64 	%rd319, %rd318;
	@%p155 bra 	$L__BB8_109;
	ld.shared.f64 	%fd132, [_ZN6thrust24THRUST_300001_SM_1000_NS8cuda_cub4core6detail5shmemE+72];
	ld.shared.u64 	%rd93, [_ZN6thrust24THRUST_300001_SM_1000_NS8cuda_cub4core6detail5shmemE+80];
	abs.f64 	%fd133, %fd318;
	abs.f64 	%fd134, %fd132;
	setp.lt.f64 	%p156, %fd133, %fd134;
	mov.f64 	%fd319, %fd132;
	mov.u64 	%rd319, %rd93;
	@%p156 bra 	$L__BB8_109;
	setp.lt.f64 	%p157, %fd134, %fd133;
	mov.f64 	%fd319, %fd318;
	mov.u64 	%rd319, %rd318;
	@%p157 bra 	$L__BB8_109;
	setp.lt.s64 	%p158, %rd318, %rd93;
	selp.f64 	%fd319, %fd318, %fd132, %p158;
	min.s64 	%rd319, %rd318, %rd93;
$L__BB8_109:
	setp.lt.s32 	%p159, %r3, 161;
	mov.f64 	%fd320, %fd319;
	mov.u64 	%rd320, %rd319;
	@%p159 bra 	$L__BB8_113;
	ld.shared.f64 	%fd137, [_ZN6thrust24THRUST_300001_SM_1000_NS8cuda_cub4core6detail5shmemE+88];
	ld.shared.u64 	%rd96, [_ZN6thrust24THRUST_300001_SM_1000_NS8cuda_cub4core6detail5shmemE+96];
	abs.f64 	%fd138, %fd319;
	abs.f64 	%fd139, %fd137;
	setp.lt.f64 	%p160, %fd138, %fd139;
	mov.f64 	%fd320, %fd137;
	mov.u64 	%rd320, %rd96;
	@%p160 bra 	$L__BB8_113;
	setp.lt.f64 	%p161, %fd139, %fd138;
	mov.f64 	%fd320, %fd319;
	mov.u64 	%rd320, %rd319;
	@%p161 bra 	$L__BB8_113;
	setp.lt.s64 	%p162, %rd319, %rd96;
	selp.f64 	%fd320, %fd319, %fd137, %p162;
	min.s64 	%rd320, %rd319, %rd96;
$L__BB8_113:
	setp.lt.s32 	%p163, %r3, 193;
	mov.f64 	%fd321, %fd320;
	mov.u64 	%rd321, %rd320;
	@%p163 bra 	$L__BB8_117;
	ld.shared.f64 	%fd142, [_ZN6thrust24THRUST_300001_SM_1000_NS8cuda_cub4core6detail5shmemE+104];
	ld.shared.u64 	%rd99, [_ZN6thrust24THRUST_300001_SM_1000_NS8cuda_cub4core6detail5shmemE+112];
	abs.f64 	%fd143, %fd320;
	abs.f64 	%fd144, %fd142;
	setp.lt.f64 	%p164, %fd143, %fd144;
	mov.f64 	%fd321, %fd142;
	mov.u64 	%rd321, %rd99;
	@%p164 bra 	$L__BB8_117;
	setp.lt.f64 	%p165, %fd144, %fd143;
	mov.f64 	%fd321, %fd320;
	mov.u64 	%rd321, %rd320;
	@%p165 bra 	$L__BB8_117;
	setp.lt.s64 	%p166, %rd320, %rd99;
	selp.f64 	%fd321, %fd320, %fd142, %p166;
	min.s64 	%rd321, %rd320, %rd99;
$L__BB8_117:
	setp.lt.s32 	%p167, %r3, 225;
	mov.u64 	%rd355, %rd321;
	mov.f64 	%fd351, %fd321;
	@%p167 bra 	$L__BB8_208;
	ld.shared.f64 	%fd147, [_ZN6thrust24THRUST_300001_SM_1000_NS8cuda_cub4core6detail5shmemE+120];
	ld.shared.u64 	%rd102, [_ZN6thrust24THRUST_300001_SM_1000_NS8cuda_cub4core6detail5shmemE+128];
	abs.f64 	%fd148, %fd321;
	abs.f64 	%fd149, %fd147;
	setp.lt.f64 	%p168, %fd148, %fd149;
	mov.u64 	%rd355, %rd102;
	mov.f64 	%fd351, %fd147;
	@%p168 bra 	$L__BB8_208;
	setp.lt.f64 	%p169, %fd149, %fd148;
	mov.u64 	%rd355, %rd321;
	mov.f64 	%fd351, %fd321;
	@%p169 bra 	$L__BB8_208;
	setp.lt.s64 	%p170, %rd321, %rd102;
	selp.f64 	%fd351, %fd321, %fd147, %p170;
	min.s64 	%rd355, %rd321, %rd102;
	bra.uni 	$L__BB8_208;
$L__BB8_121:
	mov.u32 	%r20, %tid.x;
	add.s64 	%rd104, %rd196, %rd4;
	cvt.u64.u32 	%rd105, %r20;
	add.s64 	%rd201, %rd105, %rd4;
	cvta.to.global.u64 	%rd202, %rd195;
	shl.b64 	%rd203, %rd201, 3;
	add.s64 	%rd204, %rd202, %rd203;
	ld.global.f64 	%fd274, [%rd204];
	add.s32 	%r36, %r20, 256;
	cvt.u64.u32 	%rd205, %r36;
	ld.global.f64 	%fd275, [%rd204+2048];
	add.s32 	%r37, %r20, 512;
	cvt.u64.u32 	%rd206, %r37;
	ld.global.f64 	%fd276, [%rd204+4096];
	add.s32 	%r38, %r20, 768;
	cvt.u64.u32 	%rd207, %r38;
	ld.global.f64 	%fd277, [%rd204+6144];
	or.b32  	%r39, %r20, 1024;
	cvt.u64.u32 	%rd106, %r39;
	add.s64 	%rd343, %rd104, %rd106;
	ld.global.f64 	%fd339, [%rd204+8192];
	abs.f64 	%fd278, %fd274;
	abs.f64 	%fd279, %fd275;
	setp.geu.f64 	%p2, %fd278, %fd279;
	selp.f64 	%fd280, %fd274, %fd275, %p2;
	selp.b64 	%rd208, %rd105, %rd205, %p2;
	abs.f64 	%fd281, %fd280;
	abs.f64 	%fd282, %fd276;
	setp.geu.f64 	%p3, %fd281, %fd282;
	selp.f64 	%fd283, %fd280, %fd276, %p3;
	selp.b64 	%rd209, %rd208, %rd206, %p3;
	abs.f64 	%fd284, %fd283;
	abs.f64 	%fd285, %fd277;
	setp.geu.f64 	%p4, %fd284, %fd285;
	selp.f64 	%fd152, %fd283, %fd277, %p4;
	selp.b64 	%rd108, %rd209, %rd207, %p4;
	abs.f64 	%fd153, %fd152;
	abs.f64 	%fd154, %fd339;
	setp.lt.f64 	%p5, %fd153, %fd154;
	@%p5 bra 	$L__BB8_123;
	setp.lt.f64 	%p6, %fd154, %fd153;
	setp.lt.u64 	%p7, %rd108, %rd106;
	or.pred  	%p8, %p6, %p7;
	selp.f64 	%fd339, %fd152, %fd339, %p8;
	add.s64 	%rd212, %rd104, %rd108;
	selp.b64 	%rd343, %rd212, %rd343, %p8;
$L__BB8_123:
	setp.le.u64 	%p9, %rd198, %rd5;
	@%p9 bra 	$L__BB8_164;
	setp.ne.s32 	%p10, %r20, 0;
	@%p10 bra 	$L__BB8_126;
	atom.global.add.u64 	%rd213, [%rd1+8], 1280;
	add.s64 	%rd214, %rd213, %rd5;
	st.shared.u64 	[_ZN6thrust24THRUST_300001_SM_1000_NS8cuda_cub4core6detail5shmemE+152], %rd214;
$L__BB8_126:
	bar.sync 	0;
	ld.shared.u64 	%rd331, [_ZN6thrust24THRUST_300001_SM_1000_NS8cuda_cub4core6detail5shmemE+152];
	add.s64 	%rd215, %rd331, 1280;
	setp.gt.s64 	%p11, %rd215, %rd198;
	@%p11 bra 	$L__BB8_141;
	mov.f64 	%fd323, %fd339;
	mov.u64 	%rd324, %rd343;
$L__BB8_128:
	add.s64 	%rd216, %rd331, %rd105;
	cvta.to.global.u64 	%rd217, %rd195;
	shl.b64 	%rd218, %rd216, 3;
	add.s64 	%rd219, %rd217, %rd218;
	add.s64 	%rd325, %rd216, %rd196;
	ld.global.f64 	%fd324, [%rd219];
	add.s64 	%rd326, %rd325, 256;
	ld.global.f64 	%fd325, [%rd219+2048];
	add.s64 	%rd327, %rd325, 512;
	ld.global.f64 	%fd326, [%rd219+4096];
	add.s64 	%rd328, %rd325, 768;
	ld.global.f64 	%fd327, [%rd219+6144];
	add.s64 	%rd343, %rd325, 1024;
	ld.global.f64 	%fd339, [%rd219+8192];
	abs.f64 	%fd163, %fd323;
	abs.f64 	%fd164, %fd324;
	setp.lt.f64 	%p12, %fd163, %fd164;
	@%p12 bra 	$L__BB8_130;
	setp.lt.f64 	%p13, %fd164, %fd163;
	setp.lt.s64 	%p14, %rd324, %rd325;
	or.pred  	%p15, %p13, %p14;
	selp.f64 	%fd324, %fd323, %fd324, %p15;
	selp.b64 	%rd325, %rd324, %rd325, %p15;
$L__BB8_130:
	abs.f64 	%fd167, %fd324;
	abs.f64 	%fd168, %fd325;
	setp.lt.f64 	%p16, %fd167, %fd168;
	@%p16 bra 	$L__BB8_132;
	setp.lt.f64 	%p17, %fd168, %fd167;
	setp.lt.s64 	%p18, %rd325, %rd326;
	or.pred  	%p19, %p17, %p18;
	selp.f64 	%fd325, %fd324, %fd325, %p19;
	selp.b64 	%rd326, %rd325, %rd326, %p19;
$L__BB8_132:
	abs.f64 	%fd171, %fd325;
	abs.f64 	%fd172, %fd326;
	setp.lt.f64 	%p20, %fd171, %fd172;
	@%p20 bra 	$L__BB8_134;
	setp.lt.f64 	%p21, %fd172, %fd171;
	setp.lt.s64 	%p22, %rd326, %rd327;
	or.pred  	%p23, %p21, %p22;
	selp.f64 	%fd326, %fd325, %fd326, %p23;
	selp.b64 	%rd327, %rd326, %rd327, %p23;
$L__BB8_134:
	abs.f64 	%fd175, %fd326;
	abs.f64 	%fd176, %fd327;
	setp.lt.f64 	%p24, %fd175, %fd176;
	@%p24 bra 	$L__BB8_136;
	setp.lt.f64 	%p25, %fd176, %fd175;
	setp.lt.s64 	%p26, %rd327, %rd328;
	or.pred  	%p27, %p25, %p26;
	selp.f64 	%fd327, %fd326, %fd327, %p27;
	selp.b64 	%rd328, %rd327, %rd328, %p27;
$L__BB8_136:
	abs.f64 	%fd179, %fd327;
	abs.f64 	%fd180, %fd339;
	setp.lt.f64 	%p28, %fd179, %fd180;
	@%p28 bra 	$L__BB8_138;
	setp.lt.f64 	%p29, %fd180, %fd179;
	setp.lt.s64 	%p30, %rd328, %rd343;
	or.pred  	%p31, %p29, %p30;
	selp.f64 	%fd339, %fd327, %fd339, %p31;
	selp.b64 	%rd343, %rd328, %rd343, %p31;
$L__BB8_138:
	setp.ne.s32 	%p32, %r20, 0;
	bar.sync 	0;
	@%p32 bra 	$L__BB8_140;
	atom.global.add.u64 	%rd220, [%rd1+8], 1280;
	add.s64 	%rd221, %rd220, %rd5;
	st.shared.u64 	[_ZN6thrust24THRUST_300001_SM_1000_NS8cuda_cub4core6detail5shmemE+152], %rd221;
$L__BB8_140:
	bar.sync 	0;
	ld.shared.u64 	%rd331, [_ZN6thrust24THRUST_300001_SM_1000_NS8cuda_cub4core6detail5shmemE+152];
	add.s64 	%rd222, %rd331, 1280;
	setp.le.s64 	%p33, %rd222, %rd198;
	mov.f64 	%fd323, %fd339;
	mov.u64 	%rd324, %rd343;
	@%p33 bra 	$L__BB8_128;
$L__BB8_141:
	setp.le.s64 	%p34, %rd198, %rd331;
	@%p34 bra 	$L__BB8_164;
	cvt.u32.u64 	%r40, %rd331;
	cvt.u32.u64 	%r41, %rd198;
	sub.s32 	%r21, %r41, %r40;
	setp.ge.s32 	%p35, %r20, %r21;
	@%p35 bra 	$L__BB8_164;
	cvta.to.global.u64 	%rd132, %rd195;
	not.b32 	%r43, %r20;
	add.s32 	%r44, %r43, %r41;
	sub.s32 	%r22, %r44, %r40;
	and.b32  	%r46, %r22, 768;
	setp.eq.s32 	%p36, %r46, 768;
	mov.u32 	%r397, %r20;
	@%p36 bra 	$L__BB8_149;
	add.s64 	%rd224, %rd331, %rd105;
	add.s64 	%rd333, %rd224, %rd196;
	shl.b64 	%rd225, %rd224, 3;
	add.s64 	%rd332, %rd132, %rd225;
	shr.u32 	%r47, %r22, 8;
	add.s32 	%r48, %r47, 1;
	and.b32  	%r49, %r48, 3;
	neg.s32 	%r395, %r49;
	mov.u32 	%r397, %r20;
$L__BB8_145:
	.pragma "nounroll";
	mov.u64 	%rd137, %rd343;
	mov.f64 	%fd184, %fd339;
	ld.global.f64 	%fd185, [%rd332];
	abs.f64 	%fd186, %fd184;
	abs.f64 	%fd187, %fd185;
	setp.lt.f64 	%p37, %fd186, %fd187;
	mov.f64 	%fd339, %fd185;
	mov.u64 	%rd343, %rd333;
	@%p37 bra 	$L__BB8_148;
	setp.lt.f64 	%p38, %fd187, %fd186;
	mov.f64 	%fd339, %fd184;
	mov.u64 	%rd343, %rd137;
	@%p38 bra 	$L__BB8_148;
	setp.lt.s64 	%p39, %rd137, %rd333;
	selp.f64 	%fd339, %fd184, %fd185, %p39;
	min.s64 	%rd343, %rd137, %rd333;
$L__BB8_148:
	add.s32 	%r397, %r397, 256;
	add.s64 	%rd333, %rd333, 256;
	add.s64 	%rd332, %rd332, 2048;
	add.s32 	%r395, %r395, 1;
	setp.ne.s32 	%p40, %r395, 0;
	@%p40 bra 	$L__BB8_145;
$L__BB8_149:
	setp.lt.u32 	%p41, %r22, 768;
	@%p41 bra 	$L__BB8_164;
	add.s32 	%r398, %r397, 512;
$L__BB8_151:
	mov.u32 	%r30, %r398;
	add.s32 	%r50, %r30, -512;
	cvt.u64.u32 	%rd226, %r50;
	add.s64 	%rd227, %rd331, %rd226;
	shl.b64 	%rd228, %rd227, 3;
	add.s64 	%rd145, %rd132, %rd228;
	add.s64 	%rd146, %rd227, %rd196;
	ld.global.f64 	%fd193, [%rd145];
	abs.f64 	%fd194, %fd339;
	abs.f64 	%fd195, %fd193;
	setp.lt.f64 	%p42, %fd194, %fd195;
	mov.f64 	%fd335, %fd193;
	mov.u64 	%rd339, %rd146;
	@%p42 bra 	$L__BB8_154;
	setp.lt.f64 	%p43, %fd195, %fd194;
	mov.f64 	%fd335, %fd339;
	mov.u64 	%rd339, %rd343;
	@%p43 bra 	$L__BB8_154;
	setp.lt.s64 	%p44, %rd343, %rd146;
	selp.f64 	%fd335, %fd339, %fd193, %p44;
	min.s64 	%rd339, %rd343, %rd146;
$L__BB8_154:
	add.s32 	%r51, %r30, -256;
	cvt.u64.u32 	%rd229, %r51;
	add.s64 	%rd230, %rd331, %rd229;
	add.s64 	%rd149, %rd230, %rd196;
	ld.global.f64 	%fd198, [%rd145+2048];
	abs.f64 	%fd199, %fd335;
	abs.f64 	%fd200, %fd198;
	setp.lt.f64 	%p45, %fd199, %fd200;
	mov.f64 	%fd336, %fd198;
	mov.u64 	%rd340, %rd149;
	@%p45 bra 	$L__BB8_157;
	setp.lt.f64 	%p46, %fd200, %fd199;
	mov.f64 	%fd336, %fd335;
	mov.u64 	%rd340, %rd339;
	@%p46 bra 	$L__BB8_157;
	setp.lt.s64 	%p47, %rd339, %rd149;
	selp.f64 	%fd336, %fd335, %fd198, %p47;
	min.s64 	%rd340, %rd339, %rd149;
$L__BB8_157:
	cvt.u64.u32 	%rd231, %r30;
	add.s64 	%rd232, %rd331, %rd231;
	add.s64 	%rd152, %rd232, %rd196;
	ld.global.f64 	%fd203, [%rd145+4096];
	abs.f64 	%fd204, %fd336;
	abs.f64 	%fd205, %fd203;
	setp.lt.f64 	%p48, %fd204, %fd205;
	mov.f64 	%fd337, %fd203;
	mov.u64 	%rd341, %rd152;
	@%p48 bra 	$L__BB8_160;
	setp.lt.f64 	%p49, %fd205, %fd204;
	mov.f64 	%fd337, %fd336;
	mov.u64 	%rd341, %rd340;
	@%p49 bra 	$L__BB8_160;
	setp.lt.s64 	%p50, %rd340, %rd152;
	selp.f64 	%fd337, %fd336, %fd203, %p50;
	min.s64 	%rd341, %rd340, %rd152;
$L__BB8_160:
	add.s32 	%r52, %r30, 256;
	cvt.u64.u32 	%rd233, %r52;
	add.s64 	%rd234, %rd331, %rd233;
	add.s64 	%rd155, %rd234, %rd196;
	ld.global.f64 	%fd208, [%rd145+6144];
	abs.f64 	%fd209, %fd337;
	abs.f64 	%fd210, %fd208;
	setp.lt.f64 	%p51, %fd209, %fd210;
	mov.f64 	%fd339, %fd208;
	mov.u64 	%rd343, %rd155;
	@%p51 bra 	$L__BB8_163;
	setp.lt.f64 	%p52, %fd210, %fd209;
	mov.f64 	%fd339, %fd337;
	mov.u64 	%rd343, %rd341;
	@%p52 bra 	$L__BB8_163;
	setp.lt.s64 	%p53, %rd341, %rd155;
	selp.f64 	%fd339, %fd337, %fd208, %p53;
	min.s64 	%rd343, %rd341, %rd155;
$L__BB8_163:
	add.s32 	%r398, %r30, 1024;
	add.s32 	%r53, %r30, 512;
	setp.lt.s32 	%p54, %r53, %r21;
	@%p54 bra 	$L__BB8_151;
$L__BB8_164:
	// begin inline asm
	mov.u32 %r54, %laneid;
	// end inline asm
	mov.b64 	%rd235, %fd339;
	mov.b64 	{%r56, %r61}, %rd235;
	mov.b32 	%r72, 1;
	mov.b32 	%r73, 31;
	mov.b32 	%r74, -1;
	// begin inline asm
	shfl.sync.down.b32 %r55, %r56, %r72, %r73, %r74;
	// end inline asm
	// begin inline asm
	shfl.sync.down.b32 %r60, %r61, %r72, %r73, %r74;
	// end inline asm
	mov.b64 	%rd236, {%r55, %r60};
	mov.b64 	%fd214, %rd236;
	mov.b64 	{%r66, %r71}, %rd343;
	// begin inline asm
	shfl.sync.down.b32 %r65, %r66, %r72, %r73, %r74;
	// end inline asm
	// begin inline asm
	shfl.sync.down.b32 %r70, %r71, %r72, %r73, %r74;
	// end inline asm
	mov.b64 	%rd159, {%r65, %r70};
	setp.gt.s32 	%p55, %r54, 30;
	mov.f64 	%fd340, %fd339;
	mov.u64 	%rd344, %rd343;
	@%p55 bra 	$L__BB8_168;
	abs.f64 	%fd215, %fd339;
	abs.f64 	%fd216, %fd214;
	setp.lt.f64 	%p56, %fd215, %fd216;
	mov.f64 	%fd340, %fd214;
	mov.u64 	%rd344, %rd159;
	@%p56 bra 	$L__BB8_168;
	setp.lt.f64 	%p57, %fd216, %fd215;
	mov.f64 	%fd340, %fd339;
	mov.u64 	%rd344, %rd343;
	@%p57 bra 	$L__BB8_168;
	setp.lt.s64 	%p58, %rd343, %rd159;
	selp.f64 	%fd340, %fd339, %fd214, %p58;
	min.s64 	%rd344, %rd343, %rd159;
$L__BB8_168:
	mov.b64 	%rd237, %fd340;
	mov.b64 	{%r76, %r81}, %rd237;
	mov.b32 	%r92, 2;
	mov.b32 	%r93, 31;
	mov.b32 	%r94, -1;
	// begin inline asm
	shfl.sync.down.b32 %r75, %r76, %r92, %r93, %r94;
	// end inline asm
	// begin inline asm
	shfl.sync.down.b32 %r80, %r81, %r92, %r93, %r94;
	// end inline asm
	mov.b64 	%rd238, {%r75, %r80};
	mov.b64 	%fd219, %rd238;
	mov.b64 	{%r86, %r91}, %rd344;
	// begin inline asm
	shfl.sync.down.b32 %r85, %r86, %r92, %r93, %r94;
	// end inline asm
	// begin inline asm
	shfl.sync.down.b32 %r90, %r91, %r92, %r93, %r94;
	// end inline asm
	mov.b64 	%rd162, {%r85, %r90};
	setp.gt.s32 	%p59, %r54, 29;
	mov.f64 	%fd341, %fd340;
	mov.u64 	%rd345, %rd344;
	@%p59 bra 	$L__BB8_172;
	abs.f64 	%fd220, %fd340;
	abs.f64 	%fd221, %fd219;
	setp.lt.f64 	%p60, %fd220, %fd221;
	mov.f64 	%fd341, %fd219;
	mov.u64 	%rd345, %rd162;
	@%p60 bra 	$L__BB8_172;
	setp.lt.f64 	%p61, %fd221, %fd220;
	mov.f64 	%fd341, %fd340;
	mov.u64 	%rd345, %rd344;
	@%p61 bra 	$L__BB8_172;
	setp.lt.s64 	%p62, %rd344, %rd162;
	selp.f64 	%fd341, %fd340, %fd219, %p62;
	min.s64 	%rd345, %rd344, %rd162;
$L__BB8_172:
	mov.b64 	%rd239, %fd341;
	mov.b64 	{%r96, %r101}, %rd239;
	mov.b32 	%r112, 4;
	mov.b32 	%r113, 31;
	mov.b32 	%r114, -1;
	// begin inline asm
	shfl.sync.down.b32 %r95, %r96, %r112, %r113, %r114;
	// end inline asm
	// begin inline asm
	shfl.sync.down.b32 %r100, %r101, %r112, %r113, %r114;
	// end inline asm
	mov.b64 	%rd240, {%r95, %r100};
	mov.b64 	%fd224, %rd240;
	mov.b64 	{%r106, %r111}, %rd345;
	// begin inline asm
	shfl.sync.down.b32 %r105, %r106, %r112, %r113, %r114;
	// end inline asm
	// begin inline asm
	shfl.sync.down.b32 %r110, %r111, %r112, %r113, %r114;
	// end inline asm
	mov.b64 	%rd165, {%r105, %r110};
	setp.gt.s32 	%p63, %r54, 27;
	mov.f64 	%fd342, %fd341;
	mov.u64 	%rd346, %rd345;
	@%p63 bra 	$L__BB8_176;
	abs.f64 	%fd225, %fd341;
	abs.f64 	%fd226, %fd224;
	setp.lt.f64 	%p64, %fd225, %fd226;
	mov.f64 	%fd342, %fd224;
	mov.u64 	%rd346, %rd165;
	@%p64 bra 	$L__BB8_176;
	setp.lt.f64 	%p65, %fd226, %fd225;
	mov.f64 	%fd342, %fd341;
	mov.u64 	%rd346, %rd345;
	@%p65 bra 	$L__BB8_176;
	setp.lt.s64 	%p66, %rd345, %rd165;
	selp.f64 	%fd342, %fd341, %fd224, %p66;
	min.s64 	%rd346, %rd345, %rd165;
$L__BB8_176:
	mov.b64 	%rd241, %fd342;
	mov.b64 	{%r116, %r121}, %rd241;
	mov.b32 	%r132, 8;
	mov.b32 	%r133, 31;
	mov.b32 	%r134, -1;
	// begin inline asm
	shfl.sync.down.b32 %r115, %r116, %r132, %r133, %r134;
	// end inline asm
	// begin inline asm
	shfl.sync.down.b32 %r120, %r121, %r132, %r133, %r134;
	// end inline asm
	mov.b64 	%rd242, {%r115, %r120};
	mov.b64 	%fd229, %rd242;
	mov.b64 	{%r126, %r131}, %rd346;
	// begin inline asm
	shfl.sync.down.b32 %r125, %r126, %r132, %r133, %r134;
	// end inline asm
	// begin inline asm
	shfl.sync.down.b32 %r130, %r131, %r132, %r133, %r134;
	// end inline asm
	mov.b64 	%rd168, {%r125, %r130};
	setp.gt.s32 	%p67, %r54, 23;
	mov.f64 	%fd343, %fd342;
	mov.u64 	%rd347, %rd346;
	@%p67 bra 	$L__BB8_180;
	abs.f64 	%fd230, %fd342;
	abs.f64 	%fd231, %fd229;
	setp.lt.f64 	%p68, %fd230, %fd231;
	mov.f64 	%fd343, %fd229;
	mov.u64 	%rd347, %rd168;
	@%p68 bra 	$L__BB8_180;
	setp.lt.f64 	%p69, %fd231, %fd230;
	mov.f64 	%fd343, %fd342;
	mov.u64 	%rd347, %rd346;
	@%p69 bra 	$L__BB8_180;
	setp.lt.s64 	%p70, %rd346, %rd168;
	selp.f64 	%fd343, %fd342, %fd229, %p70;
	min.s64 	%rd347, %rd346, %rd168;
$L__BB8_180:
	mov.b64 	%rd243, %fd343;
	mov.b64 	{%r136, %r141}, %rd243;
	mov.b32 	%r152, 16;
	mov.b32 	%r153, 31;
	mov.b32 	%r154, -1;
	// begin inline asm
	shfl.sync.down.b32 %r135, %r136, %r152, %r153, %r154;
	// end inline asm
	// begin inline asm
	shfl.sync.down.b32 %r140, %r141, %r152, %r153, %r154;
	// end inline asm
	mov.b64 	%rd244, {%r135, %r140};
	mov.b64 	%fd234, %rd244;
	mov.b64 	{%r146, %r151}, %rd347;
	// begin inline asm
	shfl.sync.down.b32 %r145, %r146, %r152, %r153, %r154;
	// end inline asm
	// begin inline asm
	shfl.sync.down.b32 %r150, %r151, %r152, %r153, %r154;
	// end inline asm
	mov.b64 	%rd171, {%r145, %r150};
	setp.gt.s32 	%p71, %r54, 15;
	mov.f64 	%fd351, %fd343;
	mov.u64 	%rd355, %rd347;
	@%p71 bra 	$L__BB8_184;
	abs.f64 	%fd235, %fd343;
	abs.f64 	%fd236, %fd234;
	setp.lt.f64 	%p72, %fd235, %fd236;
	mov.f64 	%fd351, %fd234;
	mov.u64 	%rd355, %rd171;
	@%p72 bra 	$L__BB8_184;
	setp.lt.f64 	%p73, %fd236, %fd235;
	mov.f64 	%fd351, %fd343;
	mov.u64 	%rd355, %rd347;
	@%p73 bra 	$L__BB8_184;
	setp.lt.s64 	%p74, %rd347, %rd171;
	selp.f64 	%fd351, %fd343, %fd234, %p74;
	min.s64 	%rd355, %rd347, %rd171;
$L__BB8_184:
	setp.ne.s32 	%p75, %r54, 0;
	@%p75 bra 	$L__BB8_186;
	shr.u32 	%r155, %r20, 1;
	and.b32  	%r156, %r155, 496;
	mov.u32 	%r157, _ZN6thrust24THRUST_300001_SM_1000_NS8cuda_cub4core6detail5shmemE;
	add.s32 	%r158, %r157, %r156;
	st.shared.f64 	[%r158+8], %fd351;
	st.shared.u64 	[%r158+16], %rd355;
$L__BB8_186:
	bar.sync 	0;
	setp.ne.s32 	%p76, %r20, 0;
	@%p76 bra 	$L__BB8_208;
	ld.shared.f64 	%fd239, [_ZN6thrust24THRUST_300001_SM_1000_NS8cuda_cub4core6detail5shmemE+24];
	ld.shared.u64 	%rd174, [_ZN6thrust24THRUST_300001_SM_1000_NS8cuda_cub4core6detail5shmemE+32];
	abs.f64 	%fd240, %fd351;
	abs.f64 	%fd241, %fd239;
	setp.lt.f64 	%p77, %fd240, %fd241;
	mov.f64 	%fd345, %fd239;
	mov.u64 	%rd349, %rd174;
	@%p77 bra 	$L__BB8_190;
	setp.lt.f64 	%p78, %fd241, %fd240;
	mov.f64 	%fd345, %fd351;
	mov.u64 	%rd349, %rd355;
	@%p78 bra 	$L__BB8_190;
	setp.lt.s64 	%p79, %rd355, %rd174;
	selp.f64 	%fd345, %fd351, %fd239, %p79;
	min.s64 	%rd349, %rd355, %rd174;
$L__BB8_190:
	ld.shared.f64 	%fd244, [_ZN6thrust24THRUST_300001_SM_1000_NS8cuda_cub4core6detail5shmemE+40];
	ld.shared.u64 	%rd177, [_ZN6thrust24THRUST_300001_SM_1000_NS8cuda_cub4core6detail5shmemE+48];
	abs.f64 	%fd245, %fd345;
	abs.f64 	%fd246, %fd244;
	setp.lt.f64 	%p80, %fd245, %fd246;
	mov.f64 	%fd346, %fd244;
	mov.u64 	%rd350, %rd177;
	@%p80 bra 	$L__BB8_193;
	setp.lt.f64 	%p81, %fd246, %fd245;
	mov.f64 	%fd346, %fd345;
	mov.u64 	%rd350, %rd349;
	@%p81 bra 	$L__BB8_193;
	setp.lt.s64 	%p82, %rd349, %rd177;
	selp.f64 	%fd346, %fd345, %fd244, %p82;
	min.s64 	%rd350, %rd349, %rd177;
$L__BB8_193:
	ld.shared.f64 	%fd249, [_ZN6thrust24THRUST_300001_SM_1000_NS8cuda_cub4core6detail5shmemE+56];
	ld.shared.u64 	%rd180, [_ZN6thrust24THRUST_300001_SM_1000_NS8cuda_cub4core6detail5shmemE+64];
	abs.f64 	%fd250, %fd346;
	abs.f64 	%fd251, %fd249;
	setp.lt.f64 	%p83, %fd250, %fd251;
	mov.f64 	%fd347, %fd249;
	mov.u64 	%rd351, %rd180;
	@%p83 bra 	$L__BB8_196;
	setp.lt.f64 	%p84, %fd251, %fd250;
	mov.f64 	%fd347, %fd346;
	mov.u64 	%rd351, %rd350;
	@%p84 bra 	$L__BB8_196;
	setp.lt.s64 	%p85, %rd350, %rd180;
	selp.f64 	%fd347, %fd346, %fd249, %p85;
	min.s64 	%rd351, %rd350, %rd180;
$L__BB8_196:
	ld.shared.f64 	%fd254, [_ZN6thrust24THRUST_300001_SM_1000_NS8cuda_cub4core6detail5shmemE+72];
	ld.shared.u64 	%rd183, [_ZN6thrust24THRUST_300001_SM_1000_NS8cuda_cub4core6detail5shmemE+80];
	abs.f64 	%fd255, %fd347;
	abs.f64 	%fd256, %fd254;
	setp.lt.f64 	%p86, %fd255, %fd256;
	mov.f64 	%fd348, %fd254;
	mov.u64 	%rd352, %rd183;
	@%p86 bra 	$L__BB8_199;
	setp.lt.f64 	%p87, %fd256, %fd255;
	mov.f64 	%fd348, %fd347;
	mov.u64 	%rd352, %rd351;
	@%p87 bra 	$L__BB8_199;
	setp.lt.s64 	%p88, %rd351, %rd183;
	selp.f64 	%fd348, %fd347, %fd254, %p88;
	min.s64 	%rd352, %rd351, %rd183;
$L__BB8_199:
	ld.shared.f64 	%fd259, [_ZN6thrust24THRUST_300001_SM_1000_NS8cuda_cub4core6detail5shmemE+88];
	ld.shared.u64 	%rd186, [_ZN6thrust24THRUST_300001_SM_1000_NS8cuda_cub4core6detail5shmemE+96];
	abs.f64 	%fd260, %fd348;
	abs.f64 	%fd261, %fd259;
	setp.lt.f64 	%p89, %fd260, %fd261;
	mov.f64 	%fd349, %fd259;
	mov.u64 	%rd353, %rd186;
	@%p89 bra 	$L__BB8_202;
	setp.lt.f64 	%p90, %fd261, %fd260;
	mov.f64 	%fd349, %fd348;
	mov.u64 	%rd353, %rd352;
	@%p90 bra 	$L__BB8_202;
	setp.lt.s64 	%p91, %rd352, %rd186;
	selp.f64 	%fd349, %fd348, %fd259, %p91;
	min.s64 	%rd353, %rd352, %rd186;
$L__BB8_202:
	ld.shared.f64 	%fd264, [_ZN6thrust24THRUST_300001_SM_1000_NS8cuda_cub4core6detail5shmemE+104];
	ld.shared.u64 	%rd189, [_ZN6thrust24THRUST_300001_SM_1000_NS8cuda_cub4core6detail5shmemE+112];
	abs.f64 	%fd265, %fd349;
	abs.f64 	%fd266, %fd264;
	setp.lt.f64 	%p92, %fd265, %fd266;
	mov.f64 	%fd350, %fd264;
	mov.u64 	%rd354, %rd189;
	@%p92 bra 	$L__BB8_205;
	setp.lt.f64 	%p93, %fd266, %fd265;
	mov.f64 	%fd350, %fd349;
	mov.u64 	%rd354, %rd353;
	@%p93 bra 	$L__BB8_205;
	setp.lt.s64 	%p94, %rd353, %rd189;
	selp.f64 	%fd350, %fd349, %fd264, %p94;
	min.s64 	%rd354, %rd353, %rd189;
$L__BB8_205:
	ld.shared.f64 	%fd269, [_ZN6thrust24THRUST_300001_SM_1000_NS8cuda_cub4core6detail5shmemE+120];
	ld.shared.u64 	%rd192, [_ZN6thrust24THRUST_300001_SM_1000_NS8cuda_cub4core6detail5shmemE+128];
	abs.f64 	%fd270, %fd350;
	abs.f64 	%fd271, %fd269;
	setp.lt.f64 	%p95, %fd270, %fd271;
	mov.u64 	%rd355, %rd192;
	mov.f64 	%fd351, %fd269;
	@%p95 bra 	$L__BB8_208;
	setp.lt.f64 	%p96, %fd271, %fd270;
	mov.u64 	%rd355, %rd354;
	mov.f64 	%fd351, %fd350;
	@%p96 bra 	$L__BB8_208;
	setp.lt.s64 	%p97, %rd354, %rd192;
	selp.f64 	%fd351, %fd350, %fd269, %p97;
	min.s64 	%rd355, %rd354, %rd192;
$L__BB8_208:
	mov.u32 	%r389, %tid.x;
	setp.ne.s32 	%p214, %r389, 0;
	@%p214 bra 	$L__BB8_210;
	ld.param.u64 	%rd286, [_ZN6thrust24THRUST_300001_SM_1000_NS8cuda_cub4core6detail13_kernel_agentINS1_8__reduce11ReduceAgentINS0_12zip_iteratorIN4cuda3std3__45tupleIJNS0_10device_ptrIdEENS0_17counting_iteratorIlNS0_11use_defaultESF_SF_EEEEEEEPNSB_IJdlEEESJ_lNS1_9__extrema9arg_max_fIdl7CompareEEEEJSI_SK_lN3cub18CUB_300001_SM_100013GridEvenShareIlEENSR_9GridQueueIyEESO_EEEvDpT0__param_1];
	cvta.to.global.u64 	%rd283, %rd286;
	mul.wide.u32 	%rd284, %r1, 16;
	add.s64 	%rd285, %rd283, %rd284;
	st.global.f64 	[%rd285], %fd351;
	st.global.u64 	[%rd285+8], %rd355;
$L__BB8_210:
	ret;

}
	// .globl	_ZN6thrust24THRUST_300001_SM_1000_NS8cuda_cub4core6detail13_kernel_agentINS1_8__reduce10DrainAgentIlEEJN3cub18CUB_300001_SM_10009GridQueueIyEElEEEvDpT0_
.visible .entry _ZN6thrust24THRUST_300001_SM_1000_NS8cuda_cub4core6detail13_kernel_agentINS1_8__reduce10DrainAgentIlEEJN3cub18CUB_300001_SM_10009GridQueueIyEElEEEvDpT0_(
	.param .align 8 .b8 _ZN6thrust24THRUST_300001_SM_1000_NS8cuda_cub4core6detail13_kernel_agentINS1_8__reduce10DrainAgentIlEEJN3cub18CUB_300001_SM_10009GridQueueIyEElEEEvDpT0__param_0[8],
	.param .u64 _ZN6thrust24THRUST_300001_SM_1000_NS8cuda_cub4core6detail13_kernel_agentINS1_8__reduce10DrainAgentIlEEJN3cub18CUB_300001_SM_10009GridQueueIyEElEEEvDpT0__param_1
)
.maxntid 1
{
	.reg .b64 	%rd<5>;

	ld.param.u64 	%rd1, [_ZN6thrust24THRUST_300001_SM_1000_NS8cuda_cub4core6detail13_kernel_agentINS1_8__reduce10DrainAgentIlEEJN3cub18CUB_300001_SM_10009GridQueueIyEElEEEvDpT0__param_0];
	ld.param.u64 	%rd2, [_ZN6thrust24THRUST_300001_SM_1000_NS8cuda_cub4core6detail13_kernel_agentINS1_8__reduce10DrainAgentIlEEJN3cub18CUB_300001_SM_10009GridQueueIyEElEEEvDpT0__param_1];
	cvta.to.global.u64 	%rd3, %rd1;
	st.global.u64 	[%rd3], %rd2;
	mov.b64 	%rd4, 0;
	st.global.u64 	[%rd3+8], %rd4;
	ret;

}
	// .globl	_ZN6thrust24THRUST_300001_SM_1000_NS8cuda_cub4core6detail13_kernel_agentINS1_8__reduce11ReduceAgentIPN4cuda3std3__45tupleIJdlEEESC_SB_lNS1_9__extrema9arg_max_fIdl7CompareEEEEJSC_SC_iSG_EEEvDpT0_
.visible .entry _ZN6thrust24THRUST_300001_SM_1000_NS8cuda_cub4core6detail13_kernel_agentINS1_8__reduce11ReduceAgentIPN4cuda3std3__45tupleIJdlEEESC_SB_lNS1_9__extrema9arg_max_fIdl7CompareEEEEJSC_SC_iSG_EEEvDpT0_(
	.param .u64 .ptr .align 1 _ZN6thrust24THRUST_300001_SM_1000_NS8cuda_cub4core6detail13_kernel_agentINS1_8__reduce11ReduceAgentIPN4cuda3std3__45tupleIJdlEEESC_SB_lNS1_9__extrema9arg_max_fIdl7CompareEEEEJSC_SC_iSG_EEEvDpT0__param_0,
	.param .u64 .ptr .align 1 _ZN6thrust24THRUST_300001_SM_1000_NS8cuda_cub4core6detail13_kernel_agentINS1_8__reduce11ReduceAgentIPN4cuda3std3__45tupleIJdlEEESC_SB_lNS1_9__extrema9arg_max_fIdl7CompareEEEEJSC_SC_iSG_EEEvDpT0__param_1,
	.param .u32 _ZN6thrust24THRUST_300001_SM_1000_NS8cuda_cub4core6detail13_kernel_agentINS1_8__reduce11ReduceAgentIPN4cuda3std3__45tupleIJdlEEESC_SB_lNS1_9__extrema9arg_max_fIdl7CompareEEEEJSC_SC_iSG_EEEvDpT0__param_2,
	.param .align 1 .b8 _ZN6thrust24THRUST_300001_SM_1000_NS8cuda_cub4core6detail13_kernel_agentINS1_8__reduce11ReduceAgentIPN4cuda3std3__45tupleIJdlEEESC_SB_lNS1_9__extrema9arg_max_fIdl7CompareEEEEJSC_SC_iSG_EEEvDpT0__param_3[1]
)
.maxntid 256
{
	.reg .pred 	%p<264>;
	.reg .b32 	%r<374>;
	.reg .b64 	%rd<509>;
	.reg .b64 	%fd<423>;

	ld.param.u64 	%rd236, [_ZN6thrust24THRUST_300001_SM_1000_NS8cuda_cub4core6detail13_kernel_agentINS1_8__reduce11ReduceAgentIPN4cuda3std3__45tupleIJdlEEESC_SB_lNS1_9__extrema9arg_max_fIdl7CompareEEEEJSC_SC_iSG_EEEvDpT0__param_0];
	ld.param.u32 	%r29, [_ZN6thrust24THRUST_300001_SM_1000_NS8cuda_cub4core6detail13_kernel_agentINS1_8__reduce11ReduceAgentIPN4cuda3std3__45tupleIJdlEEESC_SB_lNS1_9__extrema9arg_max_fIdl7CompareEEEEJSC_SC_iSG_EEEvDpT0__param_2];
	cvt.s64.s32 	%rd1, %r29;
	setp.eq.s32 	%p1, %r29, 0;
	@%p1 bra 	$L__BB10_234;
	setp.gt.s32 	%p2, %r29, 1279;
	@%p2 bra 	$L__BB10_121;
	mov.u32 	%r1, %tid.x;
	setp.ge.s32 	%p147, %r1, %r29;
	mov.f64 	%fd354, 0d0000000000000000;
	mov.b64 	%rd432, 0;
	mov.u32 	%r368, %r1;
	@%p147 bra 	$L__BB10_4;
	mul.wide.u32 	%rd376, %r1, 16;
	add.s64 	%rd373, %rd236, %rd376;
	// begin inline asm
	ld.global.nc.u64 %rd372, [%rd373];
	// end inline asm
	add.s64 	%rd375, %rd373, 8;
	// begin inline asm
	ld.global.nc.u64 %rd432, [%rd375];
	// end inline asm
	mov.b64 	%fd354, %rd372;
	add.s32 	%r368, %r1, 256;
$L__BB10_4:
	setp.ge.s32 	%p148, %r368, %r29;
	@%p148 bra 	$L__BB10_25;
	not.b32 	%r141, %r368;
	add.s32 	%r4, %r29, %r141;
	and.b32  	%r142, %r4, 768;
	setp.eq.s32 	%p149, %r142, 768;
	@%p149 bra 	$L__BB10_11;
	mul.wide.u32 	%rd378, %r368, 16;
	add.s64 	%rd423, %rd236, %rd378;
	shr.u32 	%r143, %r4, 8;
	add.s32 	%r144, %r143, 1;
	and.b32  	%r145, %r144, 3;
	neg.s32 	%r366, %r145;
$L__BB10_7:
	.pragma "nounroll";
	mov.u64 	%rd6, %rd432;
	mov.f64 	%fd3, %fd354;
	// begin inline asm
	ld.global.nc.u64 %rd379, [%rd423];
	// end inline asm
	add.s64 	%rd382, %rd423, 8;
	// begin inline asm
	ld.global.nc.u64 %rd381, [%rd382];
	// end inline asm
	mov.b64 	%fd4, %rd379;
	abs.f64 	%fd5, %fd3;
	abs.f64 	%fd6, %fd4;
	setp.lt.f64 	%p150, %fd5, %fd6;
	mov.u64 	%rd432, %rd381;
	mov.f64 	%fd354, %fd4;
	@%p150 bra 	$L__BB10_10;
	setp.lt.f64 	%p151, %fd6, %fd5;
	mov.u64 	%rd432, %rd6;
	mov.f64 	%fd354, %fd3;
	@%p151 bra 	$L__BB10_10;
	setp.lt.s64 	%p152, %rd6, %rd381;
	min.s64 	%rd432, %rd6, %rd381;
	selp.f64 	%fd354, %fd3, %fd4, %p152;
$L__BB10_10:
	add.s32 	%r368, %r368, 256;
	add.s64 	%rd423, %rd423, 4096;
	add.s32 	%r366, %r366, 1;
	setp.ne.s32 	%p153, %r366, 0;
	@%p153 bra 	$L__BB10_7;
$L__BB10_11:
	setp.lt.u32 	%p154, %r4, 768;
	@%p154 bra 	$L__BB10_25;
$L__BB10_12:
	mul.wide.s32 	%rd387, %r368, 16;
	add.s64 	%rd384, %rd236, %rd387;
	// begin inline asm
	ld.global.nc.u64 %rd383, [%rd384];
	// end inline asm
	add.s64 	%rd386, %rd384, 8;
	// begin inline asm
	ld.global.nc.u64 %rd385, [%rd386];
	// end inline asm
	mov.b64 	%fd12, %rd383;
	abs.f64 	%fd13, %fd354;
	abs.f64 	%fd14, %fd12;
	setp.lt.f64 	%p155, %fd13, %fd14;
	mov.u64 	%rd429, %rd385;
	mov.f64 	%fd351, %fd12;
	@%p155 bra 	$L__BB10_15;
	setp.lt.f64 	%p156, %fd14, %fd13;
	mov.u64 	%rd429, %rd432;
	mov.f64 	%fd351, %fd354;
	@%p156 bra 	$L__BB10_15;
	setp.lt.s64 	%p157, %rd432, %rd385;
	min.s64 	%rd429, %rd432, %rd385;
	selp.f64 	%fd351, %fd354, %fd12, %p157;
$L__BB10_15:
	add.s64 	%rd389, %rd384, 4096;
	// begin inline asm
	ld.global.nc.u64 %rd388, [%rd389];
	// end inline asm
	add.s64 	%rd391, %rd384, 4104;
	// begin inline asm
	ld.global.nc.u64 %rd390, [%rd391];
	// end inline asm
	mov.b64 	%fd17, %rd388;
	abs.f64 	%fd18, %fd351;
	abs.f64 	%fd19, %fd17;
	setp.lt.f64 	%p158, %fd18, %fd19;
	mov.u64 	%rd430, %rd390;
	mov.f64 	%fd352, %fd17;
	@%p158 bra 	$L__BB10_18;
	setp.lt.f64 	%p159, %fd19, %fd18;
	mov.u64 	%rd430, %rd429;
	mov.f64 	%fd352, %fd351;
	@%p159 bra 	$L__BB10_18;
	setp.lt.s64 	%p160, %rd429, %rd390;
	min.s64 	%rd430, %rd429, %rd390;
	selp.f64 	%fd352, %fd351, %fd17, %p160;
$L__BB10_18:
	add.s64 	%rd393, %rd384, 8192;
	// begin inline asm
	ld.global.nc.u64 %rd392, [%rd393];
	// end inline asm
	add.s64 	%rd395, %rd384, 8200;
	// begin inline asm
	ld.global.nc.u64 %rd394, [%rd395];
	// end inline asm
	mov.b64 	%fd22, %rd392;
	abs.f64 	%fd23, %fd352;
	abs.f64 	%fd24, %fd22;
	setp.lt.f64 	%p161, %fd23, %fd24;
	mov.u64 	%rd431, %rd394;
	mov.f64 	%fd353, %fd22;
	@%p161 bra 	$L__BB10_21;
	setp.lt.f64 	%p162, %fd24, %fd23;
	mov.u64 	%rd431, %rd430;
	mov.f64 	%fd353, %fd352;
	@%p162 bra 	$L__BB10_21;
	setp.lt.s64 	%p163, %rd430, %rd394;
	min.s64 	%rd431, %rd430, %rd394;
	selp.f64 	%fd353, %fd352, %fd22, %p163;
$L__BB10_21:
	add.s64 	%rd397, %rd384, 12288;
	// begin inline asm
	ld.global.nc.u64 %rd396, [%rd397];
	// end inline asm
	add.s64 	%rd399, %rd384, 12296;
	// begin inline asm
	ld.global.nc.u64 %rd398, [%rd399];
	// end inline asm
	mov.b64 	%fd27, %rd396;
	abs.f64 	%fd28, %fd353;
	abs.f64 	%fd29, %fd27;
	setp.lt.f64 	%p164, %fd28, %fd29;
	mov.u64 	%rd432, %rd398;
	mov.f64 	%fd354, %fd27;
	@%p164 bra 	$L__BB10_24;
	setp.lt.f64 	%p165, %fd29, %fd28;
	mov.u64 	%rd432, %rd431;
	mov.f64 	%fd354, %fd353;
	@%p165 bra 	$L__BB10_24;
	setp.lt.s64 	%p166, %rd431, %rd398;
	min.s64 	%rd432, %rd431, %rd398;
	selp.f64 	%fd354, %fd353, %fd27, %p166;
$L__BB10_24:
	add.s32 	%r368, %r368, 1024;
	setp.lt.s32 	%p167, %r368, %r29;
	@%p167 bra 	$L__BB10_12;
$L__BB10_25:
	setp.lt.s32 	%p168, %r29, 256;
	@%p168 bra 	$L__BB10_70;
	// begin inline asm
	mov.u32 %r259, %laneid;
	// end inline asm
	mov.b64 	%rd410, %fd354;
	mov.b64 	{%r261, %r266}, %rd410;
	mov.b32 	%r277, 1;
	mov.b32 	%r278, 31;
	mov.b32 	%r279, -1;
	// begin inline asm
	shfl.sync.down.b32 %r260, %r261, %r277, %r278, %r279;
	// end inline asm
	// begin inline asm
	shfl.sync.down.b32 %r265, %r266, %r277, %r278, %r279;
	// end inline asm
	mov.b64 	%rd411, {%r260, %r265};
	mov.b64 	%fd33, %rd411;
	mov.b64 	{%r271, %r276}, %rd432;
	// begin inline asm
	shfl.sync.down.b32 %r270, %r271, %r277, %r278, %r279;
	// end inline asm
	// begin inline asm
	shfl.sync.down.b32 %r275, %r276, %r277, %r278, %r279;
	// end inline asm
	mov.b64 	%rd28, {%r270, %r275};
	setp.gt.s32 	%p220, %r259, 30;
	mov.u64 	%rd434, %rd432;
	mov.f64 	%fd356, %fd354;
	@%p220 bra 	$L__BB10_30;
	abs.f64 	%fd34, %fd354;
	abs.f64 	%fd35, %fd33;
	setp.lt.f64 	%p221, %fd34, %fd35;
	mov.u64 	%rd434, %rd28;
	mov.f64 	%fd356, %fd33;
	@%p221 bra 	$L__BB10_30;
	setp.lt.f64 	%p222, %fd35, %fd34;
	mov.u64 	%rd434, %rd432;
	mov.f64 	%fd356, %fd354;
	@%p222 bra 	$L__BB10_30;
	setp.lt.s64 	%p223, %rd432, %rd28;
	min.s64 	%rd434, %rd432, %rd28;
	selp.f64 	%fd356, %fd354, %fd33, %p223;
$L__BB10_30:
	mov.b64 	%rd412, %fd356;
	mov.b64 	{%r281, %r286}, %rd412;
	mov.b32 	%r297, 2;
	mov.b32 	%r298, 31;
	mov.b32 	%r299, -1;
	// begin inline asm
	shfl.sync.down.b32 %r280, %r281, %r297, %r298, %r299;
	// end inline asm
	// begin inline asm
	shfl.sync.down.b32 %r285, %r286, %r297, %r298, %r299;
	// end inline asm
	mov.b64 	%rd413, {%r280, %r285};
	mov.b64 	%fd38, %rd413;
	mov.b64 	{%r291, %r296}, %rd434;
	// begin inline asm
	shfl.sync.down.b32 %r290, %r291, %r297, %r298, %r299;
	// end inline asm
	// begin inline asm
	shfl.sync.down.b32 %r295, %r296, %r297, %r298, %r299;
	// end inline asm
	mov.b64 	%rd31, {%r290, %r295};
	setp.gt.s32 	%p224, %r259, 29;
	mov.u64 	%rd435, %rd434;
	mov.f64 	%fd357, %fd356;
	@%p224 bra 	$L__BB10_34;
	abs.f64 	%fd39, %fd356;
	abs.f64 	%fd40, %fd38;
	setp.lt.f64 	%p225, %fd39, %fd40;
	mov.u64 	%rd435, %rd31;
	mov.f64 	%fd357, %fd38;
	@%p225 bra 	$L__BB10_34;
	setp.lt.f64 	%p226, %fd40, %fd39;
	mov.u64 	%rd435, %rd434;
	mov.f64 	%fd357, %fd356;
	@%p226 bra 	$L__BB10_34;
	setp.lt.s64 	%p227, %rd434, %rd31;
	min.s64 	%rd435, %rd434, %rd31;
	selp.f64 	%fd357, %fd356, %fd38, %p227;
$L__BB10_34:
	mov.b64 	%rd414, %fd357;
	mov.b64 	{%r301, %r306}, %rd414;
	mov.b32 	%r317, 4;
	mov.b32 	%r318, 31;
	mov.b32 	%r319, -1;
	// begin inline asm
	shfl.sync.down.b32 %r300, %r301, %r317, %r318, %r319;
	// end inline asm
	// begin inline asm
	shfl.sync.down.b32 %r305, %r306, %r317, %r318, %r319;
	// end inline asm
	mov.b64 	%rd415, {%r300, %r305};
	mov.b64 	%fd43, %rd415;
	mov.b64 	{%r311, %r316}, %rd435;
	// begin inline asm
	shfl.sync.down.b32 %r310, %r311, %r317, %r318, %r319;
	// end inline asm
	// begin inline asm
	shfl.sync.down.b32 %r315, %r316, %r317, %r318, %r319;
	// end inline asm
	mov.b64 	%rd34, {%r310, %r315};
	setp.gt.s32 	%p228, %r259, 27;
	mov.u64 	%rd436, %rd435;
	mov.f64 	%fd358, %fd357;
	@%p228 bra 	$L__BB10_38;
	abs.f64 	%fd44, %fd357;
	abs.f64 	%fd45, %fd43;
	setp.lt.f64 	%p229, %fd44, %fd45;
	mov.u64 	%rd436, %rd34;
	mov.f64 	%fd358, %fd43;
	@%p229 bra 	$L__BB10_38;
	setp.lt.f64 	%p230, %fd45, %fd44;
	mov.u64 	%rd436, %rd435;
	mov.f64 	%fd358, %fd357;
	@%p230 bra 	$L__BB10_38;
	setp.lt.s64 	%p231, %rd435, %rd34;
	min.s64 	%rd436, %rd435, %rd34;
	selp.f64 	%fd358, %fd357, %fd43, %p231;
$L__BB10_38:
	mov.b64 	%rd416, %fd358;
	mov.b64 	{%r321, %r326}, %rd416;
	mov.b32 	%r337, 8;
	mov.b32 	%r338, 31;
	mov.b32 	%r339, -1;
	// begin inline asm
	shfl.sync.down.b32 %r320, %r321, %r337, %r338, %r339;
	// end inline asm
	// begin inline asm
	shfl.sync.down.b32 %r325, %r326, %r337, %r338, %r339;
	// end inline asm
	mov.b64 	%rd417, {%r320, %r325};
	mov.b64 	%fd48, %rd417;
	mov.b64 	{%r331, %r336}, %rd436;
	// begin inline asm
	shfl.sync.down.b32 %r330, %r331, %r337, %r338, %r339;
	// end inline asm
	// begin inline asm
	shfl.sync.down.b32 %r335, %r336, %r337, %r338, %r339;
	// end inline asm
	mov.b64 	%rd37, {%r330, %r335};
	setp.gt.s32 	%p232, %r259, 23;
	mov.u64 	%rd437, %rd436;
	mov.f64 	%fd359, %fd358;
	@%p232 bra 	$L__BB10_42;
	abs.f64 	%fd49, %fd358;
	abs.f64 	%fd50, %fd48;
	setp.lt.f64 	%p233, %fd49, %fd50;
	mov.u64 	%rd437, %rd37;
	mov.f64 	%fd359, %fd48;
	@%p233 bra 	$L__BB10_42;
	setp.lt.f64 	%p234, %fd50, %fd49;
	mov.u64 	%rd437, %rd436;
	mov.f64 	%fd359, %fd358;
	@%p234 bra 	$L__BB10_42;
	setp.lt.s64 	%p235, %rd436, %rd37;
	min.s64 	%rd437, %rd436, %rd37;
	selp.f64 	%fd359, %fd358, %fd48, %p235;
$L__BB10_42:
	mov.b64 	%rd418, %fd359;
	mov.b64 	{%r341, %r346}, %rd418;
	mov.b32 	%r357, 16;
	mov.b32 	%r358, 31;
	mov.b32 	%r359, -1;
	// begin inline asm
	shfl.sync.down.b32 %r340, %r341, %r357, %r358, %r359;
	// end inline asm
	// begin inline asm
	shfl.sync.down.b32 %r345, %r346, %r357, %r358, %r359;
	// end inline asm
	mov.b64 	%rd419, {%r340, %r345};
	mov.b64 	%fd53, %rd419;
	mov.b64 	{%r351, %r356}, %rd437;
	// begin inline asm
	shfl.sync.down.b32 %r350, %r351, %r357, %r358, %r359;
	// end inline asm
	// begin inline asm
	shfl.sync.down.b32 %r355, %r356, %r357, %r358, %r359;
	// end inline asm
	mov.b64 	%rd40, {%r350, %r355};
	setp.gt.s32 	%p236, %r259, 15;
	mov.u64 	%rd508, %rd437;
	mov.f64 	%fd422, %fd359;
	@%p236 bra 	$L__BB10_46;
	abs.f64 	%fd54, %fd359;
	abs.f64 	%fd55, %fd53;
	setp.lt.f64 	%p237, %fd54, %fd55;
	mov.u64 	%rd508, %rd40;
	mov.f64 	%fd422, %fd53;
	@%p237 bra 	$L__BB10_46;
	setp.lt.f64 	%p238, %fd55, %fd54;
	mov.u64 	%rd508, %rd437;
	mov.f64 	%fd422, %fd359;
	@%p238 bra 	$L__BB10_46;
	setp.lt.s64 	%p239, %rd437, %rd40;
	min.s64 	%rd508, %rd437, %rd40;
	selp.f64 	%fd422, %fd359, %fd53, %p239;
$L__BB10_46:
	setp.ne.s32 	%p240, %r259, 0;
	@%p240 bra 	$L__BB10_48;
	shr.u32 	%r360, %r1, 1;
	and.b32  	%r361, %r360, 496;
	mov.u32 	%r362, _ZN6thrust24THRUST_300001_SM_1000_NS8cuda_cub4core6detail5shmemE;
	add.s32 	%r363, %r362, %r361;
	st.shared.f64 	[%r363+8], %fd422;
	st.shared.u64 	[%r363+16], %rd508;
$L__BB10_48:
	bar.sync 	0;
	setp.ne.s32 	%p241, %r1, 0;
	@%p241 bra 	$L__BB10_232;
	ld.shared.f64 	%fd58, [_ZN6thrust24THRUST_300001_SM_1000_NS8cuda_cub4core6detail5shmemE+24];
	ld.shared.u64 	%rd43, [_ZN6thrust24THRUST_300001_SM_1000_NS8cuda_cub4core6detail5shmemE+32];
	abs.f64 	%fd59, %fd422;
	abs.f64 	%fd60, %fd58;
	setp.lt.f64 	%p242, %fd59, %fd60;
	mov.u64 	%rd439, %rd43;
	mov.f64 	%fd361, %fd58;
	@%p242 bra 	$L__BB10_52;
	setp.lt.f64 	%p243, %fd60, %fd59;
	mov.u64 	%rd439, %rd508;
	mov.f64 	%fd361, %fd422;
	@%p243 bra 	$L__BB10_52;
	setp.lt.s64 	%p244, %rd508, %rd43;
	min.s64 	%rd439, %rd508, %rd43;
	selp.f64 	%fd361, %fd422, %fd58, %p244;
$L__BB10_52:
	ld.shared.f64 	%fd63, [_ZN6thrust24THRUST_300001_SM_1000_NS8cuda_cub4core6detail5shmemE+40];
	ld.shared.u64 	%rd46, [_ZN6thrust24THRUST_300001_SM_1000_NS8cuda_cub4core6detail5shmemE+48];
	abs.f64 	%fd64, %fd361;
	abs.f64 	%fd65, %fd63;
	setp.lt.f64 	%p245, %fd64, %fd65;
	mov.u64 	%rd440, %rd46;
	mov.f64 	%fd362, %fd63;
	@%p245 bra 	$L__BB10_55;
	setp.lt.f64 	%p246, %fd65, %fd64;
	mov.u64 	%rd440, %rd439;
	mov.f64 	%fd362, %fd361;
	@%p246 bra 	$L__BB10_55;
	setp.lt.s64 	%p247, %rd439, %rd46;
	min.s64 	%rd440, %rd439, %rd46;
	selp.f64 	%fd362, %fd361, %fd63, %p247;
$L__BB10_55:
	ld.shared.f64 	%fd68, [_ZN6thrust24THRUST_300001_SM_1000_NS8cuda_cub4core6detail5shmemE+56];
	ld.shared.u64 	%rd49, [_ZN6thrust24THRUST_300001_SM_1000_NS8cuda_cub4core6detail5shmemE+64];
	abs.f64 	%fd69, %fd362;
	abs.f64 	%fd70, %fd68;
	setp.lt.f64 	%p248, %fd69, %fd70;
	mov.u64 	%rd441, %rd49;
	mov.f64 	%fd363, %fd68;
	@%p248 bra 	$L__BB10_58;
	setp.lt.f64 	%p249, %fd70, %fd69;
	mov.u64 	%rd441, %rd440;
	mov.f64 	%fd363, %fd362;
	@%p249 bra 	$L__BB10_58;
	setp.lt.s64 	%p250, %rd440, %rd49;
	min.s64 	%rd441, %rd440, %rd49;
	selp.f64 	%fd363, %fd362, %fd68, %p250;
$L__BB10_58:
	ld.shared.f64 	%fd73, [_ZN6thrust24THRUST_300001_SM_1000_NS8cuda_cub4core6detail5shmemE+72];
	ld.shared.u64 	%rd52, [_ZN6thrust24THRUST_300001_SM_1000_NS8cuda_cub4core6detail5shmemE+80];
	abs.f64 	%fd74, %fd363;
	abs.f64 	%fd75, %fd73;
	setp.lt.f64 	%p251, %fd74, %fd75;
	mov.u64 	%rd442, %rd52;
	mov.f64 	%fd364, %fd73;
	@%p251 bra 	$L__BB10_61;
	setp.lt.f64 	%p252, %fd75, %fd74;
	mov.u64 	%rd442, %rd441;
	mov.f64 	%fd364, %fd363;
	@%p252 bra 	$L__BB10_61;
	setp.lt.s64 	%p253, %rd441, %rd52;
	min.s64 	%rd442, %rd441, %rd52;
	selp.f64 	%fd364, %fd363, %fd73, %p253;
$L__BB10_61:
	ld.shared.f64 	%fd78, [_ZN6thrust24THRUST_300001_SM_1000_NS8cuda_cub4core6detail5shmemE+88];
	ld.shared.u64 	%rd55, [_ZN6thrust24THRUST_300001_SM_1000_NS8cuda_cub4core6detail5shmemE+96];
	abs.f64 	%fd79, %fd364;
	abs.f64 	%fd80, %fd78;
	setp.lt.f64 	%p254, %fd79, %fd80;
	mov.u64 	%rd443, %rd55;
	mov.f64 	%fd365, %fd78;
	@%p254 bra 	$L__BB10_64;
	setp.lt.f64 	%p255, %fd80, %fd79;
	mov.u64 	%rd443, %rd442;
	mov.f64 	%fd365, %fd364;
	@%p255 bra 	$L__BB10_64;
	setp.lt.s64 	%p256, %rd442, %rd55;
	min.s64 	%rd443, %rd442, %rd55;
	selp.f64 	%fd365, %fd364, %fd78, %p256;
$L__BB10_64:
	ld.shared.f64 	%fd83, [_ZN6thrust24THRUST_300001_SM_1000_NS8cuda_cub4core6detail5shmemE+104];
	ld.shared.u64 	%rd58, [_ZN6thrust24THRUST_300001_SM_1000_NS8cuda_cub4core6detail5shmemE+112];
	abs.f64 	%fd84, %fd365;
	abs.f64 	%fd85, %fd83;
	setp.lt.f64 	%p257, %fd84, %fd85;
	mov.u64 	%rd444, %rd58;
	mov.f64 	%fd366, %fd83;
	@%p257 bra 	$L__BB10_67;
	setp.lt.f64 	%p258, %fd85, %fd84;
	mov.u64 	%rd444, %rd443;
	mov.f64 	%fd366, %fd365;
	@%p258 bra 	$L__BB10_67;
	setp.lt.s64 	%p259, %rd443, %rd58;
	min.s64 	%rd444, %rd443, %rd58;
	selp.f64 	%fd366, %fd365, %fd83, %p259;
$L__BB10_67:
	ld.shared.f64 	%fd88, [_ZN6thrust24THRUST_300001_SM_1000_NS8cuda_cub4core6detail5shmemE+120];
	ld.shared.u64 	%rd61, [_ZN6thrust24THRUST_300001_SM_1000_NS8cuda_cub4core6detail5shmemE+128];
	abs.f64 	%fd89, %fd366;
	abs.f64 	%fd90, %fd88;
	setp.lt.f64 	%p260, %fd89, %fd90;
	mov.u64 	%rd508, %rd61;
	mov.f64 	%fd422, %fd88;
	@%p260 bra 	$L__BB10_232;
	setp.lt.f64 	%p261, %fd90, %fd89;
	mov.u64 	%rd508, %rd444;
	mov.f64 	%fd422, %fd366;
	@%p261 bra 	$L__BB10_232;
	setp.lt.s64 	%p262, %rd444, %rd61;
	min.s64 	%rd508, %rd444, %rd61;
	selp.f64 	%fd422, %fd366, %fd88, %p262;
	bra.uni 	$L__BB10_232;
$L__BB10_70:
	// begin inline asm
	mov.u32 %r146, %laneid;
	// end inline asm
	and.b32  	%r167, %r1, 992;
	add.s32 	%r168, %r167, 32;
	setp.gt.s32 	%p169, %r168, %r29;
	not.b32 	%r169, %r167;
	add.s32 	%r170, %r29, %r169;
	selp.b32 	%r165, %r170, 31, %p169;
	mov.b64 	%rd400, %fd354;
	mov.b64 	{%r148, %r153}, %rd400;
	mov.b32 	%r164, 1;
	mov.b32 	%r166, -1;
	// begin inline asm
	shfl.sync.down.b32 %r147, %r148, %r164, %r165, %r166;
	// end inline asm
	// begin inline asm
	shfl.sync.down.b32 %r152, %r153, %r164, %r165, %r166;
	// end inline asm
	mov.b64 	%rd401, {%r147, %r152};
	mov.b64 	%fd92, %rd401;
	mov.b64 	{%r158, %r163}, %rd432;
	// begin inline asm
	shfl.sync.down.b32 %r157, %r158, %r164, %r165, %r166;
	// end inline asm
	// begin inline asm
	shfl.sync.down.b32 %r162, %r163, %r164, %r165, %r166;
	// end inline asm
	mov.b64 	%rd63, {%r157, %r162};
	setp.ge.s32 	%p170, %r146, %r165;
	mov.u64 	%rd445, %rd432;
	mov.f64 	%fd367, %fd354;
	@%p170 bra 	$L__BB10_74;
	abs.f64 	%fd93, %fd354;
	abs.f64 	%fd94, %fd92;
	setp.lt.f64 	%p171, %fd93, %fd94;
	mov.u64 	%rd445, %rd63;
	mov.f64 	%fd367, %fd92;
	@%p171 bra 	$L__BB10_74;
	setp.lt.f64 	%p172, %fd94, %fd93;
	mov.u64 	%rd445, %rd432;
	mov.f64 	%fd367, %fd354;
	@%p172 bra 	$L__BB10_74;
	setp.lt.s64 	%p173, %rd432, %rd63;
	min.s64 	%rd445, %rd432, %rd63;
	selp.f64 	%fd367, %fd354, %fd92, %p173;
$L__BB10_74:
	mov.b64 	%rd402, %fd367;
	mov.b64 	{%r172, %r177}, %rd402;
	mov.b32 	%r188, 2;
	mov.b32 	%r190, -1;
	// begin inline asm
	shfl.sync.down.b32 %r171, %r172, %r188, %r165, %r190;
	// end inline asm
	// begin inline asm
	shfl.sync.down.b32 %r176, %r177, %r188, %r165, %r190;
	// end inline asm
	mov.b64 	%rd403, {%r171, %r176};
	mov.b64 	%fd97, %rd403;
	mov.b64 	{%r182, %r187}, %rd445;
	// begin inline asm
	shfl.sync.down.b32 %r181, %r182, %r188, %r165, %r190;
	// end inline asm
	// begin inline asm
	shfl.sync.down.b32 %r186, %r187, %r188, %r165, %r190;
	// end inline asm
	mov.b64 	%rd66, {%r181, %r186};
	add.s32 	%r191, %r146, 2;
	setp.gt.s32 	%p174, %r191, %r165;
	mov.u64 	%rd446, %rd445;
	mov.f64 	%fd368, %fd367;
	@%p174 bra 	$L__BB10_78;
	abs.f64 	%fd98, %fd367;
	abs.f64 	%fd99, %fd97;
	setp.lt.f64 	%p175, %fd98, %fd99;
	mov.u64 	%rd446, %rd66;
	mov.f64 	%fd368, %fd97;
	@%p175 bra 	$L__BB10_78;
	setp.lt.f64 	%p176, %fd99, %fd98;
	mov.u64 	%rd446, %rd445;
	mov.f64 	%fd368, %fd367;
	@%p176 bra 	$L__BB10_78;
	setp.lt.s64 	%p177, %rd445, %rd66;
	min.s64 	%rd446, %rd445, %rd66;
	selp.f64 	%fd368, %fd367, %fd97, %p177;
$L__BB10_78:
	mov.b64 	%rd404, %fd368;
	mov.b64 	{%r193, %r198}, %rd404;
	mov.b32 	%r209, 4;
	mov.b32 	%r211, -1;
	// begin inline asm
	shfl.sync.down.b32 %r192, %r193, %r209, %r165, %r211;
	// end inline asm
	// begin inline asm
	shfl.sync.down.b32 %r197, %r198, %r209, %r165, %r211;
	// end inline asm
	mov.b64 	%rd405, {%r192, %r197};
	mov.b64 	%fd102, %rd405;
	mov.b64 	{%r203, %r208}, %rd446;
	// begin inline asm
	shfl.sync.down.b32 %r202, %r203, %r209, %r165, %r211;
	// end inline asm
	// begin inline asm
	shfl.sync.down.b32 %r207, %r208, %r209, %r165, %r211;
	// end inline asm
	mov.b64 	%rd69, {%r202, %r207};
	add.s32 	%r212, %r146, 4;
	setp.gt.s32 	%p178, %r212, %r165;
	mov.u64 	%rd447, %rd446;
	mov.f64 	%fd369, %fd368;
	@%p178 bra 	$L__BB10_82;
	abs.f64 	%fd103, %fd368;
	abs.f64 	%fd104, %fd102;
	setp.lt.f64 	%p179, %fd103, %fd104;
	mov.u64 	%rd447, %rd69;
	mov.f64 	%fd369, %fd102;
	@%p179 bra 	$L__BB10_82;
	setp.lt.f64 	%p180, %fd104, %fd103;
	mov.u64 	%rd447, %rd446;
	mov.f64 	%fd369, %fd368;
	@%p180 bra 	$L__BB10_82;
	setp.lt.s64 	%p181, %rd446, %rd69;
	min.s64 	%rd447, %rd446, %rd69;
	selp.f64 	%fd369, %fd368, %fd102, %p181;
$L__BB10_82:
	mov.b64 	%rd406, %fd369;
	mov.b64 	{%r214, %r219}, %rd406;
	mov.b32 	%r230, 8;
	mov.b32 	%r232, -1;
	// begin inline asm
	shfl.sync.down.b32 %r213, %r214, %r230, %r165, %r232;
	// end inline asm
	// begin inline asm
	shfl.sync.down.b32 %r218, %r219, %r230, %r165, %r232;
	// end inline asm
	mov.b64 	%rd407, {%r213, %r218};
	mov.b64 	%fd107, %rd407;
	mov.b64 	{%r224, %r229}, %rd447;
	// begin inline asm
	shfl.sync.down.b32 %r223, %r224, %r230, %r165, %r232;
	// end inline asm
	// begin inline asm
	shfl.sync.down.b32 %r228, %r229, %r230, %r165, %r232;
	// end inline asm
	mov.b64 	%rd72, {%r223, %r228};
	add.s32 	%r233, %r146, 8;
	setp.gt.s32 	%p182, %r233, %r165;
	mov.u64 	%rd448, %rd447;
	mov.f64 	%fd370, %fd369;
	@%p182 bra 	$L__BB10_86;
	abs.f64 	%fd108, %fd369;
	abs.f64 	%fd109, %fd107;
	setp.lt.f64 	%p183, %fd108, %fd109;
	mov.u64 	%rd448, %rd72;
	mov.f64 	%fd370, %fd107;
	@%p183 bra 	$L__BB10_86;
	setp.lt.f64 	%p184, %fd109, %fd108;
	mov.u64 	%rd448, %rd447;
	mov.f64 	%fd370, %fd369;
	@%p184 bra 	$L__BB10_86;
	setp.lt.s64 	%p185, %rd447, %rd72;
	min.s64 	%rd448, %rd447, %rd72;
	selp.f64 	%fd370, %fd369, %fd107, %p185;
$L__BB10_86:
	mov.b64 	%rd408, %fd370;
	mov.b64 	{%r235, %r240}, %rd408;
	mov.b32 	%r251, 16;
	mov.b32 	%r253, -1;
	// begin inline asm
	shfl.sync.down.b32 %r234, %r235, %r251, %r165, %r253;
	// end inline asm
	// begin inline asm
	shfl.sync.down.b32 %r239, %r240, %r251, %r165, %r253;
	// end inline asm
	mov.b64 	%rd409, {%r234, %r239};
	mov.b64 	%fd112, %rd409;
	mov.b64 	{%r245, %r250}, %rd448;
	// begin inline asm
	shfl.sync.down.b32 %r244, %r245, %r251, %r165, %r253;
	// end inline asm
	// begin inline asm
	shfl.sync.down.b32 %r249, %r250, %r251, %r165, %r253;
	// end inline asm
	mov.b64 	%rd75, {%r244, %r249};
	add.s32 	%r254, %r146, 16;
	setp.gt.s32 	%p186, %r254, %r165;
	mov.u64 	%rd508, %rd448;
	mov.f64 	%fd422, %fd370;
	@%p186 bra 	$L__BB10_90;
	abs.f64 	%fd113, %fd370;
	abs.f64 	%fd114, %fd112;
	setp.lt.f64 	%p187, %fd113, %fd114;
	mov.u64 	%rd508, %rd75;
	mov.f64 	%fd422, %fd112;
	@%p187 bra 	$L__BB10_90;
	setp.lt.f64 	%p188, %fd114, %fd113;
	mov.u64 	%rd508, %rd448;
	mov.f64 	%fd422, %fd370;
	@%p188 bra 	$L__BB10_90;
	setp.lt.s64 	%p189, %rd448, %rd75;
	min.s64 	%rd508, %rd448, %rd75;
	selp.f64 	%fd422, %fd370, %fd112, %p189;
$L__BB10_90:
	setp.ne.s32 	%p190, %r146, 0;
	@%p190 bra 	$L__BB10_92;
	shr.u32 	%r255, %r1, 1;
	and.b32  	%r256, %r255, 496;
	mov.u32 	%r257, _ZN6thrust24THRUST_300001_SM_1000_NS8cuda_cub4core6detail5shmemE;
	add.s32 	%r258, %r257, %r256;
	st.shared.f64 	[%r258+8], %fd422;
	st.shared.u64 	[%r258+16], %rd508;
$L__BB10_92:
	bar.sync 	0;
	setp.ne.s32 	%p191, %r1, 0;
	@%p191 bra 	$L__BB10_232;
	setp.lt.s32 	%p192, %r29, 33;
	mov.f64 	%fd372, %fd422;
	mov.u64 	%rd450, %rd508;
	@%p192 bra 	$L__BB10_97;
	ld.shared.f64 	%fd117, [_ZN6thrust24THRUST_300001_SM_1000_NS8cuda_cub4core6detail5shmemE+24];
	ld.shared.u64 	%rd78, [_ZN6thrust24THRUST_300001_SM_1000_NS8cuda_cub4core6detail5shmemE+32];
	abs.f64 	%fd118, %fd422;
	abs.f64 	%fd119, %fd117;
	setp.lt.f64 	%p193, %fd118, %fd119;
	mov.f64 	%fd372, %fd117;
	mov.u64 	%rd450, %rd78;
	@%p193 bra 	$L__BB10_97;
	setp.lt.f64 	%p194, %fd119, %fd118;
	mov.f64 	%fd372, %fd422;
	mov.u64 	%rd450, %rd508;
	@%p194 bra 	$L__BB10_97;
	setp.lt.s64 	%p195, %rd508, %rd78;
	min.s64 	%rd450, %rd508, %rd78;
	selp.f64 	%fd372, %fd422, %fd117, %p195;
$L__BB10_97:
	setp.lt.s32 	%p196, %r29, 65;
	mov.f64 	%fd373, %fd372;
	mov.u64 	%rd451, %rd450;
	@%p196 bra 	$L__BB10_101;
	ld.shared.f64 	%fd122, [_ZN6thrust24THRUST_300001_SM_1000_NS8cuda_cub4core6detail5shmemE+40];
	ld.shared.u64 	%rd81, [_ZN6thrust24THRUST_300001_SM_1000_NS8cuda_cub4core6detail5shmemE+48];
	abs.f64 	%fd123, %fd372;
	abs.f64 	%fd124, %fd122;
	setp.lt.f64 	%p197, %fd123, %fd124;
	mov.f64 	%fd373, %fd122;
	mov.u64 	%rd451, %rd81;
	@%p197 bra 	$L__BB10_101;
	setp.lt.f64 	%p198, %fd124, %fd123;
	mov.f64 	%fd373, %fd372;
	mov.u64 	%rd451, %rd450;
	@%p198 bra 	$L__BB10_101;
	setp.lt.s64 	%p199, %rd450, %rd81;
	min.s64 	%rd451, %rd450, %rd81;
	selp.f64 	%fd373, %fd372, %fd122, %p199;
$L__BB10_101:
	setp.lt.s32 	%p200, %r29, 97;
	mov.f64 	%fd374, %fd373;
	mov.u64 	%rd452, %rd451;
	@%p200 bra 	$L__BB10_105;
	ld.shared.f64 	%fd127, [_ZN6thrust24THRUST_300001_SM_1000_NS8cuda_cub4core6detail5shmemE+56];
	ld.shared.u64 	%rd84, [_ZN6thrust24THRUST_300001_SM_1000_NS8cuda_cub4core6detail5shmemE+64];
	abs.f64 	%fd128, %fd373;
	abs.f64 	%fd129, %fd127;
	setp.lt.f64 	%p201, %fd128, %fd129;
	mov.f64 	%fd374, %fd127;
	mov.u64 	%rd452, %rd84;
	@%p201 bra 	$L__BB10_105;
	setp.lt.f64 	%p202, %fd129, %fd128;
	mov.f64 	%fd374, %fd373;
	mov.u64 	%rd452, %rd451;
	@%p202 bra 	$L__BB10_105;
	setp.lt.s64 	%p203, %rd451, %rd84;
	min.s64 	%rd452, %rd451, %rd84;
	selp.f64 	%fd374, %fd373, %fd127, %p203;
$L__BB10_105:
	setp.lt.s32 	%p204, %r29, 129;
	mov.f64 	%fd375, %fd374;
	mov.u64 	%rd453, %rd452;
	@%p204 bra 	$L__BB10_109;
	ld.shared.f64 	%fd132, [_ZN6thrust24THRUST_300001_SM_1000_NS8cuda_cub4core6detail5shmemE+72];
	ld.shared.u64 	%rd87, [_ZN6thrust24THRUST_300001_SM_1000_NS8cuda_cub4core6detail5shmemE+80];
	abs.f64 	%fd133, %fd374;
	abs.f64 	%fd134, %fd132;
	setp.lt.f64 	%p205, %fd133, %fd134;
	mov.f64 	%fd375, %fd132;
	mov.u64 	%rd453, %rd87;
	@%p205 bra 	$L__BB10_109;
	setp.lt.f64 	%p206, %fd134, %fd133;
	mov.f64 	%fd375, %fd374;
	mov.u64 	%rd453, %rd452;
	@%p206 bra 	$L__BB10_109;
	setp.lt.s64 	%p207, %rd452, %rd87;
	min.s64 	%rd453, %rd452, %rd87;
	selp.f64 	%fd375, %fd374, %fd132, %p207;
$L__BB10_109:
	setp.lt.s32 	%p208, %r29, 161;
	mov.f64 	%fd376, %fd375;
	mov.u64 	%rd454, %rd453;
	@%p208 bra 	$L__BB10_113;
	ld.shared.f64 	%fd137, [_ZN6thrust24THRUST_300001_SM_1000_NS8cuda_cub4core6detail5shmemE+88];
	ld.shared.u64 	%rd90, [_ZN6thrust24THRUST_300001_SM_1000_NS8cuda_cub4core6detail5shmemE+96];
	abs.f64 	%fd138, %fd375;
	abs.f64 	%fd139, %fd137;
	setp.lt.f64 	%p209, %fd138, %fd139;
	mov.f64 	%fd376, %fd137;
	mov.u64 	%rd454, %rd90;
	@%p209 bra 	$L__BB10_113;
	setp.lt.f64 	%p210, %fd139, %fd138;
	mov.f64 	%fd376, %fd375;
	mov.u64 	%rd454, %rd453;
	@%p210 bra 	$L__BB10_113;
	setp.lt.s64 	%p211, %rd453, %rd90;
	min.s64 	%rd454, %rd453, %rd90;
	selp.f64 	%fd376, %fd375, %fd137, %p211;
$L__BB10_113:
	setp.lt.s32 	%p212, %r29, 193;
	mov.f64 	%fd377, %fd376;
	mov.u64 	%rd455, %rd454;
	@%p212 bra 	$L__BB10_117;
	ld.shared.f64 	%fd142, [_ZN6thrust24THRUST_300001_SM_1000_NS8cuda_cub4core6detail5shmemE+104];
	ld.shared.u64 	%rd93, [_ZN6thrust24THRUST_300001_SM_1000_NS8cuda_cub4core6detail5shmemE+112];
	abs.f64 	%fd143, %fd376;
	abs.f64 	%fd144, %fd142;
	setp.lt.f64 	%p213, %fd143, %fd144;
	mov.f64 	%fd377, %fd142;
	mov.u64 	%rd455, %rd93;
	@%p213 bra 	$L__BB10_117;
	setp.lt.f64 	%p214, %fd144, %fd143;
	mov.f64 	%fd377, %fd376;
	mov.u64 	%rd455, %rd454;
	@%p214 bra 	$L__BB10_117;
	setp.lt.s64 	%p215, %rd454, %rd93;
	min.s64 	%rd455, %rd454, %rd93;
	selp.f64 	%fd377, %fd376, %fd142, %p215;
$L__BB10_117:
	setp.lt.s32 	%p216, %r29, 225;
	mov.u64 	%rd508, %rd455;
	mov.f64 	%fd422, %fd377;
	@%p216 bra 	$L__BB10_232;
	ld.shared.f64 	%fd147, [_ZN6thrust24THRUST_300001_SM_1000_NS8cuda_cub4core6detail5shmemE+120];
	ld.shared.u64 	%rd96, [_ZN6thrust24THRUST_300001_SM_1000_NS8cuda_cub4core6detail5shmemE+128];
	abs.f64 	%fd148, %fd377;
	abs.f64 	%fd149, %fd147;
	setp.lt.f64 	%p217, %fd148, %fd149;
	mov.u64 	%rd508, %rd96;
	mov.f64 	%fd422, %fd147;
	@%p217 bra 	$L__BB10_232;
	setp.lt.f64 	%p218, %fd149, %fd148;
	mov.u64 	%rd508, %rd455;
	mov.f64 	%fd422, %fd377;
	@%p218 bra 	$L__BB10_232;
	setp.lt.s64 	%p219, %rd455, %rd96;
	min.s64 	%rd508, %rd455, %rd96;
	selp.f64 	%fd422, %fd377, %fd147, %p219;
	bra.uni 	$L__BB10_232;
$L__BB10_121:
	mov.u32 	%r16, %tid.x;
	cvt.u64.u32 	%rd98, %r16;
	mul.wide.u32 	%rd258, %r16, 16;
	add.s64 	%rd239, %rd236, %rd258;
	// begin inline asm
	ld.global.nc.u64 %rd238, [%rd239];
	// end inline asm
	add.s64 	%rd241, %rd239, 8;
	// begin inline asm
	ld.global.nc.u64 %rd240, [%rd241];
	// end inline asm
	mov.b64 	%fd151, %rd238;
	add.s64 	%rd243, %rd239, 4096;
	// begin inline asm
	ld.global.nc.u64 %rd242, [%rd243];
	// end inline asm
	add.s64 	%rd245, %rd239, 4104;
	// begin inline asm
	ld.global.nc.u64 %rd456, [%rd245];
	// end inline asm
	mov.b64 	%fd378, %rd242;
	add.s64 	%rd247, %rd239, 8192;
	// begin inline asm
	ld.global.nc.u64 %rd246, [%rd247];
	// end inline asm
	add.s64 	%rd249, %rd239, 8200;
	// begin inline asm
	ld.global.nc.u64 %rd457, [%rd249];
	// end inline asm
	mov.b64 	%fd379, %rd246;
	add.s64 	%rd251, %rd239, 12288;
	// begin inline asm
	ld.global.nc.u64 %rd250, [%rd251];
	// end inline asm
	add.s64 	%rd253, %rd239, 12296;
	// begin inline asm
	ld.global.nc.u64 %rd458, [%rd253];
	// end inline asm
	mov.b64 	%fd380, %rd250;
	add.s64 	%rd255, %rd239, 16384;
	// begin inline asm
	ld.global.nc.u64 %rd254, [%rd255];
	// end inline asm
	add.s64 	%rd257, %rd239, 16392;
	// begin inline asm
	ld.global.nc.u64 %rd495, [%rd257];
	// end inline asm
	mov.b64 	%fd409, %rd254;
	abs.f64 	%fd156, %fd151;
	abs.f64 	%fd157, %fd378;
	setp.lt.f64 	%p3, %fd156, %fd157;
	@%p3 bra 	$L__BB10_123;
	setp.lt.f64 	%p4, %fd157, %fd156;
	setp.lt.s64 	%p5, %rd240, %rd456;
	or.pred  	%p6, %p4, %p5;
	selp.b64 	%rd456, %rd240, %rd456, %p6;
	selp.f64 	%fd378, %fd151, %fd378, %p6;
$L__BB10_123:
	abs.f64 	%fd160, %fd378;
	abs.f64 	%fd161, %fd379;
	setp.lt.f64 	%p7, %fd160, %fd161;
	@%p7 bra 	$L__BB10_125;
	setp.lt.f64 	%p8, %fd161, %fd160;
	setp.lt.s64 	%p9, %rd456, %rd457;
	or.pred  	%p10, %p8, %p9;
	selp.b64 	%rd457, %rd456, %rd457, %p10;
	selp.f64 	%fd379, %fd378, %fd379, %p10;
$L__BB10_125:
	abs.f64 	%fd164, %fd379;
	abs.f64 	%fd165, %fd380;
	setp.lt.f64 	%p11, %fd164, %fd165;
	@%p11 bra 	$L__BB10_127;
	setp.lt.f64 	%p12, %fd165, %fd164;
	setp.lt.s64 	%p13, %rd457, %rd458;
	or.pred  	%p14, %p12, %p13;
	selp.b64 	%rd458, %rd457, %rd458, %p14;
	selp.f64 	%fd380, %fd379, %fd380, %p14;
$L__BB10_127:
	abs.f64 	%fd168, %fd380;
	abs.f64 	%fd169, %fd409;
	setp.lt.f64 	%p15, %fd168, %fd169;
	@%p15 bra 	$L__BB10_129;
	setp.lt.f64 	%p16, %fd169, %fd168;
	setp.lt.s64 	%p17, %rd458, %rd495;
	or.pred  	%p18, %p16, %p17;
	selp.b64 	%rd495, %rd458, %rd495, %p18;
	selp.f64 	%fd409, %fd380, %fd409, %p18;
$L__BB10_129:
	setp.lt.u32 	%p19, %r29, 2560;
	mov.b64 	%rd474, 1280;
	@%p19 bra 	$L__BB10_165;
	add.s64 	%rd262, %rd1, -2560;
	mul.hi.u64 	%rd263, %rd262, -3689348814741910323;
	shr.u64 	%rd112, %rd263, 10;
	setp.lt.u64 	%p20, %rd262, 1280;
	mov.b64 	%rd474, 1280;
	@%p20 bra 	$L__BB10_153;
	add.s64 	%rd265, %rd112, 1;
	and.b64  	%rd460, %rd265, 36028797018963966;
	shl.b64 	%rd266, %rd98, 4;
	add.s64 	%rd267, %rd266, %rd236;
	add.s64 	%rd461, %rd267, 57352;
	mov.b64 	%rd474, 1280;
$L__BB10_132:
	add.s64 	%rd269, %rd461, -36872;
	// begin inline asm
	ld.global.nc.u64 %rd268, [%rd269];
	// end inline asm
	add.s64 	%rd271, %rd461, -36864;
	// begin inline asm
	ld.global.nc.u64 %rd464, [%rd271];
	// end inline asm
	mov.b64 	%fd383, %rd268;
	add.s64 	%rd273, %rd461, -32776;
	// begin inline asm
	ld.global.nc.u64 %rd272, [%rd273];
	// end inline asm
	add.s64 	%rd275, %rd461, -32768;
	// begin inline asm
	ld.global.nc.u64 %rd465, [%rd275];
	// end inline asm
	mov.b64 	%fd384, %rd272;
	add.s64 	%rd277, %rd461, -28680;
	// begin inline asm
	ld.global.nc.u64 %rd276, [%rd277];
	// end inline asm
	add.s64 	%rd279, %rd461, -28672;
	// begin inline asm
	ld.global.nc.u64 %rd466, [%rd279];
	// end inline asm
	mov.b64 	%fd385, %rd276;
	add.s64 	%rd281, %rd461, -24584;
	// begin inline asm
	ld.global.nc.u64 %rd280, [%rd281];
	// end inline asm
	add.s64 	%rd283, %rd461, -24576;
	// begin inline asm
	ld.global.nc.u64 %rd467, [%rd283];
	// end inline asm
	mov.b64 	%fd386, %rd280;
	add.s64 	%rd285, %rd461, -20488;
	// begin inline asm
	ld.global.nc.u64 %rd284, [%rd285];
	// end inline asm
	add.s64 	%rd287, %rd461, -20480;
	// begin inline asm
	ld.global.nc.u64 %rd468, [%rd287];
	// end inline asm
	mov.b64 	%fd387, %rd284;
	abs.f64 	%fd178, %fd409;
	abs.f64 	%fd179, %fd383;
	setp.lt.f64 	%p21, %fd178, %fd179;
	@%p21 bra 	$L__BB10_134;
	setp.lt.f64 	%p22, %fd179, %fd178;
	setp.lt.s64 	%p23, %rd495, %rd464;
	or.pred  	%p24, %p22, %p23;
	selp.b64 	%rd464, %rd495, %rd464, %p24;
	selp.f64 	%fd383, %fd409, %fd383, %p24;
$L__BB10_134:
	abs.f64 	%fd182, %fd383;
	abs.f64 	%fd183, %fd384;
	setp.lt.f64 	%p25, %fd182, %fd183;
	@%p25 bra 	$L__BB10_136;
	setp.lt.f64 	%p26, %fd183, %fd182;
	setp.lt.s64 	%p27, %rd464, %rd465;
	or.pred  	%p28, %p26, %p27;
	selp.b64 	%rd465, %rd464, %rd465, %p28;
	selp.f64 	%fd384, %fd383, %fd384, %p28;
$L__BB10_136:
	abs.f64 	%fd186, %fd384;
	abs.f64 	%fd187, %fd385;
	setp.lt.f64 	%p29, %fd186, %fd187;
	@%p29 bra 	$L__BB10_138;
	setp.lt.f64 	%p30, %fd187, %fd186;
	setp.lt.s64 	%p31, %rd465, %rd466;
	or.pred  	%p32, %p30, %p31;
	selp.b64 	%rd466, %rd465, %rd466, %p32;
	selp.f64 	%fd385, %fd384, %fd385, %p32;
$L__BB10_138:
	abs.f64 	%fd190, %fd385;
	abs.f64 	%fd191, %fd386;
	setp.lt.f64 	%p33, %fd190, %fd191;
	@%p33 bra 	$L__BB10_140;
	setp.lt.f64 	%p34, %fd191, %fd190;
	setp.lt.s64 	%p35, %rd466, %rd467;
	or.pred  	%p36, %p34, %p35;
	selp.b64 	%rd467, %rd466, %rd467, %p36;
	selp.f64 	%fd386, %fd385, %fd386, %p36;
$L__BB10_140:
	abs.f64 	%fd194, %fd386;
	abs.f64 	%fd195, %fd387;
	setp.lt.f64 	%p37, %fd194, %fd195;
	@%p37 bra 	$L__BB10_142;
	setp.lt.f64 	%p38, %fd195, %fd194;
	setp.lt.s64 	%p39, %rd467, %rd468;
	or.pred  	%p40, %p38, %p39;
	selp.b64 	%rd468, %rd467, %rd468, %p40;
	selp.f64 	%fd387, %fd386, %fd387, %p40;
$L__BB10_142:
	add.s64 	%rd289, %rd461, -16392;
	// begin inline asm
	ld.global.nc.u64 %rd288, [%rd289];
	// end inline asm
	add.s64 	%rd291, %rd461, -16384;
	// begin inline asm
	ld.global.nc.u64 %rd469, [%rd291];
	// end inline asm
	mov.b64 	%fd388, %rd288;
	add.s64 	%rd293, %rd461, -12296;
	// begin inline asm
	ld.global.nc.u64 %rd292, [%rd293];
	// end inline asm
	add.s64 	%rd295, %rd461, -12288;
	// begin inline asm
	ld.global.nc.u64 %rd470, [%rd295];
	// end inline asm
	mov.b64 	%fd389, %rd292;
	add.s64 	%rd297, %rd461, -8200;
	// begin inline asm
	ld.global.nc.u64 %rd296, [%rd297];
	// end inline asm
	add.s64 	%rd299, %rd461, -8192;
	// begin inline asm
	ld.global.nc.u64 %rd471, [%rd299];
	// end inline asm
	mov.b64 	%fd390, %rd296;
	add.s64 	%rd301, %rd461, -4104;
	// begin inline asm
	ld.global.nc.u64 %rd300, [%rd301];
	// end inline asm
	add.s64 	%rd303, %rd461, -4096;
	// begin inline asm
	ld.global.nc.u64 %rd472, [%rd303];
	// end inline asm
	mov.b64 	%fd391, %rd300;
	add.s64 	%rd305, %rd461, -8;
	// begin inline asm
	ld.global.nc.u64 %rd304, [%rd305];
	// end inline asm
	// begin inline asm
	ld.global.nc.u64 %rd495, [%rd461];
	// end inline asm
	mov.b64 	%fd409, %rd304;
	abs.f64 	%fd203, %fd387;
	abs.f64 	%fd204, %fd388;
	setp.lt.f64 	%p41, %fd203, %fd204;
	@%p41 bra 	$L__BB10_144;
	setp.lt.f64 	%p42, %fd204, %fd203;
	setp.lt.s64 	%p43, %rd468, %rd469;
	or.pred  	%p44, %p42, %p43;
	selp.b64 	%rd469, %rd468, %rd469, %p44;
	selp.f64 	%fd388, %fd387, %fd388, %p44;
$L__BB10_144:
	abs.f64 	%fd207, %fd388;
	abs.f64 	%fd208, %fd389;
	setp.lt.f64 	%p45, %fd207, %fd208;
	@%p45 bra 	$L__BB10_146;
	setp.lt.f64 	%p46, %fd208, %fd207;
	setp.lt.s64 	%p47, %rd469, %rd470;
	or.pred  	%p48, %p46, %p47;
	selp.b64 	%rd470, %rd469, %rd470, %p48;
	selp.f64 	%fd389, %fd388, %fd389, %p48;
$L__BB10_146:
	abs.f64 	%fd211, %fd389;
	abs.f64 	%fd212, %fd390;
	setp.lt.f64 	%p49, %fd211, %fd212;
	@%p49 bra 	$L__BB10_148;
	setp.lt.f64 	%p50, %fd212, %fd211;
	setp.lt.s64 	%p51, %rd470, %rd471;
	or.pred  	%p52, %p50, %p51;
	selp.b64 	%rd471, %rd470, %rd471, %p52;
	selp.f64 	%fd390, %fd389, %fd390, %p52;
$L__BB10_148:
	abs.f64 	%fd215, %fd390;
	abs.f64 	%fd216, %fd391;
	setp.lt.f64 	%p53, %fd215, %fd216;
	@%p53 bra 	$L__BB10_150;
	setp.lt.f64 	%p54, %fd216, %fd215;
	setp.lt.s64 	%p55, %rd471, %rd472;
	or.pred  	%p56, %p54, %p55;
	selp.b64 	%rd472, %rd471, %rd472, %p56;
	selp.f64 	%fd391, %fd390, %fd391, %p56;
$L__BB10_150:
	abs.f64 	%fd219, %fd391;
	abs.f64 	%fd220, %fd409;
	setp.lt.f64 	%p57, %fd219, %fd220;
	@%p57 bra 	$L__BB10_152;
	setp.lt.f64 	%p58, %fd220, %fd219;
	setp.lt.s64 	%p59, %rd472, %rd495;
	or.pred  	%p60, %p58, %p59;
	selp.b64 	%rd495, %rd472, %rd495, %p60;
	selp.f64 	%fd409, %fd391, %fd409, %p60;
$L__BB10_152:
	add.s64 	%rd474, %rd474, 2560;
	add.s64 	%rd461, %rd461, 40960;
	add.s64 	%rd460, %rd460, -2;
	setp.ne.s64 	%p61, %rd460, 0;
	@%p61 bra 	$L__BB10_132;
$L__BB10_153:
	and.b64  	%rd308, %rd112, 1;
	setp.eq.b64 	%p62, %rd308, 1;
	@%p62 bra 	$L__BB10_165;
	shl.b64 	%rd329, %rd474, 4;
	mul.wide.u32 	%rd330, %r16, 16;
	add.s64 	%rd331, %rd236, %rd330;
	add.s64 	%rd310, %rd331, %rd329;
	// begin inline asm
	ld.global.nc.u64 %rd309, [%rd310];
	// end inline asm
	add.s64 	%rd312, %rd310, 8;
	// begin inline asm
	ld.global.nc.u64 %rd478, [%rd312];
	// end inline asm
	mov.b64 	%fd395, %rd309;
	add.s64 	%rd314, %rd310, 4096;
	// begin inline asm
	ld.global.nc.u64 %rd313, [%rd314];
	// end inline asm
	add.s64 	%rd316, %rd310, 4104;
	// begin inline asm
	ld.global.nc.u64 %rd479, [%rd316];
	// end inline asm
	mov.b64 	%fd396, %rd313;
	add.s64 	%rd318, %rd310, 8192;
	// begin inline asm
	ld.global.nc.u64 %rd317, [%rd318];
	// end inline asm
	add.s64 	%rd320, %rd310, 8200;
	// begin inline asm
	ld.global.nc.u64 %rd480, [%rd320];
	// end inline asm
	mov.b64 	%fd397, %rd317;
	add.s64 	%rd322, %rd310, 12288;
	// begin inline asm
	ld.global.nc.u64 %rd321, [%rd322];
	// end inline asm
	add.s64 	%rd324, %rd310, 12296;
	// begin inline asm
	ld.global.nc.u64 %rd481, [%rd324];
	// end inline asm
	mov.b64 	%fd398, %rd321;
	add.s64 	%rd326, %rd310, 16384;
	// begin inline asm
	ld.global.nc.u64 %rd325, [%rd326];
	// end inline asm
	add.s64 	%rd328, %rd310, 16392;
	// begin inline asm
	ld.global.nc.u64 %rd482, [%rd328];
	// end inline asm
	mov.b64 	%fd399, %rd325;
	abs.f64 	%fd230, %fd409;
	abs.f64 	%fd231, %fd395;
	setp.lt.f64 	%p63, %fd230, %fd231;
	@%p63 bra 	$L__BB10_156;
	setp.lt.f64 	%p64, %fd231, %fd230;
	setp.lt.s64 	%p65, %rd495, %rd478;
	or.pred  	%p66, %p64, %p65;
	selp.b64 	%rd478, %rd495, %rd478, %p66;
	selp.f64 	%fd395, %fd409, %fd395, %p66;
$L__BB10_156:
	abs.f64 	%fd234, %fd395;
	abs.f64 	%fd235, %fd396;
	setp.lt.f64 	%p67, %fd234, %fd235;
	@%p67 bra 	$L__BB10_158;
	setp.lt.f64 	%p68, %fd235, %fd234;
	setp.lt.s64 	%p69, %rd478, %rd479;
	or.pred  	%p70, %p68, %p69;
	selp.b64 	%rd479, %rd478, %rd479, %p70;
	selp.f64 	%fd396, %fd395, %fd396, %p70;
$L__BB10_158:
	abs.f64 	%fd238, %fd396;
	abs.f64 	%fd239, %fd397;
	setp.lt.f64 	%p71, %fd238, %fd239;
	@%p71 bra 	$L__BB10_160;
	setp.lt.f64 	%p72, %fd239, %fd238;
	setp.lt.s64 	%p73, %rd479, %rd480;
	or.pred  	%p74, %p72, %p73;
	selp.b64 	%rd480, %rd479, %rd480, %p74;
	selp.f64 	%fd397, %fd396, %fd397, %p74;
$L__BB10_160:
	abs.f64 	%fd242, %fd397;
	abs.f64 	%fd243, %fd398;
	setp.lt.f64 	%p75, %fd242, %fd243;
	@%p75 bra 	$L__BB10_162;
	setp.lt.f64 	%p76, %fd243, %fd242;
	setp.lt.s64 	%p77, %rd480, %rd481;
	or.pred  	%p78, %p76, %p77;
	selp.b64 	%rd481, %rd480, %rd481, %p78;
	selp.f64 	%fd398, %fd397, %fd398, %p78;
$L__BB10_162:
	abs.f64 	%fd246, %fd398;
	abs.f64 	%fd247, %fd399;
	setp.lt.f64 	%p79, %fd246, %fd247;
	@%p79 bra 	$L__BB10_164;
	setp.lt.f64 	%p80, %fd247, %fd246;
	setp.lt.s64 	%p81, %rd481, %rd482;
	or.pred  	%p82, %p80, %p81;
	selp.b64 	%rd482, %rd481, %rd482, %p82;
	selp.f64 	%fd399, %fd398, %fd399, %p82;
$L__BB10_164:
	add.s64 	%rd474, %rd474, 1280;
	mov.u64 	%rd495, %rd482;
	mov.f64 	%fd409, %fd399;
$L__BB10_165:
	cvt.s64.s32 	%rd332, %r29;
	setp.ge.s64 	%p83, %rd474, %rd332;
	@%p83 bra 	$L__BB10_188;
	cvt.u32.u64 	%r17, %rd474;
	sub.s32 	%r18, %r29, %r17;
	setp.ge.s32 	%p84, %r16, %r18;
	@%p84 bra 	$L__BB10_188;
	not.b32 	%r30, %r16;
	add.s32 	%r31, %r29, %r30;
	sub.s32 	%r19, %r31, %r17;
	and.b32  	%r32, %r19, 768;
	setp.eq.s32 	%p85, %r32, 768;
	mov.u32 	%r372, %r16;
	@%p85 bra 	$L__BB10_173;
	cvt.u64.u32 	%rd334, %r16;
	add.s64 	%rd335, %rd474, %rd334;
	shl.b64 	%rd336, %rd335, 4;
	add.s64 	%rd485, %rd236, %rd336;
	shr.u32 	%r33, %r19, 8;
	add.s32 	%r34, %r33, 1;
	and.b32  	%r35, %r34, 3;
	neg.s32 	%r370, %r35;
	mov.u32 	%r372, %r16;
$L__BB10_169:
	.pragma "nounroll";
	mov.u64 	%rd176, %rd495;
	mov.f64 	%fd251, %fd409;
	// begin inline asm
	ld.global.nc.u64 %rd337, [%rd485];
	// end inline asm
	add.s64 	%rd340, %rd485, 8;
	// begin inline asm
	ld.global.nc.u64 %rd339, [%rd340];
	// end inline asm
	mov.b64 	%fd252, %rd337;
	abs.f64 	%fd253, %fd251;
	abs.f64 	%fd254, %fd252;
	setp.lt.f64 	%p86, %fd253, %fd254;
	mov.f64 	%fd409, %fd252;
	mov.u64 	%rd495, %rd339;
	@%p86 bra 	$L__BB10_172;
	setp.lt.f64 	%p87, %fd254, %fd253;
	mov.f64 	%fd409, %fd251;
	mov.u64 	%rd495, %rd176;
	@%p87 bra 	$L__BB10_172;
	setp.lt.s64 	%p88, %rd176, %rd339;
	selp.f64 	%fd409, %fd251, %fd252, %p88;
	min.s64 	%rd495, %rd176, %rd339;
$L__BB10_172:
	add.s32 	%r372, %r372, 256;
	add.s64 	%rd485, %rd485, 4096;
	add.s32 	%r370, %r370, 1;
	setp.ne.s32 	%p89, %r370, 0;
	@%p89 bra 	$L__BB10_169;
$L__BB10_173:
	setp.lt.u32 	%p90, %r19, 768;
	@%p90 bra 	$L__BB10_188;
	cvt.u64.u32 	%rd341, %r372;
	add.s64 	%rd342, %rd474, %rd341;
	shl.b64 	%rd343, %rd342, 4;
	add.s64 	%rd344, %rd343, %rd236;
	add.s64 	%rd490, %rd344, 12296;
$L__BB10_175:
	add.s64 	%rd346, %rd490, -12296;
	// begin inline asm
	ld.global.nc.u64 %rd345, [%rd346];
	// end inline asm
	add.s64 	%rd348, %rd490, -12288;
	// begin inline asm
	ld.global.nc.u64 %rd347, [%rd348];
	// end inline asm
	mov.b64 	%fd260, %rd345;
	abs.f64 	%fd261, %fd409;
	abs.f64 	%fd262, %fd260;
	setp.lt.f64 	%p91, %fd261, %fd262;
	mov.f64 	%fd406, %fd260;
	mov.u64 	%rd492, %rd347;
	@%p91 bra 	$L__BB10_178;
	setp.lt.f64 	%p92, %fd262, %fd261;
	mov.f64 	%fd406, %fd409;
	mov.u64 	%rd492, %rd495;
	@%p92 bra 	$L__BB10_178;
	setp.lt.s64 	%p93, %rd495, %rd347;
	selp.f64 	%fd406, %fd409, %fd260, %p93;
	min.s64 	%rd492, %rd495, %rd347;
$L__BB10_178:
	add.s64 	%rd350, %rd490, -8200;
	// begin inline asm
	ld.global.nc.u64 %rd349, [%rd350];
	// end inline asm
	add.s64 	%rd352, %rd490, -8192;
	// begin inline asm
	ld.global.nc.u64 %rd351, [%rd352];
	// end inline asm
	mov.b64 	%fd265, %rd349;
	abs.f64 	%fd266, %fd406;
	abs.f64 	%fd267, %fd265;
	setp.lt.f64 	%p94, %fd266, %fd267;
	mov.f64 	%fd407, %fd265;
	mov.u64 	%rd493, %rd351;
	@%p94 bra 	$L__BB10_181;
	setp.lt.f64 	%p95, %fd267, %fd266;
	mov.f64 	%fd407, %fd406;
	mov.u64 	%rd493, %rd492;
	@%p95 bra 	$L__BB10_181;
	setp.lt.s64 	%p96, %rd492, %rd351;
	selp.f64 	%fd407, %fd406, %fd265, %p96;
	min.s64 	%rd493, %rd492, %rd351;
$L__BB10_181:
	add.s64 	%rd354, %rd490, -4104;
	// begin inline asm
	ld.global.nc.u64 %rd353, [%rd354];
	// end inline asm
	add.s64 	%rd356, %rd490, -4096;
	// begin inline asm
	ld.global.nc.u64 %rd355, [%rd356];
	// end inline asm
	mov.b64 	%fd270, %rd353;
	abs.f64 	%fd271, %fd407;
	abs.f64 	%fd272, %fd270;
	setp.lt.f64 	%p97, %fd271, %fd272;
	mov.f64 	%fd408, %fd270;
	mov.u64 	%rd494, %rd355;
	@%p97 bra 	$L__BB10_184;
	setp.lt.f64 	%p98, %fd272, %fd271;
	mov.f64 	%fd408, %fd407;
	mov.u64 	%rd494, %rd493;
	@%p98 bra 	$L__BB10_184;
	setp.lt.s64 	%p99, %rd493, %rd355;
	selp.f64 	%fd408, %fd407, %fd270, %p99;
	min.s64 	%rd494, %rd493, %rd355;
$L__BB10_184:
	add.s64 	%rd358, %rd490, -8;
	// begin inline asm
	ld.global.nc.u64 %rd357, [%rd358];
	// end inline asm
	// begin inline asm
	ld.global.nc.u64 %rd359, [%rd490];
	// end inline asm
	mov.b64 	%fd275, %rd357;
	abs.f64 	%fd276, %fd408;
	abs.f64 	%fd277, %fd275;
	setp.lt.f64 	%p100, %fd276, %fd277;
	mov.f64 	%fd409, %fd275;
	mov.u64 	%rd495, %rd359;
	@%p100 bra 	$L__BB10_187;
	setp.lt.f64 	%p101, %fd277, %fd276;
	mov.f64 	%fd409, %fd408;
	mov.u64 	%rd495, %rd494;
	@%p101 bra 	$L__BB10_187;
	setp.lt.s64 	%p102, %rd494, %rd359;
	selp.f64 	%fd409, %fd408, %fd275, %p102;
	min.s64 	%rd495, %rd494, %rd359;
$L__BB10_187:
	add.s32 	%r372, %r372, 1024;
	add.s64 	%rd490, %rd490, 16384;
	setp.lt.s32 	%p103, %r372, %r18;
	@%p103 bra 	$L__BB10_175;
$L__BB10_188:
	// begin inline asm
	mov.u32 %r36, %laneid;
	// end inline asm
	mov.b64 	%rd361, %fd409;
	mov.b64 	{%r38, %r43}, %rd361;
	mov.b32 	%r54, 1;
	mov.b32 	%r55, 31;
	mov.b32 	%r56, -1;
	// begin inline asm
	shfl.sync.down.b32 %r37, %r38, %r54, %r55, %r56;
	// end inline asm
	// begin inline asm
	shfl.sync.down.b32 %r42, %r43, %r54, %r55, %r56;
	// end inline asm
	mov.b64 	%rd362, {%r37, %r42};
	mov.b64 	%fd281, %rd362;
	mov.b64 	{%r48, %r53}, %rd495;
	// begin inline asm
	shfl.sync.down.b32 %r47, %r48, %r54, %r55, %r56;
	// end inline asm
	// begin inline asm
	shfl.sync.down.b32 %r52, %r53, %r54, %r55, %r56;
	// end inline asm
	mov.b64 	%rd200, {%r47, %r52};
	setp.gt.s32 	%p104, %r36, 30;
	mov.f64 	%fd411, %fd409;
	mov.u64 	%rd497, %rd495;
	@%p104 bra 	$L__BB10_192;
	abs.f64 	%fd282, %fd409;
	abs.f64 	%fd283, %fd281;
	setp.lt.f64 	%p105, %fd282, %fd283;
	mov.f64 	%fd411, %fd281;
	mov.u64 	%rd497, %rd200;
	@%p105 bra 	$L__BB10_192;
	setp.lt.f64 	%p106, %fd283, %fd282;
	mov.f64 	%fd411, %fd409;
	mov.u64 	%rd497, %rd495;
	@%p106 bra 	$L__BB10_192;
	setp.lt.s64 	%p107, %rd495, %rd200;
	selp.f64 	%fd411, %fd409, %fd281, %p107;
	min.s64 	%rd497, %rd495, %rd200;
$L__BB10_192:
	mov.b64 	%rd363, %fd411;
	mov.b64 	{%r58, %r63}, %rd363;
	mov.b32 	%r74, 2;
	mov.b32 	%r75, 31;
	mov.b32 	%r76, -1;
	// begin inline asm
	shfl.sync.down.b32 %r57, %r58, %r74, %r75, %r76;
	// end inline asm
	// begin inline asm
	shfl.sync.down.b32 %r62, %r63, %r74, %r75, %r76;
	// end inline asm
	mov.b64 	%rd364, {%r57, %r62};
	mov.b64 	%fd286, %rd364;
	mov.b64 	{%r68, %r73}, %rd497;
	// begin inline asm
	shfl.sync.down.b32 %r67, %r68, %r74, %r75, %r76;
	// end inline asm
	// begin inline asm
	shfl.sync.down.b32 %r72, %r73, %r74, %r75, %r76;
	// end inline asm
	mov.b64 	%rd203, {%r67, %r72};
	setp.gt.s32 	%p108, %r36, 29;
	mov.f64 	%fd412, %fd411;
	mov.u64 	%rd498, %rd497;
	@%p108 bra 	$L__BB10_196;
	abs.f64 	%fd287, %fd411;
	abs.f64 	%fd288, %fd286;
	setp.lt.f64 	%p109, %fd287, %fd288;
	mov.f64 	%fd412, %fd286;
	mov.u64 	%rd498, %rd203;
	@%p109 bra 	$L__BB10_196;
	setp.lt.f64 	%p110, %fd288, %fd287;
	mov.f64 	%fd412, %fd411;
	mov.u64 	%rd498, %rd497;
	@%p110 bra 	$L__BB10_196;
	setp.lt.s64 	%p111, %rd497, %rd203;
	selp.f64 	%fd412, %fd411, %fd286, %p111;
	min.s64 	%rd498, %rd497, %rd203;
$L__BB10_196:
	mov.b64 	%rd365, %fd412;
	mov.b64 	{%r78, %r83}, %rd365;
	mov.b32 	%r94, 4;
	mov.b32 	%r95, 31;
	mov.b32 	%r96, -1;
	// begin inline asm
	shfl.sync.down.b32 %r77, %r78, %r94, %r95, %r96;
	// end inline asm
	// begin inline asm
	shfl.sync.down.b32 %r82, %r83, %r94, %r95, %r96;
	// end inline asm
	mov.b64 	%rd366, {%r77, %r82};
	mov.b64 	%fd291, %rd366;
	mov.b64 	{%r88, %r93}, %rd498;
	// begin inline asm
	shfl.sync.down.b32 %r87, %r88, %r94, %r95, %r96;
	// end inline asm
	// begin inline asm
	shfl.sync.down.b32 %r92, %r93, %r94, %r95, %r96;
	// end inline asm
	mov.b64 	%rd206, {%r87, %r92};
	setp.gt.s32 	%p112, %r36, 27;
	mov.f64 	%fd413, %fd412;
	mov.u64 	%rd499, %rd498;
	@%p112 bra 	$L__BB10_200;
	abs.f64 	%fd292, %fd412;
	abs.f64 	%fd293, %fd291;
	setp.lt.f64 	%p113, %fd292, %fd293;
	mov.f64 	%fd413, %fd291;
	mov.u64 	%rd499, %rd206;
	@%p113 bra 	$L__BB10_200;
	setp.lt.f64 	%p114, %fd293, %fd292;
	mov.f64 	%fd413, %fd412;
	mov.u64 	%rd499, %rd498;
	@%p114 bra 	$L__BB10_200;
	setp.lt.s64 	%p115, %rd498, %rd206;
	selp.f64 	%fd413, %fd412, %fd291, %p115;
	min.s64 	%rd499, %rd498, %rd206;
$L__BB10_200:
	mov.b64 	%rd367, %fd413;
	mov.b64 	{%r98, %r103}, %rd367;
	mov.b32 	%r114, 8;
	mov.b32 	%r115, 31;
	mov.b32 	%r116, -1;
	// begin inline asm
	shfl.sync.down.b32 %r97, %r98, %r114, %r115, %r116;
	// end inline asm
	// begin inline asm
	shfl.sync.down.b32 %r102, %r103, %r114, %r115, %r116;
	// end inline asm
	mov.b64 	%rd368, {%r97, %r102};
	mov.b64 	%fd296, %rd368;
	mov.b64 	{%r108, %r113}, %rd499;
	// begin inline asm
	shfl.sync.down.b32 %r107, %r108, %r114, %r115, %r116;
	// end inline asm
	// begin inline asm
	shfl.sync.down.b32 %r112, %r113, %r114, %r115, %r116;
	// end inline asm
	mov.b64 	%rd209, {%r107, %r112};
	setp.gt.s32 	%p116, %r36, 23;
	mov.f64 	%fd414, %fd413;
	mov.u64 	%rd500, %rd499;
	@%p116 bra 	$L__BB10_204;
	abs.f64 	%fd297, %fd413;
	abs.f64 	%fd298, %fd296;
	setp.lt.f64 	%p117, %fd297, %fd298;
	mov.f64 	%fd414, %fd296;
	mov.u64 	%rd500, %rd209;
	@%p117 bra 	$L__BB10_204;
	setp.lt.f64 	%p118, %fd298, %fd297;
	mov.f64 	%fd414, %fd413;
	mov.u64 	%rd500, %rd499;
	@%p118 bra 	$L__BB10_204;
	setp.lt.s64 	%p119, %rd499, %rd209;
	selp.f64 	%fd414, %fd413, %fd296, %p119;
	min.s64 	%rd500, %rd499, %rd209;
$L__BB10_204:
	mov.b64 	%rd369, %fd414;
	mov.b64 	{%r118, %r123}, %rd369;
	mov.b32 	%r134, 16;
	mov.b32 	%r135, 31;
	mov.b32 	%r136, -1;
	// begin inline asm
	shfl.sync.down.b32 %r117, %r118, %r134, %r135, %r136;
	// end inline asm
	// begin inline asm
	shfl.sync.down.b32 %r122, %r123, %r134, %r135, %r136;
	// end inline asm
	mov.b64 	%rd370, {%r117, %r122};
	mov.b64 	%fd301, %rd370;
	mov.b64 	{%r128, %r133}, %rd500;
	// begin inline asm
	shfl.sync.down.b32 %r127, %r128, %r134, %r135, %r136;
	// end inline asm
	// begin inline asm
	shfl.sync.down.b32 %r132, %r133, %r134, %r135, %r136;
	// end inline asm
	mov.b64 	%rd212, {%r127, %r132};
	setp.gt.s32 	%p120, %r36, 15;
	mov.f64 	%fd422, %fd414;
	mov.u64 	%rd508, %rd500;
	@%p120 bra 	$L__BB10_208;
	abs.f64 	%fd302, %fd414;
	abs.f64 	%fd303, %fd301;
	setp.lt.f64 	%p121, %fd302, %fd303;
	mov.f64 	%fd422, %fd301;
	mov.u64 	%rd508, %rd212;
	@%p121 bra 	$L__BB10_208;
	setp.lt.f64 	%p122, %fd303, %fd302;
	mov.f64 	%fd422, %fd414;
	mov.u64 	%rd508, %rd500;
	@%p122 bra 	$L__BB10_208;
	setp.lt.s64 	%p123, %rd500, %rd212;
	selp.f64 	%fd422, %fd414, %fd301, %p123;
	min.s64 	%rd508, %rd500, %rd212;
$L__BB10_208:
	setp.ne.s32 	%p124, %r36, 0;
	@%p124 bra 	$L__BB10_210;
	shr.u32 	%r137, %r16, 1;
	and.b32  	%r138, %r137, 496;
	mov.u32 	%r139, _ZN6thrust24THRUST_300001_SM_1000_NS8cuda_cub4core6detail5shmemE;
	add.s32 	%r140, %r139, %r138;
	st.shared.f64 	[%r140+8], %fd422;
	st.shared.u64 	[%r140+16], %rd508;
$L__BB10_210:
	bar.sync 	0;
	setp.ne.s32 	%p125, %r16, 0;
	@%p125 bra 	$L__BB10_232;
	ld.shared.f64 	%fd306, [_ZN6thrust24THRUST_300001_SM_1000_NS8cuda_cub4core6detail5shmemE+24];
	ld.shared.u64 	%rd215, [_ZN6thrust24THRUST_300001_SM_1000_NS8cuda_cub4core6detail5shmemE+32];
	abs.f64 	%fd307, %fd422;
	abs.f64 	%fd308, %fd306;
	setp.lt.f64 	%p126, %fd307, %fd308;
	mov.f64 	%fd416, %fd306;
	mov.u64 	%rd502, %rd215;
	@%p126 bra 	$L__BB10_214;
	setp.lt.f64 	%p127, %fd308, %fd307;
	mov.f64 	%fd416, %fd422;
	mov.u64 	%rd502, %rd508;
	@%p127 bra 	$L__BB10_214;
	setp.lt.s64 	%p128, %rd508, %rd215;
	selp.f64 	%fd416, %fd422, %fd306, %p128;
	min.s64 	%rd502, %rd508, %rd215;
$L__BB10_214:
	ld.shared.f64 	%fd311, [_ZN6thrust24THRUST_300001_SM_1000_NS8cuda_cub4core6detail5shmemE+40];
	ld.shared.u64 	%rd218, [_ZN6thrust24THRUST_300001_SM_1000_NS8cuda_cub4core6detail5shmemE+48];
	abs.f64 	%fd312, %fd416;
	abs.f64 	%fd313, %fd311;
	setp.lt.f64 	%p129, %fd312, %fd313;
	mov.f64 	%fd417, %fd311;
	mov.u64 	%rd503, %rd218;
	@%p129 bra 	$L__BB10_217;
	setp.lt.f64 	%p130, %fd313, %fd312;
	mov.f64 	%fd417, %fd416;
	mov.u64 	%rd503, %rd502;
	@%p130 bra 	$L__BB10_217;
	setp.lt.s64 	%p131, %rd502, %rd218;
	selp.f64 	%fd417, %fd416, %fd311, %p131;
	min.s64 	%rd503, %rd502, %rd218;
$L__BB10_217:
	ld.shared.f64 	%fd316, [_ZN6thrust24THRUST_300001_SM_1000_NS8cuda_cub4core6detail5shmemE+56];
	ld.shared.u64 	%rd221, [_ZN6thrust24THRUST_300001_SM_1000_NS8cuda_cub4core6detail5shmemE+64];
	abs.f64 	%fd317, %fd417;
	abs.f64 	%fd318, %fd316;
	setp.lt.f64 	%p132, %fd317, %fd318;
	mov.f64 	%fd418, %fd316;
	mov.u64 	%rd504, %rd221;
	@%p132 bra 	$L__BB10_220;
	setp.lt.f64 	%p133, %fd318, %fd317;
	mov.f64 	%fd418, %fd417;
	mov.u64 	%rd504, %rd503;
	@%p133 bra 	$L__BB10_220;
	setp.lt.s64 	%p134, %rd503, %rd221;
	selp.f64 	%fd418, %fd417, %fd316, %p134;
	min.s64 	%rd504, %rd503, %rd221;
$L__BB10_220:
	ld.shared.f64 	%fd321, [_ZN6thrust24THRUST_300001_SM_1000_NS8cuda_cub4core6detail5shmemE+72];
	ld.shared.u64 	%rd224, [_ZN6thrust24THRUST_300001_SM_1000_NS8cuda_cub4core6detail5shmemE+80];
	abs.f64 	%fd322, %fd418;
	abs.f64 	%fd323, %fd321;
	setp.lt.f64 	%p135, %fd322, %fd323;
	mov.f64 	%fd419, %fd321;
	mov.u64 	%rd505, %rd224;
	@%p135 bra 	$L__BB10_223;
	setp.lt.f64 	%p136, %fd323, %fd322;
	mov.f64 	%fd419, %fd418;
	mov.u64 	%rd505, %rd504;
	@%p136 bra 	$L__BB10_223;
	setp.lt.s64 	%p137, %rd504, %rd224;
	selp.f64 	%fd419, %fd418, %fd321, %p137;
	min.s64 	%rd505, %rd504, %rd224;
$L__BB10_223:
	ld.shared.f64 	%fd326, [_ZN6thrust24THRUST_300001_SM_1000_NS8cuda_cub4core6detail5shmemE+88];
	ld.shared.u64 	%rd227, [_ZN6thrust24THRUST_300001_SM_1000_NS8cuda_cub4core6detail5shmemE+96];
	abs.f64 	%fd327, %fd419;
	abs.f64 	%fd328, %fd326;
	setp.lt.f64 	%p138, %fd327, %fd328;
	mov.f64 	%fd420, %fd326;
	mov.u64 	%rd506, %rd227;
	@%p138 bra 	$L__BB10_226;
	setp.lt.f64 	%p139, %fd328, %fd327;
	mov.f64 	%fd420, %fd419;
	mov.u64 	%rd506, %rd505;
	@%p139 bra 	$L__BB10_226;
	setp.lt.s64 	%p140, %rd505, %rd227;
	selp.f64 	%fd420, %fd419, %fd326, %p140;
	min.s64 	%rd506, %rd505, %rd227;
$L__BB10_226:
	ld.shared.f64 	%fd331, [_ZN6thrust24THRUST_300001_SM_1000_NS8cuda_cub4core6detail5shmemE+104];
	ld.shared.u64 	%rd230, [_ZN6thrust24THRUST_300001_SM_1000_NS8cuda_cub4core6detail5shmemE+112];
	abs.f64 	%fd332, %fd420;
	abs.f64 	%fd333, %fd331;
	setp.lt.f64 	%p141, %fd332, %fd333;
	mov.f64 	%fd421, %fd331;
	mov.u64 	%rd507, %rd230;
	@%p141 bra 	$L__BB10_229;
	setp.lt.f64 	%p142, %fd333, %fd332;
	mov.f64 	%fd421, %fd420;
	mov.u64 	%rd507, %rd506;
	@%p142 bra 	$L__BB10_229;
	setp.lt.s64 	%p143, %rd506, %rd230;
	selp.f64 	%fd421, %fd420, %fd331, %p143;
	min.s64 	%rd507, %rd506, %rd230;
$L__BB10_229:
	ld.shared.f64 	%fd336, [_ZN6thrust24THRUST_300001_SM_1000_NS8cuda_cub4core6detail5shmemE+120];
	ld.shared.u64 	%rd233, [_ZN6thrust24THRUST_300001_SM_1000_NS8cuda_cub4core6detail5shmemE+128];
	abs.f64 	%fd337, %fd421;
	abs.f64 	%fd338, %fd336;
	setp.lt.f64 	%p144, %fd337, %fd338;
	mov.u64 	%rd508, %rd233;
	mov.f64 	%fd422, %fd336;
	@%p144 bra 	$L__BB10_232;
	setp.lt.f64 	%p145, %fd338, %fd337;
	mov.u64 	%rd508, %rd507;
	mov.f64 	%fd422, %fd421;
	@%p145 bra 	$L__BB10_232;
	setp.lt.s64 	%p146, %rd507, %rd233;
	selp.f64 	%fd422, %fd421, %fd336, %p146;
	min.s64 	%rd508, %rd507, %rd233;
$L__BB10_232:
	mov.u32 	%r364, %tid.x;
	setp.ne.s32 	%p263, %r364, 0;
	@%p263 bra 	$L__BB10_234;
	ld.param.u64 	%rd421, [_ZN6thrust24THRUST_300001_SM_1000_NS8cuda_cub4core6detail13_kernel_agentINS1_8__reduce11ReduceAgentIPN4cuda3std3__45tupleIJdlEEESC_SB_lNS1_9__extrema9arg_max_fIdl7CompareEEEEJSC_SC_iSG_EEEvDpT0__param_1];
	cvta.to.global.u64 	%rd420, %rd421;
	st.global.f64 	[%rd420], %fd422;
	st.global.u64 	[%rd420+8], %rd508;
$L__BB10_234:
	ret;

}
	// .globl	_ZN3cub18CUB_300001_SM_10006detail11EmptyKernelIvEEvv
.visible .entry _ZN3cub18CUB_300001_SM_10006detail11EmptyKernelIvEEvv()
{


	ret;

}


// ===== COMPILED SASS (sm_100) =====

	.target	sm_100

	.elftype	@"ET_EXEC"


//--------------------- .note.nv.tkinfo           --------------------------
	.section	.note.nv.tkinfo,"",@"SHT_NOTE"
	.sectionflags	@"SHF_NOTE_NV_TKINFO"
	.tkinfo
        /*0018*/ 	.word	0x00000002
        /*0030*/ 	.string	""
        /*0030*/ 	.string	"ptxas"
        /*0030*/ 	.string	"Cuda compilation tools, release 13.0, V13.0.88"
        /*0030*/ 	.string	"Build cuda_13.0.r13.0/compiler.36424714_0"
        /*0030*/ 	.string	"-arch sm_100 -m 64 "



//--------------------- .note.nv.cuinfo           --------------------------
	.section	.note.nv.cuinfo,"",@"SHT_NOTE"
	.sectionflags	@"SHF_NOTE_NV_CUINFO"
        /*0018*/ 	.short	0x0002
        /*001a*/ 	.short	0x0064
        /*001c*/ 	.short	0x0082
	.zero		2


//--------------------- .nv.info                  --------------------------
	.section	.nv.info,"",@"SHT_CUDA_INFO"
	.align	4


	//----- nvinfo : EIATTR_REGCOUNT
	.align		4
        /*0000*/ 	.byte	0x04, 0x2f
        /*0002*/ 	.short	(.L_46 - .L_45)
	.align		4
.L_45:
        /*0004*/ 	.word	index@(_Z16kernel_swap_rowsPdiiii)
        /*0008*/ 	.word	0x00000020


	//----- nvinfo : EIATTR_FRAME_SIZE
	.align		4
.L_46:
        /*000c*/ 	.byte	0x04, 0x11
        /*000e*/ 	.short	(.L_48 - .L_47)
	.align		4
.L_47:
        /*0010*/ 	.word	index@(_Z16kernel_swap_rowsPdiiii)
        /*0014*/ 	.word	0x00000000


	//----- nvinfo : EIATTR_REGCOUNT
	.align		4
.L_48:
        /*0018*/ 	.byte	0x04, 0x2f
        /*001a*/ 	.short	(.L_50 - .L_49)
	.align		4
.L_49:
        /*001c*/ 	.word	index@(_Z20kernel_gaussian_stepPdiiii)
        /*0020*/ 	.word	0x00000028


	//----- nvinfo : EIATTR_FRAME_SIZE
	.align		4
.L_50:
        /*0024*/ 	.byte	0x04, 0x11
        /*0026*/ 	.short	(.L_52 - .L_51)
	.align		4
.L_51:
        /*0028*/ 	.word	index@($__internal_0_$__cuda_sm20_div_rn_f64_full)
        /*002c*/ 	.word	0x00000000


	//----- nvinfo : EIATTR_FRAME_SIZE
	.align		4
.L_52:
        /*0030*/ 	.byte	0x04, 0x11
        /*0032*/ 	.short	(.L_54 - .L_53)
	.align		4
.L_53:
        /*0034*/ 	.word	index@(_Z20kernel_gaussian_stepPdiiii)
        /*0038*/ 	.word	0x00000000


	//----- nvinfo : EIATTR_REGCOUNT
	.align		4
.L_54:
        /*003c*/ 	.byte	0x04, 0x2f
        /*003e*/ 	.short	(.L_56 - .L_55)
	.align		4
.L_55:
        /*0040*/ 	.word	index@(_Z18kernel_extract_colPdS_iiii)
        /*0044*/ 	.word	0x00000018


	//----- nvinfo : EIATTR_FRAME_SIZE
	.align		4
.L_56:
        /*0048*/ 	.byte	0x04, 0x11
        /*004a*/ 	.short	(.L_58 - .L_57)
	.align		4
.L_57:
        /*004c*/ 	.word	index@(_Z18kernel_extract_colPdS_iiii)
        /*0050*/ 	.word	0x00000000


	//----- nvinfo : EIATTR_REGCOUNT
	.align		4
.L_58:
        /*0054*/ 	.byte	0x04, 0x2f
        /*0056*/ 	.short	(.L_60 - .L_59)
	.align		4
.L_59:
        /*0058*/ 	.word	index@(_ZN6thrust24THRUST_300001_SM_1000_NS8cuda_cub4core6detail13_kernel_agentINS1_8__reduce11ReduceAgentINS0_12zip_iteratorIN4cuda3std3__45tupleIJNS0_10device_ptrIdEENS0_17counting_iteratorIlNS0_11use_defaultESF_SF_EEEEEEEPNSB_IJdlEEESJ_iNS1_9__extrema9arg_max_fIdl7CompareEEEEJSI_SK_iSO_EEEvDpT0_)
        /*005c*/ 	.word	0x00000020


	//----- nvinfo : EIATTR_FRAME_SIZE
	.align		4
.L_60:
        /*0060*/ 	.byte	0x04, 0x11
        /*0062*/ 	.short	(.L_62 - .L_61)
	.align		4
.L_61:
        /*0064*/ 	.word	index@(_ZN6thrust24THRUST_300001_SM_1000_NS8cuda_cub4core6detail13_kernel_agentINS1_8__reduce11ReduceAgentINS0_12zip_iteratorIN4cuda3std3__45tupleIJNS0_10device_ptrIdEENS0_17counting_iteratorIlNS0_11use_defaultESF_SF_EEEEEEEPNSB_IJdlEEESJ_iNS1_9__extrema9arg_max_fIdl7CompareEEEEJSI_SK_iSO_EEEvDpT0_)
        /*0068*/ 	.word	0x00000000


	//----- nvinfo : EIATTR_REGCOUNT
	.align		4
.L_62:
        /*006c*/ 	.byte	0x04, 0x2f
        /*006e*/ 	.short	(.L_64 - .L_63)
	.align		4
.L_63:
        /*0070*/ 	.word	index@(_ZN6thrust24THRUST_300001_SM_1000_NS8cuda_cub4core6detail13_kernel_agentINS1_8__reduce11ReduceAgentINS0_12zip_iteratorIN4cuda3std3__45tupleIJNS0_10device_ptrIdEENS0_17counting_iteratorIlNS0_11use_defaultESF_SF_EEEEEEEPNSB_IJdlEEESJ_iNS1_9__extrema9arg_max_fIdl7CompareEEEEJSI_SK_iN3cub18CUB_300001_SM_100013GridEvenShareIiEENSR_9GridQueueIjEESO_EEEvDpT0_)
        /*0074*/ 	.word	0x00000028


	//----- nvinfo : EIATTR_FRAME_SIZE
	.align		4
.L_64:
        /*0078*/ 	.byte	0x04, 0x11
        /*007a*/ 	.short	(.L_66 - .L_65)
	.align		4
.L_65:
        /*007c*/ 	.word	index@(_ZN6thrust24THRUST_300001_SM_1000_NS8cuda_cub4core6detail13_kernel_agentINS1_8__reduce11ReduceAgentINS0_12zip_iteratorIN4cuda3std3__45tupleIJNS0_10device_ptrIdEENS0_17counting_iteratorIlNS0_11use_defaultESF_SF_EEEEEEEPNSB_IJdlEEESJ_iNS1_9__extrema9arg_max_fIdl7CompareEEEEJSI_SK_iN3cub18CUB_300001_SM_100013GridEvenShareIiEENSR_9GridQueueIjEESO_EEEvDpT0_)
        /*0080*/ 	.word	0x00000000


	//----- nvinfo : EIATTR_REGCOUNT
	.align		4
.L_66:
        /*0084*/ 	.byte	0x04, 0x2f
        /*0086*/ 	.short	(.L_68 - .L_67)
	.align		4
.L_67:
        /*0088*/ 	.word	index@(_ZN6thrust24THRUST_300001_SM_1000_NS8cuda_cub4core6detail13_kernel_agentINS1_8__reduce10DrainAgentIiEEJN3cub18CUB_300001_SM_10009GridQueueIjEEiEEEvDpT0_)
        /*008c*/ 	.word	0x00000008


	//----- nvinfo : EIATTR_FRAME_SIZE
	.align		4
.L_68:
        /*0090*/ 	.byte	0x04, 0x11
        /*0092*/ 	.short	(.L_70 - .L_69)
	.align		4
.L_69:
        /*0094*/ 	.word	index@(_ZN6thrust24THRUST_300001_SM_1000_NS8cuda_cub4core6detail13_kernel_agentINS1_8__reduce10DrainAgentIiEEJN3cub18CUB_300001_SM_10009GridQueueIjEEiEEEvDpT0_)
        /*0098*/ 	.word	0x00000000


	//----- nvinfo : EIATTR_REGCOUNT
	.align		4
.L_70:
        /*009c*/ 	.byte	0x04, 0x2f
        /*009e*/ 	.short	(.L_72 - .L_71)
	.align		4
.L_71:
        /*00a0*/ 	.word	index@(_ZN6thrust24THRUST_300001_SM_1000_NS8cuda_cub4core6detail13_kernel_agentINS1_8__reduce11ReduceAgentIPN4cuda3std3__45tupleIJdlEEESC_SB_iNS1_9__extrema9arg_max_fIdl7CompareEEEEJSC_SC_iSG_EEEvDpT0_)
        /*00a4*/ 	.word	0x00000020


	//----- nvinfo : EIATTR_FRAME_SIZE
	.align		4
.L_72:
        /*00a8*/ 	.byte	0x04, 0x11
        /*00aa*/ 	.short	(.L_74 - .L_73)
	.align		4
.L_73:
        /*00ac*/ 	.word	index@(_ZN6thrust24THRUST_300001_SM_1000_NS8cuda_cub4core6detail13_kernel_agentINS1_8__reduce11ReduceAgentIPN4cuda3std3__45tupleIJdlEEESC_SB_iNS1_9__extrema9arg_max_fIdl7CompareEEEEJSC_SC_iSG_EEEvDpT0_)
        /*00b0*/ 	.word	0x00000000


	//----- nvinfo : EIATTR_REGCOUNT
	.align		4
.L_74:
        /*00b4*/ 	.byte	0x04, 0x2f
        /*00b6*/ 	.short	(.L_76 - .L_75)
	.align		4
.L_75:
        /*00b8*/ 	.word	index@(_ZN6thrust24THRUST_300001_SM_1000_NS8cuda_cub4core6detail13_kernel_agentINS1_8__reduce11ReduceAgentINS0_12zip_iteratorIN4cuda3std3__45tupleIJNS0_10device_ptrIdEENS0_17counting_iteratorIlNS0_11use_defaultESF_SF_EEEEEEEPNSB_IJdlEEESJ_lNS1_9__extrema9arg_max_fIdl7CompareEEEEJSI_SK_lSO_EEEvDpT0_)
        /*00bc*/ 	.word	0x00000020


	//----- nvinfo : EIATTR_FRAME_SIZE
	.align		4
.L_76:
        /*00c0*/ 	.byte	0x04, 0x11
        /*00c2*/ 	.short	(.L_78 - .L_77)
	.align		4
.L_77:
        /*00c4*/ 	.word	index@(_ZN6thrust24THRUST_300001_SM_1000_NS8cuda_cub4core6detail13_kernel_agentINS1_8__reduce11ReduceAgentINS0_12zip_iteratorIN4cuda3std3__45tupleIJNS0_10device_ptrIdEENS0_17counting_iteratorIlNS0_11use_defaultESF_SF_EEEEEEEPNSB_IJdlEEESJ_lNS1_9__extrema9arg_max_fIdl7CompareEEEEJSI_SK_lSO_EEEvDpT0_)
        /*00c8*/ 	.word	0x00000000


	//----- nvinfo : EIATTR_REGCOUNT
	.align		4
.L_78:
        /*00cc*/ 	.byte	0x04, 0x2f
        /*00ce*/ 	.short	(.L_80 - .L_79)
	.align		4
.L_79:
        /*00d0*/ 	.word	index@(_ZN6thrust24THRUST_300001_SM_1000_NS8cuda_cub4core6detail13_kernel_agentINS1_8__reduce11ReduceAgentINS0_12zip_iteratorIN4cuda3std3__45tupleIJNS0_10device_ptrIdEENS0_17counting_iteratorIlNS0_11use_defaultESF_SF_EEEEEEEPNSB_IJdlEEESJ_lNS1_9__extrema9arg_max_fIdl7CompareEEEEJSI_SK_lN3cub18CUB_300001_SM_100013GridEvenShareIlEENSR_9GridQueueIyEESO_EEEvDpT0_)
        /*00d4*/ 	.word	0x00000020


	//----- nvinfo : EIATTR_FRAME_SIZE
	.align		4
.L_80:
        /*00d8*/ 	.byte	0x04, 0x11
        /*00da*/ 	.short	(.L_82 - .L_81)
	.align		4
.L_81:
        /*00dc*/ 	.word	index@(_ZN6thrust24THRUST_300001_SM_1000_NS8cuda_cub4core6detail13_kernel_agentINS1_8__reduce11ReduceAgentINS0_12zip_iteratorIN4cuda3std3__45tupleIJNS0_10device_ptrIdEENS0_17counting_iteratorIlNS0_11use_defaultESF_SF_EEEEEEEPNSB_IJdlEEESJ_lNS1_9__extrema9arg_max_fIdl7CompareEEEEJSI_SK_lN3cub18CUB_300001_SM_100013GridEvenShareIlEENSR_9GridQueueIyEESO_EEEvDpT0_)
        /*00e0*/ 	.word	0x00000000


	//----- nvinfo : EIATTR_REGCOUNT
	.align		4
.L_82:
        /*00e4*/ 	.byte	0x04, 0x2f
        /*00e6*/ 	.short	(.L_84 - .L_83)
	.align		4
.L_83:
        /*00e8*/ 	.word	index@(_ZN6thrust24THRUST_300001_SM_1000_NS8cuda_cub4core6detail13_kernel_agentINS1_8__reduce10DrainAgentIlEEJN3cub18CUB_300001_SM_10009GridQueueIyEElEEEvDpT0_)
        /*00ec*/ 	.word	0x00000008


	//----- nvinfo : EIATTR_FRAME_SIZE
	.align		4
.L_84:
        /*00f0*/ 	.byte	0x04, 0x11
        /*00f2*/ 	.short	(.L_86 - .L_85)
	.align		4
.L_85:
        /*00f4*/ 	.word	index@(_ZN6thrust24THRUST_300001_SM_1000_NS8cuda_cub4core6detail13_kernel_agentINS1_8__reduce10DrainAgentIlEEJN3cub18CUB_300001_SM_10009GridQueueIyEElEEEvDpT0_)
        /*00f8*/ 	.word	0x00000000


	//----- nvinfo : EIATTR_REGCOUNT
	.align		4
.L_86:
        /*00fc*/ 	.byte	0x04, 0x2f
        /*00fe*/ 	.short	(.L_88 - .L_87)
	.align		4
.L_87:
        /*0100*/ 	.word	index@(_ZN6thrust24THRUST_300001_SM_1000_NS8cuda_cub4core6detail13_kernel_agentINS1_8__reduce11ReduceAgentIPN4cuda3std3__45tupleIJdlEEESC_SB_lNS1_9__extrema9arg_max_fIdl7CompareEEEEJSC_SC_iSG_EEEvDpT0_)
        /*0104*/ 	.word	0x00000020


	//----- nvinfo : EIATTR_FRAME_SIZE
	.align		4
.L_88:
        /*0108*/ 	.byte	0x04, 0x11
        /*010a*/ 	.short	(.L_90 - .L_89)
	.align		4
.L_89:
        /*010c*/ 	.word	index@(_ZN6thrust24THRUST_300001_SM_1000_NS8cuda_cub4core6detail13_kernel_agentINS1_8__reduce11ReduceAgentIPN4cuda3std3__45tupleIJdlEEESC_SB_lNS1_9__extrema9arg_max_fIdl7CompareEEEEJSC_SC_iSG_EEEvDpT0_)
        /*0110*/ 	.word	0x00000000


	//----- nvinfo : EIATTR_REGCOUNT
	.align		4
.L_90:
        /*0114*/ 	.byte	0x04, 0x2f
        /*0116*/ 	.short	(.L_92 - .L_91)
	.align		4
.L_91:
        /*0118*/ 	.word	index@(_ZN3cub18CUB_300001_SM_10006detail11EmptyKernelIvEEvv)
        /*011c*/ 	.word	0x00000004


	//----- nvinfo : EIATTR_FRAME_SIZE
	.align		4
.L_92:
        /*0120*/ 	.byte	0x04, 0x11
        /*0122*/ 	.short	(.L_94 - .L_93)
	.align		4
.L_93:
        /*0124*/ 	.word	index@(_ZN3cub18CUB_300001_SM_10006detail11EmptyKernelIvEEvv)
        /*0128*/ 	.word	0x00000000


	//----- nvinfo : EIATTR_MIN_STACK_SIZE
	.align		4
.L_94:
        /*012c*/ 	.byte	0x04, 0x12
        /*012e*/ 	.short	(.L_96 - .L_95)
	.align		4
.L_95:
        /*0130*/ 	.word	index@(_ZN3cub18CUB_300001_SM_10006detail11EmptyKernelIvEEvv)
        /*0134*/ 	.word	0x00000000


	//----- nvinfo : EIATTR_MIN_STACK_SIZE
	.align		4
.L_96:
        /*0138*/ 	.byte	0x04, 0x12
        /*013a*/ 	.short	(.L_98 - .L_97)
	.align		4
.L_97:
        /*013c*/ 	.word	index@(_ZN6thrust24THRUST_300001_SM_1000_NS8cuda_cub4core6detail13_kernel_agentINS1_8__reduce11ReduceAgentIPN4cuda3std3__45tupleIJdlEEESC_SB_lNS1_9__extrema9arg_max_fIdl7CompareEEEEJSC_SC_iSG_EEEvDpT0_)
        /*0140*/ 	.word	0x00000000


	//----- nvinfo : EIATTR_MIN_STACK_SIZE
	.align		4
.L_98:
        /*0144*/ 	.byte	0x04, 0x12
        /*0146*/ 	.short	(.L_100 - .L_99)
	.align		4
.L_99:
        /*0148*/ 	.word	index@(_ZN6thrust24THRUST_300001_SM_1000_NS8cuda_cub4core6detail13_kernel_agentINS1_8__reduce10DrainAgentIlEEJN3cub18CUB_300001_SM_10009GridQueueIyEElEEEvDpT0_)
        /*014c*/ 	.word	0x00000000


	//----- nvinfo : EIATTR_MIN_STACK_SIZE
	.align		4
.L_100:
        /*0150*/ 	.byte	0x04, 0x12
        /*0152*/ 	.short	(.L_102 - .L_101)
	.align		4
.L_101:
        /*0154*/ 	.word	index@(_ZN6thrust24THRUST_300001_SM_1000_NS8cuda_cub4core6detail13_kernel_agentINS1_8__reduce11ReduceAgentINS0_12zip_iteratorIN4cuda3std3__45tupleIJNS0_10device_ptrIdEENS0_17counting_iteratorIlNS0_11use_defaultESF_SF_EEEEEEEPNSB_IJdlEEESJ_lNS1_9__extrema9arg_max_fIdl7CompareEEEEJSI_SK_lN3cub18CUB_300001_SM_100013GridEvenShareIlEENSR_9GridQueueIyEESO_EEEvDpT0_)
        /*0158*/ 	.word	0x00000000


	//----- nvinfo : EIATTR_MIN_STACK_SIZE
	.align		4
.L_102:
        /*015c*/ 	.byte	0x04, 0x12
        /*015e*/ 	.short	(.L_104 - .L_103)
	.align		4
.L_103:
        /*0160*/ 	.word	index@(_ZN6thrust24THRUST_300001_SM_1000_NS8cuda_cub4core6detail13_kernel_agentINS1_8__reduce11ReduceAgentINS0_12zip_iteratorIN4cuda3std3__45tupleIJNS0_10device_ptrIdEENS0_17counting_iteratorIlNS0_11use_defaultESF_SF_EEEEEEEPNSB_IJdlEEESJ_lNS1_9__extrema9arg_max_fIdl7CompareEEEEJSI_SK_lSO_EEEvDpT0_)
        /*0164*/ 	.word	0x00000000


	//----- nvinfo : EIATTR_MIN_STACK_SIZE
	.align		4
.L_104:
        /*0168*/ 	.byte	0x04, 0x12
        /*016a*/ 	.short	(.L_106 - .L_105)
	.align		4
.L_105:
        /*016c*/ 	.word	index@(_ZN6thrust24THRUST_300001_SM_1000_NS8cuda_cub4core6detail13_kernel_agentINS1_8__reduce11ReduceAgentIPN4cuda3std3__45tupleIJdlEEESC_SB_iNS1_9__extrema9arg_max_fIdl7CompareEEEEJSC_SC_iSG_EEEvDpT0_)
        /*0170*/ 	.word	0x00000000


	//----- nvinfo : EIATTR_MIN_STACK_SIZE
	.align		4
.L_106:
        /*0174*/ 	.byte	0x04, 0x12
        /*0176*/ 	.short	(.L_108 - .L_107)
	.align		4
.L_107:
        /*0178*/ 	.word	index@(_ZN6thrust24THRUST_300001_SM_1000_NS8cuda_cub4core6detail13_kernel_agentINS1_8__reduce10DrainAgentIiEEJN3cub18CUB_300001_SM_10009GridQueueIjEEiEEEvDpT0_)
        /*017c*/ 	.word	0x00000000


	//----- nvinfo : EIATTR_MIN_STACK_SIZE
	.align		4
.L_108:
        /*0180*/ 	.byte	0x04, 0x12
        /*0182*/ 	.short	(.L_110 - .L_109)
	.align		4
.L_109:
        /*0184*/ 	.word	index@(_ZN6thrust24THRUST_300001_SM_1000_NS8cuda_cub4core6detail13_kernel_agentINS1_8__reduce11ReduceAgentINS0_12zip_iteratorIN4cuda3std3__45tupleIJNS0_10device_ptrIdEENS0_17counting_iteratorIlNS0_11use_defaultESF_SF_EEEEEEEPNSB_IJdlEEESJ_iNS1_9__extrema9arg_max_fIdl7CompareEEEEJSI_SK_iN3cub18CUB_300001_SM_100013GridEvenShareIiEENSR_9GridQueueIjEESO_EEEvDpT0_)
        /*0188*/ 	.word	0x00000000


	//----- nvinfo : EIATTR_MIN_STACK_SIZE
	.align		4
.L_110:
        /*018c*/ 	.byte	0x04, 0x12
        /*018e*/ 	.short	(.L_112 - .L_111)
	.align		4
.L_111:
        /*0190*/ 	.word	index@(_ZN6thrust24THRUST_300001_SM_1000_NS8cuda_cub4core6detail13_kernel_agentINS1_8__reduce11ReduceAgentINS0_12zip_iteratorIN4cuda3std3__45tupleIJNS0_10device_ptrIdEENS0_17counting_iteratorIlNS0_11use_defaultESF_SF_EEEEEEEPNSB_IJdlEEESJ_iNS1_9__extrema9arg_max_fIdl7CompareEEEEJSI_SK_iSO_EEEvDpT0_)
        /*0194*/ 	.word	0x00000000


	//----- nvinfo : EIATTR_MIN_STACK_SIZE
	.align		4
.L_112:
        /*0198*/ 	.byte	0x04, 0x12
        /*019a*/ 	.short	(.L_114 - .L_113)
	.align		4
.L_113:
        /*019c*/ 	.word	index@(_Z18kernel_extract_colPdS_iiii)
        /*01a0*/ 	.word	0x00000000


	//----- nvinfo : EIATTR_MIN_STACK_SIZE
	.align		4
.L_114:
        /*01a4*/ 	.byte	0x04, 0x12
        /*01a6*/ 	.short	(.L_116 - .L_115)
	.align		4
.L_115:
        /*01a8*/ 	.word	index@(_Z20kernel_gaussian_stepPdiiii)
        /*01ac*/ 	.word	0x00000000


	//----- nvinfo : EIATTR_MIN_STACK_SIZE
	.align		4
.L_116:
        /*01b0*/ 	.byte	0x04, 0x12
        /*01b2*/ 	.short	(.L_118 - .L_117)
	.align		4
.L_117:
        /*01b4*/ 	.word	index@(_Z16kernel_swap_rowsPdiiii)
        /*01b8*/ 	.word	0x00000000
.L_118:


//--------------------- .nv.compat                --------------------------
	.section	.nv.compat,"",@"SHT_CUDA_COMPAT_INFO"
	.align	4
        /*0000*/ 	.byte	0x02, 0x09, 0x00, 0x00, 0x02, 0x02, 0x01, 0x00, 0x02, 0x05, 0x05, 0x00, 0x03, 0x07, 0x01, 0x01
        /*0010*/ 	.byte	0x02, 0x03, 0x00, 0x00, 0x02, 0x06, 0x01, 0x00, 0x04, 0x0b, 0x08, 0x00, 0x01, 0x00, 0x00, 0x00
        /*0020*/ 	.byte	0x00, 0x00, 0x00, 0x00


//--------------------- .nv.info._ZN3cub18CUB_300001_SM_10006detail11EmptyKernelIvEEvv --------------------------
	.section	.nv.info._ZN3cub18CUB_300001_SM_10006detail11EmptyKernelIvEEvv,"",@"SHT_CUDA_INFO"
	.sectionflags	@""
	.align	4


	//----- nvinfo : EIATTR_CUDA_API_VERSION
	.align		4
        /*0000*/ 	.byte	0x04, 0x37
        /*0002*/ 	.short	(.L_120 - .L_119)
.L_119:
        /*0004*/ 	.word	0x00000082


	//----- nvinfo : EIATTR_SPARSE_MMA_MASK
	.align		4
.L_120:
        /*0008*/ 	.byte	0x03, 0x50
        /*000a*/ 	.short	0x0000


	//----- nvinfo : EIATTR_MAXREG_COUNT
	.align		4
        /*000c*/ 	.byte	0x03, 0x1b
        /*000e*/ 	.short	0x00ff


	//----- nvinfo : EIATTR_MERCURY_ISA_VERSION
	.align		4
        /*0010*/ 	.byte	0x03, 0x5f
        /*0012*/ 	.short	0x0101


	//----- nvinfo : EIATTR_VRC_CTA_INIT_COUNT
	.align		4
        /*0014*/ 	.byte	0x02, 0x4a
	.zero		1
	.zero		1


	//----- nvinfo : EIATTR_EXIT_INSTR_OFFSETS
	.align		4
        /*0018*/ 	.byte	0x04, 0x1c
        /*001a*/ 	.short	(.L_122 - .L_121)


	//   ....[0]....
.L_121:
        /*001c*/ 	.word	0x00000010


	//----- nvinfo : EIATTR_SW_WAR
	.align		4
.L_122:
        /*0020*/ 	.byte	0x04, 0x36
        /*0022*/ 	.short	(.L_124 - .L_123)
.L_123:
        /*0024*/ 	.word	0x00000008
.L_124:


//--------------------- .nv.info._ZN6thrust24THRUST_300001_SM_1000_NS8cuda_cub4core6detail13_kernel_agentINS1_8__reduce11ReduceAgentIPN4cuda3std3__45tupleIJdlEEESC_SB_lNS1_9__extrema9arg_max_fIdl7CompareEEEEJSC_SC_iSG_EEEvDpT0_ --------------------------
	.section	.nv.info._ZN6thrust24THRUST_300001_SM_1000_NS8cuda_cub4core6detail13_kernel_agentINS1_8__reduce11ReduceAgentIPN4cuda3std3__45tupleIJdlEEESC_SB_lNS1_9__extrema9arg_max_fIdl7CompareEEEEJSC_SC_iSG_EEEvDpT0_,"",@"SHT_CUDA_INFO"
	.sectionflags	@""
	.align	4


	//----- nvinfo : EIATTR_CUDA_API_VERSION
	.align		4
        /*0000*/ 	.byte	0x04, 0x37
        /*0002*/ 	.short	(.L_126 - .L_125)
.L_125:
        /*0004*/ 	.word	0x00000082


	//----- nvinfo : EIATTR_KPARAM_INFO
	.align		4
.L_126:
        /*0008*/ 	.byte	0x04, 0x17
        /*000a*/ 	.short	(.L_128 - .L_127)
.L_127:
        /*000c*/ 	.word	0x00000000
        /*0010*/ 	.short	0x0003
        /*0012*/ 	.short	0x0014
        /*0014*/ 	.byte	0x00, 0xf0, 0x05, 0x00


	//----- nvinfo : EIATTR_KPARAM_INFO
	.align		4
.L_128:
        /*0018*/ 	.byte	0x04, 0x17
        /*001a*/ 	.short	(.L_130 - .L_129)
.L_129:
        /*001c*/ 	.word	0x00000000
        /*0020*/ 	.short	0x0002
        /*0022*/ 	.short	0x0010
        /*0024*/ 	.byte	0x00, 0xf0, 0x11, 0x00


	//----- nvinfo : EIATTR_KPARAM_INFO
	.align		4
.L_130:
        /*0028*/ 	.byte	0x04, 0x17
        /*002a*/ 	.short	(.L_132 - .L_131)
.L_131:
        /*002c*/ 	.word	0x00000000
        /*0030*/ 	.short	0x0001
        /*0032*/ 	.short	0x0008
        /*0034*/ 	.byte	0x00, 0xf5, 0x21, 0x00


	//----- nvinfo : EIATTR_KPARAM_INFO
	.align		4
.L_132:
        /*0038*/ 	.byte	0x04, 0x17
        /*003a*/ 	.short	(.L_134 - .L_133)
.L_133:
        /*003c*/ 	.word	0x00000000
        /*0040*/ 	.short	0x0000
        /*0042*/ 	.short	0x0000
        /*0044*/ 	.byte	0x00, 0xf5, 0x21, 0x00


	//----- nvinfo : EIATTR_SPARSE_MMA_MASK
	.align		4
.L_134:
        /*0048*/ 	.byte	0x03, 0x50
        /*004a*/ 	.short	0x0000


	//----- nvinfo : EIATTR_MAXREG_COUNT
	.align		4
        /*004c*/ 	.byte	0x03, 0x1b
        /*004e*/ 	.short	0x00ff


	//----- nvinfo : EIATTR_NUM_BARRIERS
	.align		4
        /*0050*/ 	.byte	0x02, 0x4c
        /*0052*/ 	.byte	0x01
	.zero		1


	//----- nvinfo : EIATTR_MERCURY_ISA_VERSION
	.align		4
        /*0054*/ 	.byte	0x03, 0x5f
        /*0056*/ 	.short	0x0101


	//----- nvinfo : EIATTR_COOP_GROUP_MASK_REGIDS
	.align		4
        /*0058*/ 	.byte	0x04, 0x29
        /*005a*/ 	.short	(.L_136 - .L_135)


	//   ....[0]....
.L_135:
        /*005c*/ 	.word	0xffffffff


	//   ....[1]....
        /*0060*/ 	.word	0xffffffff


	//   ....[2]....
        /*0064*/ 	.word	0xffffffff


	//   ....[3]....
        /*0068*/ 	.word	0xffffffff


	//   ....[4]....
        /*006c*/ 	.word	0xffffffff


	//   ....[5]....
        /*0070*/ 	.word	0xffffffff


	//   ....[6]....
        /*0074*/ 	.word	0xffffffff


	//   ....[7]....
        /*0078*/ 	.word	0xffffffff


	//   ....[8]....
        /*007c*/ 	.word	0xffffffff


	//   ....[9]....
        /*0080*/ 	.word	0xffffffff


	//   ....[10]....
        /*0084*/ 	.word	0xffffffff


	//   ....[11]....
        /*0088*/ 	.word	0xffffffff


	//   ....[12]....
        /*008c*/ 	.word	0xffffffff


	//   ....[13]....
        /*0090*/ 	.word	0xffffffff


	//   ....[14]....
        /*0094*/ 	.word	0xffffffff


	//   ....[15]....
        /*0098*/ 	.word	0xffffffff


	//   ....[16]....
        /*009c*/ 	.word	0xffffffff


	//   ....[17]....
        /*00a0*/ 	.word	0xffffffff


	//   ....[18]....
        /*00a4*/ 	.word	0xffffffff


	//   ....[19]....
        /*00a8*/ 	.word	0xffffffff


	//   ....[20]....
        /*00ac*/ 	.word	0xffffffff


	//   ....[21]....
        /*00b0*/ 	.word	0xffffffff


	//   ....[22]....
        /*00b4*/ 	.word	0xffffffff


	//   ....[23]....
        /*00b8*/ 	.word	0xffffffff


	//   ....[24]....
        /*00bc*/ 	.word	0xffffffff


	//   ....[25]....
        /*00c0*/ 	.word	0xffffffff


	//   ....[26]....
        /*00c4*/ 	.word	0xffffffff


	//   ....[27]....
        /*00c8*/ 	.word	0xffffffff


	//   ....[28]....
        /*00cc*/ 	.word	0xffffffff


	//   ....[29]....
        /*00d0*/ 	.word	0xffffffff


	//   ....[30]....
        /*00d4*/ 	.word	0xffffffff


	//   ....[31]....
        /*00d8*/ 	.word	0xffffffff


	//   ....[32]....
        /*00dc*/ 	.word	0xffffffff


	//   ....[33]....
        /*00e0*/ 	.word	0xffffffff


	//   ....[34]....
        /*00e4*/ 	.word	0xffffffff


	//   ....[35]....
        /*00e8*/ 	.word	0xffffffff


	//   ....[36]....
        /*00ec*/ 	.word	0xffffffff


	//   ....[37]....
        /*00f0*/ 	.word	0xffffffff


	//   ....[38]....
        /*00f4*/ 	.word	0xffffffff


	//   ....[39]....
        /*00f8*/ 	.word	0xffffffff


	//   ....[40]....
        /*00fc*/ 	.word	0xffffffff


	//   ....[41]....
        /*0100*/ 	.word	0xffffffff


	//   ....[42]....
        /*0104*/ 	.word	0xffffffff


	//   ....[43]....
        /*0108*/ 	.word	0xffffffff


	//   ....[44]....
        /*010c*/ 	.word	0xffffffff


	//   ....[45]....
        /*0110*/ 	.word	0xffffffff


	//   ....[46]....
        /*0114*/ 	.word	0xffffffff


	//   ....[47]....
        /*0118*/ 	.word	0xffffffff


	//   ....[48]....
        /*011c*/ 	.word	0xffffffff


	//   ....[49]....
        /*0120*/ 	.word	0xffffffff


	//   ....[50]....
        /*0124*/ 	.word	0xffffffff


	//   ....[51]....
        /*0128*/ 	.word	0xffffffff


	//   ....[52]....
        /*012c*/ 	.word	0xffffffff


	//   ....[53]....
        /*0130*/ 	.word	0xffffffff


	//   ....[54]....
        /*0134*/ 	.word	0xffffffff


	//   ....[55]....
        /*0138*/ 	.word	0xffffffff


	//   ....[56]....
        /*013c*/ 	.word	0xffffffff


	//   ....[57]....
        /*0140*/ 	.word	0xffffffff


	//   ....[58]....
        /*0144*/ 	.word	0xffffffff


	//   ....[59]....
        /*0148*/ 	.word	0xffffffff


	//----- nvinfo : EIATTR_COOP_GROUP_INSTR_OFFSETS
	.align		4
.L_136:
        /*014c*/ 	.byte	0x04, 0x28
        /*014e*/ 	.short	(.L_138 - .L_137)


	//   ....[0]....
.L_137:
        /*0150*/ 	.word	0x00000b70


	//   ....[1]....
        /*0154*/ 	.word	0x00000ba0


	//   ....[2]....
        /*0158*/ 	.word	0x00000bc0


	//   ....[3]....
        /*015c*/ 	.word	0x00000bd0


	//   ....[4]....
        /*0160*/ 	.word	0x00000d60


	//   ....[5]....
        /*0164*/ 	.word	0x00000d90


	//   ....[6]....
        /*0168*/ 	.word	0x00000dc0


	//   ....[7]....
        /*016c*/ 	.word	0x00000de0


	//   ....[8]....
        /*0170*/ 	.word	0x00000f60


	//   ....[9]....
        /*0174*/ 	.word	0x00000f90


	//   ....[10]....
        /*0178*/ 	.word	0x00000fc0


	//   ....[11]....
        /*017c*/ 	.word	0x00000fe0


	//   ....[12]....
        /*0180*/ 	.word	0x00001160


	//   ....[13]....
        /*0184*/ 	.word	0x00001190


	//   ....[14]....
        /*0188*/ 	.word	0x000011c0


	//   ....[15]....
        /*018c*/ 	.word	0x000011e0


	//   ....[16]....
        /*0190*/ 	.word	0x00001360


	//   ....[17]....
        /*0194*/ 	.word	0x00001390


	//   ....[18]....
        /*0198*/ 	.word	0x000013c0


	//   ....[19]....
        /*019c*/ 	.word	0x000013e0


	//   ....[20]....
        /*01a0*/ 	.word	0x00002140


	//   ....[21]....
        /*01a4*/ 	.word	0x00002150


	//   ....[22]....
        /*01a8*/ 	.word	0x00002160


	//   ....[23]....
        /*01ac*/ 	.word	0x00002180


	//   ....[24]....
        /*01b0*/ 	.word	0x00002300


	//   ....[25]....
        /*01b4*/ 	.word	0x00002340


	//   ....[26]....
        /*01b8*/ 	.word	0x00002370


	//   ....[27]....
        /*01bc*/ 	.word	0x00002390


	//   ....[28]....
        /*01c0*/ 	.word	0x00002510


	//   ....[29]....
        /*01c4*/ 	.word	0x00002550


	//   ....[30]....
        /*01c8*/ 	.word	0x00002580


	//   ....[31]....
        /*01cc*/ 	.word	0x000025a0


	//   ....[32]....
        /*01d0*/ 	.word	0x00002720


	//   ....[33]....
        /*01d4*/ 	.word	0x00002760


	//   ....[34]....
        /*01d8*/ 	.word	0x00002790


	//   ....[35]....
        /*01dc*/ 	.word	0x000027b0


	//   ....[36]....
        /*01e0*/ 	.word	0x00002930


	//   ....[37]....
        /*01e4*/ 	.word	0x00002970


	//   ....[38]....
        /*01e8*/ 	.word	0x000029a0


	//   ....[39]....
        /*01ec*/ 	.word	0x000029c0


	//   ....[40]....
        /*01f0*/ 	.word	0x00005760


	//   ....[41]....
        /*01f4*/ 	.word	0x00005790


	//   ....[42]....
        /*01f8*/ 	.word	0x000057b0


	//   ....[43]....
        /*01fc*/ 	.word	0x000057c0


	//   ....[44]....
        /*0200*/ 	.word	0x00005950


	//   ....[45]....
        /*0204*/ 	.word	0x00005980


	//   ....[46]....
        /*0208*/ 	.word	0x000059b0


	//   ....[47]....
        /*020c*/ 	.word	0x000059d0


	//   ....[48]....
        /*0210*/ 	.word	0x00005b50


	//   ....[49]....
        /*0214*/ 	.word	0x00005b80


	//   ....[50]....
        /*0218*/ 	.word	0x00005bb0


	//   ....[51]....
        /*021c*/ 	.word	0x00005bd0


	//   ....[52]....
        /*0220*/ 	.word	0x00005d50


	//   ....[53]....
        /*0224*/ 	.word	0x00005d80


	//   ....[54]....
        /*0228*/ 	.word	0x00005db0


	//   ....[55]....
        /*022c*/ 	.word	0x00005dd0


	//   ....[56]....
        /*0230*/ 	.word	0x00005f50


	//   ....[57]....
        /*0234*/ 	.word	0x00005f80


	//   ....[58]....
        /*0238*/ 	.word	0x00005fb0


	//   ....[59]....
        /*023c*/ 	.word	0x00005fd0


	//----- nvinfo : EIATTR_VRC_CTA_INIT_COUNT
	.align		4
.L_138:
        /*0240*/ 	.byte	0x02, 0x4a
	.zero		1
	.zero		1


	//----- nvinfo : EIATTR_EXIT_INSTR_OFFSETS
	.align		4
        /*0244*/ 	.byte	0x04, 0x1c
        /*0246*/ 	.short	(.L_140 - .L_139)


	//   ....[0]....
.L_139:
        /*0248*/ 	.word	0x00000030


	//   ....[1]....
        /*024c*/ 	.word	0x00006c70


	//   ....[2]....
        /*0250*/ 	.word	0x00006cb0


	//----- nvinfo : EIATTR_MAX_THREADS
	.align		4
.L_140:
        /*0254*/ 	.byte	0x04, 0x05
        /*0256*/ 	.short	(.L_142 - .L_141)
.L_141:
        /*0258*/ 	.word	0x00000100
        /*025c*/ 	.word	0x00000001
        /*0260*/ 	.word	0x00000001


	//----- nvinfo : EIATTR_CRS_STACK_SIZE
	.align		4
.L_142:
        /*0264*/ 	.byte	0x04, 0x1e
        /*0266*/ 	.short	(.L_144 - .L_143)
.L_143:
        /*0268*/ 	.word	0x00000000


	//----- nvinfo : EIATTR_CBANK_PARAM_SIZE
	.align		4
.L_144:
        /*026c*/ 	.byte	0x03, 0x19
        /*026e*/ 	.short	0x0015


	//----- nvinfo : EIATTR_PARAM_CBANK
	.align		4
        /*0270*/ 	.byte	0x04, 0x0a
        /*0272*/ 	.short	(.L_146 - .L_145)
	.align		4
.L_145:
        /*0274*/ 	.word	index@(.nv.constant0._ZN6thrust24THRUST_300001_SM_1000_NS8cuda_cub4core6detail13_kernel_agentINS1_8__reduce11ReduceAgentIPN4cuda3std3__45tupleIJdlEEESC_SB_lNS1_9__extrema9arg_max_fIdl7CompareEEEEJSC_SC_iSG_EEEvDpT0_)
        /*0278*/ 	.short	0x0380
        /*027a*/ 	.short	0x0015


	//----- nvinfo : EIATTR_SW_WAR
	.align		4
.L_146:
        /*027c*/ 	.byte	0x04, 0x36
        /*027e*/ 	.short	(.L_148 - .L_147)
.L_147:
        /*0280*/ 	.word	0x00000008
.L_148:


//--------------------- .nv.info._ZN6thrust24THRUST_300001_SM_1000_NS8cuda_cub4core6detail13_kernel_agentINS1_8__reduce10DrainAgentIlEEJN3cub18CUB_300001_SM_10009GridQueueIyEElEEEvDpT0_ --------------------------
	.section	.nv.info._ZN6thrust24THRUST_300001_SM_1000_NS8cuda_cub4core6detail13_kernel_agentINS1_8__reduce10DrainAgentIlEEJN3cub18CUB_300001_SM_10009GridQueueIyEElEEEvDpT0_,"",@"SHT_CUDA_INFO"
	.sectionflags	@""
	.align	4


	//----- nvinfo : EIATTR_CUDA_API_VERSION
	.align		4
        /*0000*/ 	.byte	0x04, 0x37
        /*0002*/ 	.short	(.L_150 - .L_149)
.L_149:
        /*0004*/ 	.word	0x00000082


	//----- nvinfo : EIATTR_KPARAM_INFO
	.align		4
.L_150:
        /*0008*/ 	.byte	0x04, 0x17
        /*000a*/ 	.short	(.L_152 - .L_151)
.L_151:
        /*000c*/ 	.word	0x00000000
        /*0010*/ 	.short	0x0001
        /*0012*/ 	.short	0x0008
        /*0014*/ 	.byte	0x00, 0xf0, 0x21, 0x00


	//----- nvinfo : EIATTR_KPARAM_INFO
	.align		4
.L_152:
        /*0018*/ 	.byte	0x04, 0x17
        /*001a*/ 	.short	(.L_154 - .L_153)
.L_153:
        /*001c*/ 	.word	0x00000000
        /*0020*/ 	.short	0x0000
        /*0022*/ 	.short	0x0000
        /*0024*/ 	.byte	0x00, 0xf0, 0x21, 0x00


	//----- nvinfo : EIATTR_SPARSE_MMA_MASK
	.align		4
.L_154:
        /*0028*/ 	.byte	0x03, 0x50
        /*002a*/ 	.short	0x0000


	//----- nvinfo : EIATTR_MAXREG_COUNT
	.align		4
        /*002c*/ 	.byte	0x03, 0x1b
        /*002e*/ 	.short	0x00ff


	//----- nvinfo : EIATTR_MERCURY_ISA_VERSION
	.align		4
        /*0030*/ 	.byte	0x03, 0x5f
        /*0032*/ 	.short	0x0101


	//----- nvinfo : EIATTR_VRC_CTA_INIT_COUNT
	.align		4
        /*0034*/ 	.byte	0x02, 0x4a
	.zero		1
	.zero		1


	//----- nvinfo : EIATTR_EXIT_INSTR_OFFSETS
	.align		4
        /*0038*/ 	.byte	0x04, 0x1c
        /*003a*/ 	.short	(.L_156 - .L_155)


	//   ....[0]....
.L_155:
        /*003c*/ 	.word	0x00000060


	//----- nvinfo : EIATTR_MAX_THREADS
	.align		4
.L_156:
        /*0040*/ 	.byte	0x04, 0x05
        /*0042*/ 	.short	(.L_158 - .L_157)
.L_157:
        /*0044*/ 	.word	0x00000001
        /*0048*/ 	.word	0x00000001
        /*004c*/ 	.word	0x00000001


	//----- nvinfo : EIATTR_CBANK_PARAM_SIZE
	.align		4
.L_158:
        /*0050*/ 	.byte	0x03, 0x19
        /*0052*/ 	.short	0x0010


	//----- nvinfo : EIATTR_PARAM_CBANK
	.align		4
        /*0054*/ 	.byte	0x04, 0x0a
        /*0056*/ 	.short	(.L_160 - .L_159)
	.align		4
.L_159:
        /*0058*/ 	.word	index@(.nv.constant0._ZN6thrust24THRUST_300001_SM_1000_NS8cuda_cub4core6detail13_kernel_agentINS1_8__reduce10DrainAgentIlEEJN3cub18CUB_300001_SM_10009GridQueueIyEElEEEvDpT0_)
        /*005c*/ 	.short	0x0380
        /*005e*/ 	.short	0x0010


	//----- nvinfo : EIATTR_SW_WAR
	.align		4
.L_160:
        /*0060*/ 	.byte	0x04, 0x36
        /*0062*/ 	.short	(.L_162 - .L_161)
.L_161:
        /*0064*/ 	.word	0x00000008
.L_162:


//--------------------- .nv.info._ZN6thrust24THRUST_300001_SM_1000_NS8cuda_cub4core6detail13_kernel_agentINS1_8__reduce11ReduceAgentINS0_12zip_iteratorIN4cuda3std3__45tupleIJNS0_10device_ptrIdEENS0_17counting_iteratorIlNS0_11use_defaultESF_SF_EEEEEEEPNSB_IJdlEEESJ_lNS1_9__extrema9arg_max_fIdl7CompareEEEEJSI_SK_lN3cub18CUB_300001_SM_100013GridEvenShareIlEENSR_9GridQueueIyEESO_EEEvDpT0_ --------------------------
	.section	.nv.info._ZN6thrust24THRUST_300001_SM_1000_NS8cuda_cub4core6detail13_kernel_agentINS1_8__reduce11ReduceAgentINS0_12zip_iteratorIN4cuda3std3__45tupleIJNS0_10device_ptrIdEENS0_17counting_iteratorIlNS0_11use_defaultESF_SF_EEEEEEEPNSB_IJdlEEESJ_lNS1_9__extrema9arg_max_fIdl7CompareEEEEJSI_SK_lN3cub18CUB_300001_SM_100013GridEvenShareIlEENSR_9GridQueueIyEESO_EEEvDpT0_,"",@"SHT_CUDA_INFO"
	.sectionflags	@""
	.align	4


	//----- nvinfo : EIATTR_CUDA_API_VERSION
	.align		4
        /*0000*/ 	.byte	0x04, 0x37
        /*0002*/ 	.short	(.L_164 - .L_163)
.L_163:
        /*0004*/ 	.word	0x00000082


	//----- nvinfo : EIATTR_KPARAM_INFO
	.align		4
.L_164:
        /*0008*/ 	.byte	0x04, 0x17
        /*000a*/ 	.short	(.L_166 - .L_165)
.L_165:
        /*000c*/ 	.word	0x00000000
        /*0010*/ 	.short	0x0005
        /*0012*/ 	.short	0x0070
        /*0014*/ 	.byte	0x00, 0xf0, 0x05, 0x00


	//----- nvinfo : EIATTR_KPARAM_INFO
	.align		4
.L_166:
        /*0018*/ 	.byte	0x04, 0x17
        /*001a*/ 	.short	(.L_168 - .L_167)
.L_167:
        /*001c*/ 	.word	0x00000000
        /*0020*/ 	.short	0x0004
        /*0022*/ 	.short	0x0068
        /*0024*/ 	.byte	0x00, 0xf0, 0x21, 0x00


	//----- nvinfo : EIATTR_KPARAM_INFO
	.align		4
.L_168:
        /*0028*/ 	.byte	0x04, 0x17
        /*002a*/ 	.short	(.L_170 - .L_169)
.L_169:
        /*002c*/ 	.word	0x00000000
        /*0030*/ 	.short	0x0003
        /*0032*/ 	.short	0x0020
        /*0034*/ 	.byte	0x00, 0xf0, 0x21, 0x01


	//----- nvinfo : EIATTR_KPARAM_INFO
	.align		4
.L_170:
        /*0038*/ 	.byte	0x04, 0x17
        /*003a*/ 	.short	(.L_172 - .L_171)
.L_171:
        /*003c*/ 	.word	0x00000000
        /*0040*/ 	.short	0x0002
        /*0042*/ 	.short	0x0018
        /*0044*/ 	.byte	0x00, 0xf0, 0x21, 0x00


	//----- nvinfo : EIATTR_KPARAM_INFO
	.align		4
.L_172:
        /*0048*/ 	.byte	0x04, 0x17
        /*004a*/ 	.short	(.L_174 - .L_173)
.L_173:
        /*004c*/ 	.word	0x00000000
        /*0050*/ 	.short	0x0001
        /*0052*/ 	.short	0x0010
        /*0054*/ 	.byte	0x00, 0xf5, 0x21, 0x00


	//----- nvinfo : EIATTR_KPARAM_INFO
	.align		4
.L_174:
        /*0058*/ 	.byte	0x04, 0x17
        /*005a*/ 	.short	(.L_176 - .L_175)
.L_175:
        /*005c*/ 	.word	0x00000000
        /*0060*/ 	.short	0x0000
        /*0062*/ 	.short	0x0000
        /*0064*/ 	.byte	0x00, 0xf0, 0x41, 0x00


	//----- nvinfo : EIATTR_SPARSE_MMA_MASK
	.align		4
.L_176:
        /*0068*/ 	.byte	0x03, 0x50
        /*006a*/ 	.short	0x0000


	//----- nvinfo : EIATTR_MAXREG_COUNT
	.align		4
        /*006c*/ 	.byte	0x03, 0x1b
        /*006e*/ 	.short	0x00ff


	//----- nvinfo : EIATTR_NUM_BARRIERS
	.align		4
        /*0070*/ 	.byte	0x02, 0x4c
        /*0072*/ 	.byte	0x01
	.zero		1


	//----- nvinfo : EIATTR_MERCURY_ISA_VERSION
	.align		4
        /*0074*/ 	.byte	0x03, 0x5f
        /*0076*/ 	.short	0x0101


	//----- nvinfo : EIATTR_COOP_GROUP_MASK_REGIDS
	.align		4
        /*0078*/ 	.byte	0x04, 0x29
        /*007a*/ 	.short	(.L_178 - .L_177)


	//   ....[0]....
.L_177:
        /*007c*/ 	.word	0xffffffff


	//   ....[1]....
        /*0080*/ 	.word	0xffffffff


	//   ....[2]....
        /*0084*/ 	.word	0xffffffff


	//   ....[3]....
        /*0088*/ 	.word	0xffffffff


	//   ....[4]....
        /*008c*/ 	.word	0xffffffff


	//   ....[5]....
        /*0090*/ 	.word	0xffffffff


	//   ....[6]....
        /*0094*/ 	.word	0xffffffff


	//   ....[7]....
        /*0098*/ 	.word	0xffffffff


	//   ....[8]....
        /*009c*/ 	.word	0xffffffff


	//   ....[9]....
        /*00a0*/ 	.word	0xffffffff


	//   ....[10]....
        /*00a4*/ 	.word	0xffffffff


	//   ....[11]....
        /*00a8*/ 	.word	0xffffffff


	//   ....[12]....
        /*00ac*/ 	.word	0xffffffff


	//   ....[13]....
        /*00b0*/ 	.word	0xffffffff


	//   ....[14]....
        /*00b4*/ 	.word	0xffffffff


	//   ....[15]....
        /*00b8*/ 	.word	0xffffffff


	//   ....[16]....
        /*00bc*/ 	.word	0xffffffff


	//   ....[17]....
        /*00c0*/ 	.word	0xffffffff


	//   ....[18]....
        /*00c4*/ 	.word	0xffffffff


	//   ....[19]....
        /*00c8*/ 	.word	0xffffffff


	//   ....[20]....
        /*00cc*/ 	.word	0xffffffff


	//   ....[21]....
        /*00d0*/ 	.word	0xffffffff


	//   ....[22]....
        /*00d4*/ 	.word	0xffffffff


	//   ....[23]....
        /*00d8*/ 	.word	0xffffffff


	//   ....[24]....
        /*00dc*/ 	.word	0xffffffff


	//   ....[25]....
        /*00e0*/ 	.word	0xffffffff


	//   ....[26]....
        /*00e4*/ 	.word	0xffffffff


	//   ....[27]....
        /*00e8*/ 	.word	0xffffffff


	//   ....[28]....
        /*00ec*/ 	.word	0xffffffff


	//   ....[29]....
        /*00f0*/ 	.word	0xffffffff


	//   ....[30]....
        /*00f4*/ 	.word	0xffffffff


	//   ....[31]....
        /*00f8*/ 	.word	0xffffffff


	//   ....[32]....
        /*00fc*/ 	.word	0xffffffff


	//   ....[33]....
        /*0100*/ 	.word	0xffffffff


	//   ....[34]....
        /*0104*/ 	.word	0xffffffff


	//   ....[35]....
        /*0108*/ 	.word	0xffffffff


	//   ....[36]....
        /*010c*/ 	.word	0xffffffff


	//   ....[37]....
        /*0110*/ 	.word	0xffffffff


	//   ....[38]....
        /*0114*/ 	.word	0xffffffff


	//   ....[39]....
        /*0118*/ 	.word	0xffffffff


	//   ....[40]....
        /*011c*/ 	.word	0xffffffff


	//   ....[41]....
        /*0120*/ 	.word	0xffffffff


	//   ....[42]....
        /*0124*/ 	.word	0xffffffff


	//   ....[43]....
        /*0128*/ 	.word	0xffffffff


	//   ....[44]....
        /*012c*/ 	.word	0xffffffff


	//   ....[45]....
        /*0130*/ 	.word	0xffffffff


	//   ....[46]....
        /*0134*/ 	.word	0xffffffff


	//   ....[47]....
        /*0138*/ 	.word	0xffffffff


	//   ....[48]....
        /*013c*/ 	.word	0xffffffff


	//   ....[49]....
        /*0140*/ 	.word	0xffffffff


	//   ....[50]....
        /*0144*/ 	.word	0xffffffff


	//   ....[51]....
        /*0148*/ 	.word	0xffffffff


	//   ....[52]....
        /*014c*/ 	.word	0xffffffff


	//   ....[53]....
        /*0150*/ 	.word	0xffffffff


	//   ....[54]....
        /*0154*/ 	.word	0xffffffff


	//   ....[55]....
        /*0158*/ 	.word	0xffffffff


	//   ....[56]....
        /*015c*/ 	.word	0xffffffff


	//   ....[57]....
        /*0160*/ 	.word	0xffffffff


	//   ....[58]....
        /*0164*/ 	.word	0xffffffff


	//   ....[59]....
        /*0168*/ 	.word	0xffffffff


	//----- nvinfo : EIATTR_COOP_GROUP_INSTR_OFFSETS
	.align		4
.L_178:
        /*016c*/ 	.byte	0x04, 0x28
        /*016e*/ 	.short	(.L_180 - .L_179)


	//   ....[0]....
.L_179:
        /*0170*/ 	.word	0x00000d70


	//   ....[1]....
        /*0174*/ 	.word	0x00000da0


	//   ....[2]....
        /*0178*/ 	.word	0x00000dc0


	//   ....[3]....
        /*017c*/ 	.word	0x00000dd0


	//   ....[4]....
        /*0180*/ 	.word	0x00000f60


	//   ....[5]....
        /*0184*/ 	.word	0x00000f90


	//   ....[6]....
        /*0188*/ 	.word	0x00000fc0


	//   ....[7]....
        /*018c*/ 	.word	0x00000fe0


	//   ....[8]....
        /*0190*/ 	.word	0x00001160


	//   ....[9]....
        /*0194*/ 	.word	0x00001190


	//   ....[10]....
        /*0198*/ 	.word	0x000011c0


	//   ....[11]....
        /*019c*/ 	.word	0x000011e0


	//   ....[12]....
        /*01a0*/ 	.word	0x00001360


	//   ....[13]....
        /*01a4*/ 	.word	0x00001390


	//   ....[14]....
        /*01a8*/ 	.word	0x000013c0


	//   ....[15]....
        /*01ac*/ 	.word	0x000013e0


	//   ....[16]....
        /*01b0*/ 	.word	0x00001560


	//   ....[17]....
        /*01b4*/ 	.word	0x00001590


	//   ....[18]....
        /*01b8*/ 	.word	0x000015c0


	//   ....[19]....
        /*01bc*/ 	.word	0x000015e0


	//   ....[20]....
        /*01c0*/ 	.word	0x00002340


	//   ....[21]....
        /*01c4*/ 	.word	0x00002350


	//   ....[22]....
        /*01c8*/ 	.word	0x00002360


	//   ....[23]....
        /*01cc*/ 	.word	0x00002380


	//   ....[24]....
        /*01d0*/ 	.word	0x00002500


	//   ....[25]....
        /*01d4*/ 	.word	0x00002540


	//   ....[26]....
        /*01d8*/ 	.word	0x00002570


	//   ....[27]....
        /*01dc*/ 	.word	0x00002590


	//   ....[28]....
        /*01e0*/ 	.word	0x00002710


	//   ....[29]....
        /*01e4*/ 	.word	0x00002750


	//   ....[30]....
        /*01e8*/ 	.word	0x00002780


	//   ....[31]....
        /*01ec*/ 	.word	0x000027a0


	//   ....[32]....
        /*01f0*/ 	.word	0x00002920


	//   ....[33]....
        /*01f4*/ 	.word	0x00002960


	//   ....[34]....
        /*01f8*/ 	.word	0x00002990


	//   ....[35]....
        /*01fc*/ 	.word	0x000029b0


	//   ....[36]....
        /*0200*/ 	.word	0x00002b30


	//   ....[37]....
        /*0204*/ 	.word	0x00002b70


	//   ....[38]....
        /*0208*/ 	.word	0x00002ba0


	//   ....[39]....
        /*020c*/ 	.word	0x00002bc0


	//   ....[40]....
        /*0210*/ 	.word	0x000053c0


	//   ....[41]....
        /*0214*/ 	.word	0x000053f0


	//   ....[42]....
        /*0218*/ 	.word	0x00005410


	//   ....[43]....
        /*021c*/ 	.word	0x00005420


	//   ....[44]....
        /*0220*/ 	.word	0x000055b0


	//   ....[45]....
        /*0224*/ 	.word	0x000055e0


	//   ....[46]....
        /*0228*/ 	.word	0x00005610


	//   ....[47]....
        /*022c*/ 	.word	0x00005630


	//   ....[48]....
        /*0230*/ 	.word	0x000057b0


	//   ....[49]....
        /*0234*/ 	.word	0x000057e0


	//   ....[50]....
        /*0238*/ 	.word	0x00005810


	//   ....[51]....
        /*023c*/ 	.word	0x00005830


	//   ....[52]....
        /*0240*/ 	.word	0x000059b0


	//   ....[53]....
        /*0244*/ 	.word	0x000059e0


	//   ....[54]....
        /*0248*/ 	.word	0x00005a10


	//   ....[55]....
        /*024c*/ 	.word	0x00005a30


	//   ....[56]....
        /*0250*/ 	.word	0x00005bb0


	//   ....[57]....
        /*0254*/ 	.word	0x00005be0


	//   ....[58]....
        /*0258*/ 	.word	0x00005c10


	//   ....[59]....
        /*025c*/ 	.word	0x00005c30


	//----- nvinfo : EIATTR_VRC_CTA_INIT_COUNT
	.align		4
.L_180:
        /*0260*/ 	.byte	0x02, 0x4a
	.zero		1
	.zero		1


	//----- nvinfo : EIATTR_EXIT_INSTR_OFFSETS
	.align		4
        /*0264*/ 	.byte	0x04, 0x1c
        /*0266*/ 	.short	(.L_182 - .L_181)


	//   ....[0]....
.L_181:
        /*0268*/ 	.word	0x000068d0


	//   ....[1]....
        /*026c*/ 	.word	0x00006920


	//----- nvinfo : EIATTR_MAX_THREADS
	.align		4
.L_182:
        /*0270*/ 	.byte	0x04, 0x05
        /*0272*/ 	.short	(.L_184 - .L_183)
.L_183:
        /*0274*/ 	.word	0x00000100
        /*0278*/ 	.word	0x00000001
        /*027c*/ 	.word	0x00000001


	//----- nvinfo : EIATTR_CRS_STACK_SIZE
	.align		4
.L_184:
        /*0280*/ 	.byte	0x04, 0x1e
        /*0282*/ 	.short	(.L_186 - .L_185)
.L_185:
        /*0284*/ 	.word	0x00000000


	//----- nvinfo : EIATTR_CBANK_PARAM_SIZE
	.align		4
.L_186:
        /*0288*/ 	.byte	0x03, 0x19
        /*028a*/ 	.short	0x0071


	//----- nvinfo : EIATTR_PARAM_CBANK
	.align		4
        /*028c*/ 	.byte	0x04, 0x0a
        /*028e*/ 	.short	(.L_188 - .L_187)
	.align		4
.L_187:
        /*0290*/ 	.word	index@(.nv.constant0._ZN6thrust24THRUST_300001_SM_1000_NS8cuda_cub4core6detail13_kernel_agentINS1_8__reduce11ReduceAgentINS0_12zip_iteratorIN4cuda3std3__45tupleIJNS0_10device_ptrIdEENS0_17counting_iteratorIlNS0_11use_defaultESF_SF_EEEEEEEPNSB_IJdlEEESJ_lNS1_9__extrema9arg_max_fIdl7CompareEEEEJSI_SK_lN3cub18CUB_300001_SM_100013GridEvenShareIlEENSR_9GridQueueIyEESO_EEEvDpT0_)
        /*0294*/ 	.short	0x0380
        /*0296*/ 	.short	0x0071


	//----- nvinfo : EIATTR_SW_WAR
	.align		4
.L_188:
        /*0298*/ 	.byte	0x04, 0x36
        /*029a*/ 	.short	(.L_190 - .L_189)
.L_189:
        /*029c*/ 	.word	0x00000008
.L_190:


//--------------------- .nv.info._ZN6thrust24THRUST_300001_SM_1000_NS8cuda_cub4core6detail13_kernel_agentINS1_8__reduce11ReduceAgentINS0_12zip_iteratorIN4cuda3std3__45tupleIJNS0_10device_ptrIdEENS0_17counting_iteratorIlNS0_11use_defaultESF_SF_EEEEEEEPNSB_IJdlEEESJ_lNS1_9__extrema9arg_max_fIdl7CompareEEEEJSI_SK_lSO_EEEvDpT0_ --------------------------
	.section	.nv.info._ZN6thrust24THRUST_300001_SM_1000_NS8cuda_cub4core6detail13_kernel_agentINS1_8__reduce11ReduceAgentINS0_12zip_iteratorIN4cuda3std3__45tupleIJNS0_10device_ptrIdEENS0_17counting_iteratorIlNS0_11use_defaultESF_SF_EEEEEEEPNSB_IJdlEEESJ_lNS1_9__extrema9arg_max_fIdl7CompareEEEEJSI_SK_lSO_EEEvDpT0_,"",@"SHT_CUDA_INFO"
	.sectionflags	@""
	.align	4


	//----- nvinfo : EIATTR_CUDA_API_VERSION
	.align		4
        /*0000*/ 	.byte	0x04, 0x37
        /*0002*/ 	.short	(.L_192 - .L_191)
.L_191:
        /*0004*/ 	.word	0x00000082


	//----- nvinfo : EIATTR_KPARAM_INFO
	.align		4
.L_192:
        /*0008*/ 	.byte	0x04, 0x17
        /*000a*/ 	.short	(.L_194 - .L_193)
.L_193:
        /*000c*/ 	.word	0x00000000
        /*0010*/ 	.short	0x0003
        /*0012*/ 	.short	0x0020
        /*0014*/ 	.byte	0x00, 0xf0, 0x05, 0x00


	//----- nvinfo : EIATTR_KPARAM_INFO
	.align		4
.L_194:
        /*0018*/ 	.byte	0x04, 0x17
        /*001a*/ 	.short	(.L_196 - .L_195)
.L_195:
        /*001c*/ 	.word	0x00000000
        /*0020*/ 	.short	0x0002
        /*0022*/ 	.short	0x0018
        /*0024*/ 	.byte	0x00, 0xf0, 0x21, 0x00


	//----- nvinfo : EIATTR_KPARAM_INFO
	.align		4
.L_196:
        /*0028*/ 	.byte	0x04, 0x17
        /*002a*/ 	.short	(.L_198 - .L_197)
.L_197:
        /*002c*/ 	.word	0x00000000
        /*0030*/ 	.short	0x0001
        /*0032*/ 	.short	0x0010
        /*0034*/ 	.byte	0x00, 0xf5, 0x21, 0x00


	//----- nvinfo : EIATTR_KPARAM_INFO
	.align		4
.L_198:
        /*0038*/ 	.byte	0x04, 0x17
        /*003a*/ 	.short	(.L_200 - .L_199)
.L_199:
        /*003c*/ 	.word	0x00000000
        /*0040*/ 	.short	0x0000
        /*0042*/ 	.short	0x0000
        /*0044*/ 	.byte	0x00, 0xf0, 0x41, 0x00


	//----- nvinfo : EIATTR_SPARSE_MMA_MASK
	.align		4
.L_200:
        /*0048*/ 	.byte	0x03, 0x50
        /*004a*/ 	.short	0x0000


	//----- nvinfo : EIATTR_MAXREG_COUNT
	.align		4
        /*004c*/ 	.byte	0x03, 0x1b
        /*004e*/ 	.short	0x00ff


	//----- nvinfo : EIATTR_NUM_BARRIERS
	.align		4
        /*0050*/ 	.byte	0x02, 0x4c
        /*0052*/ 	.byte	0x01
	.zero		1


	//----- nvinfo : EIATTR_MERCURY_ISA_VERSION
	.align		4
        /*0054*/ 	.byte	0x03, 0x5f
        /*0056*/ 	.short	0x0101


	//----- nvinfo : EIATTR_COOP_GROUP_MASK_REGIDS
	.align		4
        /*0058*/ 	.byte	0x04, 0x29
        /*005a*/ 	.short	(.L_202 - .L_201)


	//   ....[0]....
.L_201:
        /*005c*/ 	.word	0xffffffff


	//   ....[1]....
        /*0060*/ 	.word	0xffffffff


	//   ....[2]....
        /*0064*/ 	.word	0xffffffff


	//   ....[3]....
        /*0068*/ 	.word	0xffffffff


	//   ....[4]....
        /*006c*/ 	.word	0xffffffff


	//   ....[5]....
        /*0070*/ 	.word	0xffffffff


	//   ....[6]....
        /*0074*/ 	.word	0xffffffff


	//   ....[7]....
        /*0078*/ 	.word	0xffffffff


	//   ....[8]....
        /*007c*/ 	.word	0xffffffff


	//   ....[9]....
        /*0080*/ 	.word	0xffffffff


	//   ....[10]....
        /*0084*/ 	.word	0xffffffff


	//   ....[11]....
        /*0088*/ 	.word	0xffffffff


	//   ....[12]....
        /*008c*/ 	.word	0xffffffff


	//   ....[13]....
        /*0090*/ 	.word	0xffffffff


	//   ....[14]....
        /*0094*/ 	.word	0xffffffff


	//   ....[15]....
        /*0098*/ 	.word	0xffffffff


	//   ....[16]....
        /*009c*/ 	.word	0xffffffff


	//   ....[17]....
        /*00a0*/ 	.word	0xffffffff


	//   ....[18]....
        /*00a4*/ 	.word	0xffffffff


	//   ....[19]....
        /*00a8*/ 	.word	0xffffffff


	//   ....[20]....
        /*00ac*/ 	.word	0xffffffff


	//   ....[21]....
        /*00b0*/ 	.word	0xffffffff


	//   ....[22]....
        /*00b4*/ 	.word	0xffffffff


	//   ....[23]....
        /*00b8*/ 	.word	0xffffffff


	//   ....[24]....
        /*00bc*/ 	.word	0xffffffff


	//   ....[25]....
        /*00c0*/ 	.word	0xffffffff


	//   ....[26]....
        /*00c4*/ 	.word	0xffffffff


	//   ....[27]....
        /*00c8*/ 	.word	0xffffffff


	//   ....[28]....
        /*00cc*/ 	.word	0xffffffff


	//   ....[29]....
        /*00d0*/ 	.word	0xffffffff


	//   ....[30]....
        /*00d4*/ 	.word	0xffffffff


	//   ....[31]....
        /*00d8*/ 	.word	0xffffffff


	//   ....[32]....
        /*00dc*/ 	.word	0xffffffff


	//   ....[33]....
        /*00e0*/ 	.word	0xffffffff


	//   ....[34]....
        /*00e4*/ 	.word	0xffffffff


	//   ....[35]....
        /*00e8*/ 	.word	0xffffffff


	//   ....[36]....
        /*00ec*/ 	.word	0xffffffff


	//   ....[37]....
        /*00f0*/ 	.word	0xffffffff


	//   ....[38]....
        /*00f4*/ 	.word	0xffffffff


	//   ....[39]....
        /*00f8*/ 	.word	0xffffffff


	//   ....[40]....
        /*00fc*/ 	.word	0xffffffff


	//   ....[41]....
        /*0100*/ 	.word	0xffffffff


	//   ....[42]....
        /*0104*/ 	.word	0xffffffff


	//   ....[43]....
        /*0108*/ 	.word	0xffffffff


	//   ....[44]....
        /*010c*/ 	.word	0xffffffff


	//   ....[45]....
        /*0110*/ 	.word	0xffffffff


	//   ....[46]....
        /*0114*/ 	.word	0xffffffff


	//   ....[47]....
        /*0118*/ 	.word	0xffffffff


	//   ....[48]....
        /*011c*/ 	.word	0xffffffff


	//   ....[49]....
        /*0120*/ 	.word	0xffffffff


	//   ....[50]....
        /*0124*/ 	.word	0xffffffff


	//   ....[51]....
        /*0128*/ 	.word	0xffffffff


	//   ....[52]....
        /*012c*/ 	.word	0xffffffff


	//   ....[53]....
        /*0130*/ 	.word	0xffffffff


	//   ....[54]....
        /*0134*/ 	.word	0xffffffff


	//   ....[55]....
        /*0138*/ 	.word	0xffffffff


	//   ....[56]....
        /*013c*/ 	.word	0xffffffff


	//   ....[57]....
        /*0140*/ 	.word	0xffffffff


	//   ....[58]....
        /*0144*/ 	.word	0xffffffff


	//   ....[59]....
        /*0148*/ 	.word	0xffffffff


	//----- nvinfo : EIATTR_COOP_GROUP_INSTR_OFFSETS
	.align		4
.L_202:
        /*014c*/ 	.byte	0x04, 0x28
        /*014e*/ 	.short	(.L_204 - .L_203)


	//   ....[0]....
.L_203:
        /*0150*/ 	.word	0x00000cb0


	//   ....[1]....
        /*0154*/ 	.word	0x00000ce0


	//   ....[2]....
        /*0158*/ 	.word	0x00000d00


	//   ....[3]....
        /*015c*/ 	.word	0x00000d10


	//   ....[4]....
        /*0160*/ 	.word	0x00000ea0


	//   ....[5]....
        /*0164*/ 	.word	0x00000ed0


	//   ....[6]....
        /*0168*/ 	.word	0x00000f00


	//   ....[7]....
        /*016c*/ 	.word	0x00000f20


	//   ....[8]....
        /*0170*/ 	.word	0x000010a0


	//   ....[9]....
        /*0174*/ 	.word	0x000010d0


	//   ....[10]....
        /*0178*/ 	.word	0x00001100


	//   ....[11]....
        /*017c*/ 	.word	0x00001120


	//   ....[12]....
        /*0180*/ 	.word	0x000012a0


	//   ....[13]....
        /*0184*/ 	.word	0x000012d0


	//   ....[14]....
        /*0188*/ 	.word	0x00001300


	//   ....[15]....
        /*018c*/ 	.word	0x00001320


	//   ....[16]....
        /*0190*/ 	.word	0x000014a0


	//   ....[17]....
        /*0194*/ 	.word	0x000014e0


	//   ....[18]....
        /*0198*/ 	.word	0x00001510


	//   ....[19]....
        /*019c*/ 	.word	0x00001520


	//   ....[20]....
        /*01a0*/ 	.word	0x00002280


	//   ....[21]....
        /*01a4*/ 	.word	0x00002290


	//   ....[22]....
        /*01a8*/ 	.word	0x000022a0


	//   ....[23]....
        /*01ac*/ 	.word	0x000022c0


	//   ....[24]....
        /*01b0*/ 	.word	0x00002440


	//   ....[25]....
        /*01b4*/ 	.word	0x00002480


	//   ....[26]....
        /*01b8*/ 	.word	0x000024b0


	//   ....[27]....
        /*01bc*/ 	.word	0x000024d0


	//   ....[28]....
        /*01c0*/ 	.word	0x00002650


	//   ....[29]....
        /*01c4*/ 	.word	0x00002690


	//   ....[30]....
        /*01c8*/ 	.word	0x000026c0


	//   ....[31]....
        /*01cc*/ 	.word	0x000026e0


	//   ....[32]....
        /*01d0*/ 	.word	0x00002860


	//   ....[33]....
        /*01d4*/ 	.word	0x000028a0


	//   ....[34]....
        /*01d8*/ 	.word	0x000028d0


	//   ....[35]....
        /*01dc*/ 	.word	0x000028f0


	//   ....[36]....
        /*01e0*/ 	.word	0x00002a70


	//   ....[37]....
        /*01e4*/ 	.word	0x00002ab0


	//   ....[38]....
        /*01e8*/ 	.word	0x00002ae0


	//   ....[39]....
        /*01ec*/ 	.word	0x00002b00


	//   ....[40]....
        /*01f0*/ 	.word	0x00004f40


	//   ....[41]....
        /*01f4*/ 	.word	0x00004f70


	//   ....[42]....
        /*01f8*/ 	.word	0x00004f90


	//   ....[43]....
        /*01fc*/ 	.word	0x00004fa0


	//   ....[44]....
        /*0200*/ 	.word	0x00005130


	//   ....[45]....
        /*0204*/ 	.word	0x00005160


	//   ....[46]....
        /*0208*/ 	.word	0x00005190


	//   ....[47]....
        /*020c*/ 	.word	0x000051b0


	//   ....[48]....
        /*0210*/ 	.word	0x00005330


	//   ....[49]....
        /*0214*/ 	.word	0x00005360


	//   ....[50]....
        /*0218*/ 	.word	0x00005390


	//   ....[51]....
        /*021c*/ 	.word	0x000053b0


	//   ....[52]....
        /*0220*/ 	.word	0x00005530


	//   ....[53]....
        /*0224*/ 	.word	0x00005560


	//   ....[54]....
        /*0228*/ 	.word	0x00005590


	//   ....[55]....
        /*022c*/ 	.word	0x000055b0


	//   ....[56]....
        /*0230*/ 	.word	0x00005730


	//   ....[57]....
        /*0234*/ 	.word	0x00005760


	//   ....[58]....
        /*0238*/ 	.word	0x00005790


	//   ....[59]....
        /*023c*/ 	.word	0x000057b0


	//----- nvinfo : EIATTR_VRC_CTA_INIT_COUNT
	.align		4
.L_204:
        /*0240*/ 	.byte	0x02, 0x4a
	.zero		1
	.zero		1


	//----- nvinfo : EIATTR_EXIT_INSTR_OFFSETS
	.align		4
        /*0244*/ 	.byte	0x04, 0x1c
        /*0246*/ 	.short	(.L_206 - .L_205)


	//   ....[0]....
.L_205:
        /*0248*/ 	.word	0x00000040


	//   ....[1]....
        /*024c*/ 	.word	0x00006450


	//   ....[2]....
        /*0250*/ 	.word	0x00006490


	//----- nvinfo : EIATTR_MAX_THREADS
	.align		4
.L_206:
        /*0254*/ 	.byte	0x04, 0x05
        /*0256*/ 	.short	(.L_208 - .L_207)
.L_207:
        /*0258*/ 	.word	0x00000100
        /*025c*/ 	.word	0x00000001
        /*0260*/ 	.word	0x00000001


	//----- nvinfo : EIATTR_CRS_STACK_SIZE
	.align		4
.L_208:
        /*0264*/ 	.byte	0x04, 0x1e
        /*0266*/ 	.short	(.L_210 - .L_209)
.L_209:
        /*0268*/ 	.word	0x00000000


	//----- nvinfo : EIATTR_CBANK_PARAM_SIZE
	.align		4
.L_210:
        /*026c*/ 	.byte	0x03, 0x19
        /*026e*/ 	.short	0x0021


	//----- nvinfo : EIATTR_PARAM_CBANK
	.align		4
        /*0270*/ 	.byte	0x04, 0x0a
        /*0272*/ 	.short	(.L_212 - .L_211)
	.align		4
.L_211:
        /*0274*/ 	.word	index@(.nv.constant0._ZN6thrust24THRUST_300001_SM_1000_NS8cuda_cub4core6detail13_kernel_agentINS1_8__reduce11ReduceAgentINS0_12zip_iteratorIN4cuda3std3__45tupleIJNS0_10device_ptrIdEENS0_17counting_iteratorIlNS0_11use_defaultESF_SF_EEEEEEEPNSB_IJdlEEESJ_lNS1_9__extrema9arg_max_fIdl7CompareEEEEJSI_SK_lSO_EEEvDpT0_)
        /*0278*/ 	.short	0x0380
        /*027a*/ 	.short	0x0021


	//----- nvinfo : EIATTR_SW_WAR
	.align		4
.L_212:
        /*027c*/ 	.byte	0x04, 0x36
        /*027e*/ 	.short	(.L_214 - .L_213)
.L_213:
        /*0280*/ 	.word	0x00000008
.L_214:


//--------------------- .nv.info._ZN6thrust24THRUST_300001_SM_1000_NS8cuda_cub4core6detail13_kernel_agentINS1_8__reduce11ReduceAgentIPN4cuda3std3__45tupleIJdlEEESC_SB_iNS1_9__extrema9arg_max_fIdl7CompareEEEEJSC_SC_iSG_EEEvDpT0_ --------------------------
	.section	.nv.info._ZN6thrust24THRUST_300001_SM_1000_NS8cuda_cub4core6detail13_kernel_agentINS1_8__reduce11ReduceAgentIPN4cuda3std3__45tupleIJdlEEESC_SB_iNS1_9__extrema9arg_max_fIdl7CompareEEEEJSC_SC_iSG_EEEvDpT0_,"",@"SHT_CUDA_INFO"
	.sectionflags	@""
	.align	4


	//----- nvinfo : EIATTR_CUDA_API_VERSION
	.align		4
        /*0000*/ 	.byte	0x04, 0x37
        /*0002*/ 	.short	(.L_216 - .L_215)
.L_215:
        /*0004*/ 	.word	0x00000082


	//----- nvinfo : EIATTR_KPARAM_INFO
	.align		4
.L_216:
        /*0008*/ 	.byte	0x04, 0x17
        /*000a*/ 	.short	(.L_218 - .L_217)
.L_217:
        /*000c*/ 	.word	0x00000000
        /*0010*/ 	.short	0x0003
        /*0012*/ 	.short	0x0014
        /*0014*/ 	.byte	0x00, 0xf0, 0x05, 0x00


	//----- nvinfo : EIATTR_KPARAM_INFO
	.align		4
.L_218:
        /*0018*/ 	.byte	0x04, 0x17
        /*001a*/ 	.short	(.L_220 - .L_219)
.L_219:
        /*001c*/ 	.word	0x00000000
        /*0020*/ 	.short	0x0002
        /*0022*/ 	.short	0x0010
        /*0024*/ 	.byte	0x00, 0xf0, 0x11, 0x00


	//----- nvinfo : EIATTR_KPARAM_INFO
	.align		4
.L_220:
        /*0028*/ 	.byte	0x04, 0x17
        /*002a*/ 	.short	(.L_222 - .L_221)
.L_221:
        /*002c*/ 	.word	0x00000000
        /*0030*/ 	.short	0x0001
        /*0032*/ 	.short	0x0008
        /*0034*/ 	.byte	0x00, 0xf5, 0x21, 0x00


	//----- nvinfo : EIATTR_KPARAM_INFO
	.align		4
.L_222:
        /*0038*/ 	.byte	0x04, 0x17
        /*003a*/ 	.short	(.L_224 - .L_223)
.L_223:
        /*003c*/ 	.word	0x00000000
        /*0040*/ 	.short	0x0000
        /*0042*/ 	.short	0x0000
        /*0044*/ 	.byte	0x00, 0xf5, 0x21, 0x00


	//----- nvinfo : EIATTR_SPARSE_MMA_MASK
	.align		4
.L_224:
        /*0048*/ 	.byte	0x03, 0x50
        /*004a*/ 	.short	0x0000


	//----- nvinfo : EIATTR_MAXREG_COUNT
	.align		4
        /*004c*/ 	.byte	0x03, 0x1b
        /*004e*/ 	.short	0x00ff


	//----- nvinfo : EIATTR_NUM_BARRIERS
	.align		4
        /*0050*/ 	.byte	0x02, 0x4c
        /*0052*/ 	.byte	0x01
	.zero		1


	//----- nvinfo : EIATTR_MERCURY_ISA_VERSION
	.align		4
        /*0054*/ 	.byte	0x03, 0x5f
        /*0056*/ 	.short	0x0101


	//----- nvinfo : EIATTR_COOP_GROUP_MASK_REGIDS
	.align		4
        /*0058*/ 	.byte	0x04, 0x29
        /*005a*/ 	.short	(.L_226 - .L_225)


	//   ....[0]....
.L_225:
        /*005c*/ 	.word	0xffffffff


	//   ....[1]....
        /*0060*/ 	.word	0xffffffff


	//   ....[2]....
        /*0064*/ 	.word	0xffffffff


	//   ....[3]....
        /*0068*/ 	.word	0xffffffff


	//   ....[4]....
        /*006c*/ 	.word	0xffffffff


	//   ....[5]....
        /*0070*/ 	.word	0xffffffff


	//   ....[6]....
        /*0074*/ 	.word	0xffffffff


	//   ....[7]....
        /*0078*/ 	.word	0xffffffff


	//   ....[8]....
        /*007c*/ 	.word	0xffffffff


	//   ....[9]....
        /*0080*/ 	.word	0xffffffff


	//   ....[10]....
        /*0084*/ 	.word	0xffffffff


	//   ....[11]....
        /*0088*/ 	.word	0xffffffff


	//   ....[12]....
        /*008c*/ 	.word	0xffffffff


	//   ....[13]....
        /*0090*/ 	.word	0xffffffff


	//   ....[14]....
        /*0094*/ 	.word	0xffffffff


	//   ....[15]....
        /*0098*/ 	.word	0xffffffff


	//   ....[16]....
        /*009c*/ 	.word	0xffffffff


	//   ....[17]....
        /*00a0*/ 	.word	0xffffffff


	//   ....[18]....
        /*00a4*/ 	.word	0xffffffff


	//   ....[19]....
        /*00a8*/ 	.word	0xffffffff


	//   ....[20]....
        /*00ac*/ 	.word	0xffffffff


	//   ....[21]....
        /*00b0*/ 	.word	0xffffffff


	//   ....[22]....
        /*00b4*/ 	.word	0xffffffff


	//   ....[23]....
        /*00b8*/ 	.word	0xffffffff


	//   ....[24]....
        /*00bc*/ 	.word	0xffffffff


	//   ....[25]....
        /*00c0*/ 	.word	0xffffffff


	//   ....[26]....
        /*00c4*/ 	.word	0xffffffff


	//   ....[27]....
        /*00c8*/ 	.word	0xffffffff


	//   ....[28]....
        /*00cc*/ 	.word	0xffffffff


	//   ....[29]....
        /*00d0*/ 	.word	0xffffffff


	//   ....[30]....
        /*00d4*/ 	.word	0xffffffff


	//   ....[31]....
        /*00d8*/ 	.word	0xffffffff


	//   ....[32]....
        /*00dc*/ 	.word	0xffffffff


	//   ....[33]....
        /*00e0*/ 	.word	0xffffffff


	//   ....[34]....
        /*00e4*/ 	.word	0xffffffff


	//   ....[35]....
        /*00e8*/ 	.word	0xffffffff


	//   ....[36]....
        /*00ec*/ 	.word	0xffffffff


	//   ....[37]....
        /*00f0*/ 	.word	0xffffffff


	//   ....[38]....
        /*00f4*/ 	.word	0xffffffff


	//   ....[39]....
        /*00f8*/ 	.word	0xffffffff


	//   ....[40]....
        /*00fc*/ 	.word	0xffffffff


	//   ....[41]....
        /*0100*/ 	.word	0xffffffff


	//   ....[42]....
        /*0104*/ 	.word	0xffffffff


	//   ....[43]....
        /*0108*/ 	.word	0xffffffff


	//   ....[44]....
        /*010c*/ 	.word	0xffffffff


	//   ....[45]....
        /*0110*/ 	.word	0xffffffff


	//   ....[46]....
        /*0114*/ 	.word	0xffffffff


	//   ....[47]....
        /*0118*/ 	.word	0xffffffff


	//   ....[48]....
        /*011c*/ 	.word	0xffffffff


	//   ....[49]....
        /*0120*/ 	.word	0xffffffff


	//   ....[50]....
        /*0124*/ 	.word	0xffffffff


	//   ....[51]....
        /*0128*/ 	.word	0xffffffff


	//   ....[52]....
        /*012c*/ 	.word	0xffffffff


	//   ....[53]....
        /*0130*/ 	.word	0xffffffff


	//   ....[54]....
        /*0134*/ 	.word	0xffffffff


	//   ....[55]....
        /*0138*/ 	.word	0xffffffff


	//   ....[56]....
        /*013c*/ 	.word	0xffffffff


	//   ....[57]....
        /*0140*/ 	.word	0xffffffff


	//   ....[58]....
        /*0144*/ 	.word	0xffffffff


	//   ....[59]....
        /*0148*/ 	.word	0xffffffff


	//----- nvinfo : EIATTR_COOP_GROUP_INSTR_OFFSETS
	.align		4
.L_226:
        /*014c*/ 	.byte	0x04, 0x28
        /*014e*/ 	.short	(.L_228 - .L_227)


	//   ....[0]....
.L_227:
        /*0150*/ 	.word	0x00000b70


	//   ....[1]....
        /*0154*/ 	.word	0x00000ba0


	//   ....[2]....
        /*0158*/ 	.word	0x00000bc0


	//   ....[3]....
        /*015c*/ 	.word	0x00000bd0


	//   ....[4]....
        /*0160*/ 	.word	0x00000d60


	//   ....[5]....
        /*0164*/ 	.word	0x00000d90


	//   ....[6]....
        /*0168*/ 	.word	0x00000dc0


	//   ....[7]....
        /*016c*/ 	.word	0x00000de0


	//   ....[8]....
        /*0170*/ 	.word	0x00000f60


	//   ....[9]....
        /*0174*/ 	.word	0x00000f90


	//   ....[10]....
        /*0178*/ 	.word	0x00000fc0


	//   ....[11]....
        /*017c*/ 	.word	0x00000fe0


	//   ....[12]....
        /*0180*/ 	.word	0x00001160


	//   ....[13]....
        /*0184*/ 	.word	0x00001190


	//   ....[14]....
        /*0188*/ 	.word	0x000011c0


	//   ....[15]....
        /*018c*/ 	.word	0x000011e0


	//   ....[16]....
        /*0190*/ 	.word	0x00001360


	//   ....[17]....
        /*0194*/ 	.word	0x000013a0


	//   ....[18]....
        /*0198*/ 	.word	0x000013d0


	//   ....[19]....
        /*019c*/ 	.word	0x000013e0


	//   ....[20]....
        /*01a0*/ 	.word	0x00002140


	//   ....[21]....
        /*01a4*/ 	.word	0x00002150


	//   ....[22]....
        /*01a8*/ 	.word	0x00002160


	//   ....[23]....
        /*01ac*/ 	.word	0x00002180


	//   ....[24]....
        /*01b0*/ 	.word	0x00002300


	//   ....[25]....
        /*01b4*/ 	.word	0x00002340


	//   ....[26]....
        /*01b8*/ 	.word	0x00002370


	//   ....[27]....
        /*01bc*/ 	.word	0x00002390


	//   ....[28]....
        /*01c0*/ 	.word	0x00002510


	//   ....[29]....
        /*01c4*/ 	.word	0x00002550


	//   ....[30]....
        /*01c8*/ 	.word	0x00002580


	//   ....[31]....
        /*01cc*/ 	.word	0x000025a0


	//   ....[32]....
        /*01d0*/ 	.word	0x00002720


	//   ....[33]....
        /*01d4*/ 	.word	0x00002760


	//   ....[34]....
        /*01d8*/ 	.word	0x00002790


	//   ....[35]....
        /*01dc*/ 	.word	0x000027b0


	//   ....[36]....
        /*01e0*/ 	.word	0x00002930


	//   ....[37]....
        /*01e4*/ 	.word	0x00002970


	//   ....[38]....
        /*01e8*/ 	.word	0x000029b0


	//   ....[39]....
        /*01ec*/ 	.word	0x000029c0


	//   ....[40]....
        /*01f0*/ 	.word	0x00004d80


	//   ....[41]....
        /*01f4*/ 	.word	0x00004db0


	//   ....[42]....
        /*01f8*/ 	.word	0x00004dd0


	//   ....[43]....
        /*01fc*/ 	.word	0x00004de0


	//   ....[44]....
        /*0200*/ 	.word	0x00004f70


	//   ....[45]....
        /*0204*/ 	.word	0x00004fa0


	//   ....[46]....
        /*0208*/ 	.word	0x00004fd0


	//   ....[47]....
        /*020c*/ 	.word	0x00004ff0


	//   ....[48]....
        /*0210*/ 	.word	0x00005170


	//   ....[49]....
        /*0214*/ 	.word	0x000051a0


	//   ....[50]....
        /*0218*/ 	.word	0x000051d0


	//   ....[51]....
        /*021c*/ 	.word	0x000051f0


	//   ....[52]....
        /*0220*/ 	.word	0x00005370


	//   ....[53]....
        /*0224*/ 	.word	0x000053a0


	//   ....[54]....
        /*0228*/ 	.word	0x000053d0


	//   ....[55]....
        /*022c*/ 	.word	0x000053f0


	//   ....[56]....
        /*0230*/ 	.word	0x00005570


	//   ....[57]....
        /*0234*/ 	.word	0x000055a0


	//   ....[58]....
        /*0238*/ 	.word	0x000055d0


	//   ....[59]....
        /*023c*/ 	.word	0x000055f0


	//----- nvinfo : EIATTR_VRC_CTA_INIT_COUNT
	.align		4
.L_228:
        /*0240*/ 	.byte	0x02, 0x4a
	.zero		1
	.zero		1


	//----- nvinfo : EIATTR_EXIT_INSTR_OFFSETS
	.align		4
        /*0244*/ 	.byte	0x04, 0x1c
        /*0246*/ 	.short	(.L_230 - .L_229)


	//   ....[0]....
.L_229:
        /*0248*/ 	.word	0x00000030


	//   ....[1]....
        /*024c*/ 	.word	0x00006290


	//   ....[2]....
        /*0250*/ 	.word	0x000062d0


	//----- nvinfo : EIATTR_MAX_THREADS
	.align		4
.L_230:
        /*0254*/ 	.byte	0x04, 0x05
        /*0256*/ 	.short	(.L_232 - .L_231)
.L_231:
        /*0258*/ 	.word	0x00000100
        /*025c*/ 	.word	0x00000001
        /*0260*/ 	.word	0x00000001


	//----- nvinfo : EIATTR_CRS_STACK_SIZE
	.align		4
.L_232:
        /*0264*/ 	.byte	0x04, 0x1e
        /*0266*/ 	.short	(.L_234 - .L_233)
.L_233:
        /*0268*/ 	.word	0x00000000


	//----- nvinfo : EIATTR_CBANK_PARAM_SIZE
	.align		4
.L_234:
        /*026c*/ 	.byte	0x03, 0x19
        /*026e*/ 	.short	0x0015


	//----- nvinfo : EIATTR_PARAM_CBANK
	.align		4
        /*0270*/ 	.byte	0x04, 0x0a
        /*0272*/ 	.short	(.L_236 - .L_235)
	.align		4
.L_235:
        /*0274*/ 	.word	index@(.nv.constant0._ZN6thrust24THRUST_300001_SM_1000_NS8cuda_cub4core6detail13_kernel_agentINS1_8__reduce11ReduceAgentIPN4cuda3std3__45tupleIJdlEEESC_SB_iNS1_9__extrema9arg_max_fIdl7CompareEEEEJSC_SC_iSG_EEEvDpT0_)
        /*0278*/ 	.short	0x0380
        /*027a*/ 	.short	0x0015


	//----- nvinfo : EIATTR_SW_WAR
	.align		4
.L_236:
        /*027c*/ 	.byte	0x04, 0x36
        /*027e*/ 	.short	(.L_238 - .L_237)
.L_237:
        /*0280*/ 	.word	0x00000008
.L_238:


//--------------------- .nv.info._ZN6thrust24THRUST_300001_SM_1000_NS8cuda_cub4core6detail13_kernel_agentINS1_8__reduce10DrainAgentIiEEJN3cub18CUB_300001_SM_10009GridQueueIjEEiEEEvDpT0_ --------------------------
	.section	.nv.info._ZN6thrust24THRUST_300001_SM_1000_NS8cuda_cub4core6detail13_kernel_agentINS1_8__reduce10DrainAgentIiEEJN3cub18CUB_300001_SM_10009GridQueueIjEEiEEEvDpT0_,"",@"SHT_CUDA_INFO"
	.sectionflags	@""
	.align	4


	//----- nvinfo : EIATTR_CUDA_API_VERSION
	.align		4
        /*0000*/ 	.byte	0x04, 0x37
        /*0002*/ 	.short	(.L_240 - .L_239)
.L_239:
        /*0004*/ 	.word	0x00000082


	//----- nvinfo : EIATTR_KPARAM_INFO
	.align		4
.L_240:
        /*0008*/ 	.byte	0x04, 0x17
        /*000a*/ 	.short	(.L_242 - .L_241)
.L_241:
        /*000c*/ 	.word	0x00000000
        /*0010*/ 	.short	0x0001
        /*0012*/ 	.short	0x0008
        /*0014*/ 	.byte	0x00, 0xf0, 0x11, 0x00


	//----- nvinfo : EIATTR_KPARAM_INFO
	.align		4
.L_242:
        /*0018*/ 	.byte	0x04, 0x17
        /*001a*/ 	.short	(.L_244 - .L_243)
.L_243:
        /*001c*/ 	.word	0x00000000
        /*0020*/ 	.short	0x0000
        /*0022*/ 	.short	0x0000
        /*0024*/ 	.byte	0x00, 0xf0, 0x21, 0x00


	//----- nvinfo : EIATTR_SPARSE_MMA_MASK
	.align		4
.L_244:
        /*0028*/ 	.byte	0x03, 0x50
        /*002a*/ 	.short	0x0000


	//----- nvinfo : EIATTR_MAXREG_COUNT
	.align		4
        /*002c*/ 	.byte	0x03, 0x1b
        /*002e*/ 	.short	0x00ff


	//----- nvinfo : EIATTR_MERCURY_ISA_VERSION
	.align		4
        /*0030*/ 	.byte	0x03, 0x5f
        /*0032*/ 	.short	0x0101


	//----- nvinfo : EIATTR_VRC_CTA_INIT_COUNT
	.align		4
        /*0034*/ 	.byte	0x02, 0x4a
	.zero		1
	.zero		1


	//----- nvinfo : EIATTR_EXIT_INSTR_OFFSETS
	.align		4
        /*0038*/ 	.byte	0x04, 0x1c
        /*003a*/ 	.short	(.L_246 - .L_245)


	//   ....[0]....
.L_245:
        /*003c*/ 	.word	0x00000060


	//----- nvinfo : EIATTR_MAX_THREADS
	.align		4
.L_246:
        /*0040*/ 	.byte	0x04, 0x05
        /*0042*/ 	.short	(.L_248 - .L_247)
.L_247:
        /*0044*/ 	.word	0x00000001
        /*0048*/ 	.word	0x00000001
        /*004c*/ 	.word	0x00000001


	//----- nvinfo : EIATTR_CBANK_PARAM_SIZE
	.align		4
.L_248:
        /*0050*/ 	.byte	0x03, 0x19
        /*0052*/ 	.short	0x000c


	//----- nvinfo : EIATTR_PARAM_CBANK
	.align		4
        /*0054*/ 	.byte	0x04, 0x0a
        /*0056*/ 	.short	(.L_250 - .L_249)
	.align		4
.L_249:
        /*0058*/ 	.word	index@(.nv.constant0._ZN6thrust24THRUST_300001_SM_1000_NS8cuda_cub4core6detail13_kernel_agentINS1_8__reduce10DrainAgentIiEEJN3cub18CUB_300001_SM_10009GridQueueIjEEiEEEvDpT0_)
        /*005c*/ 	.short	0x0380
        /*005e*/ 	.short	0x000c


	//----- nvinfo : EIATTR_SW_WAR
	.align		4
.L_250:
        /*0060*/ 	.byte	0x04, 0x36
        /*0062*/ 	.short	(.L_252 - .L_251)
.L_251:
        /*0064*/ 	.word	0x00000008
.L_252:


//--------------------- .nv.info._ZN6thrust24THRUST_300001_SM_1000_NS8cuda_cub4core6detail13_kernel_agentINS1_8__reduce11ReduceAgentINS0_12zip_iteratorIN4cuda3std3__45tupleIJNS0_10device_ptrIdEENS0_17counting_iteratorIlNS0_11use_defaultESF_SF_EEEEEEEPNSB_IJdlEEESJ_iNS1_9__extrema9arg_max_fIdl7CompareEEEEJSI_SK_iN3cub18CUB_300001_SM_100013GridEvenShareIiEENSR_9GridQueueIjEESO_EEEvDpT0_ --------------------------
	.section	.nv.info._ZN6thrust24THRUST_300001_SM_1000_NS8cuda_cub4core6detail13_kernel_agentINS1_8__reduce11ReduceAgentINS0_12zip_iteratorIN4cuda3std3__45tupleIJNS0_10device_ptrIdEENS0_17counting_iteratorIlNS0_11use_defaultESF_SF_EEEEEEEPNSB_IJdlEEESJ_iNS1_9__extrema9arg_max_fIdl7CompareEEEEJSI_SK_iN3cub18CUB_300001_SM_100013GridEvenShareIiEENSR_9GridQueueIjEESO_EEEvDpT0_,"",@"SHT_CUDA_INFO"
	.sectionflags	@""
	.align	4


	//----- nvinfo : EIATTR_CUDA_API_VERSION
	.align		4
        /*0000*/ 	.byte	0x04, 0x37
        /*0002*/ 	.short	(.L_254 - .L_253)
.L_253:
        /*0004*/ 	.word	0x00000082


	//----- nvinfo : EIATTR_KPARAM_INFO
	.align		4
.L_254:
        /*0008*/ 	.byte	0x04, 0x17
        /*000a*/ 	.short	(.L_256 - .L_255)
.L_255:
        /*000c*/ 	.word	0x00000000
        /*0010*/ 	.short	0x0005
        /*0012*/ 	.short	0x0050
        /*0014*/ 	.byte	0x00, 0xf0, 0x05, 0x00


	//----- nvinfo : EIATTR_KPARAM_INFO
	.align		4
.L_256:
        /*0018*/ 	.byte	0x04, 0x17
        /*001a*/ 	.short	(.L_258 - .L_257)
.L_257:
        /*001c*/ 	.word	0x00000000
        /*0020*/ 	.short	0x0004
        /*0022*/ 	.short	0x0048
        /*0024*/ 	.byte	0x00, 0xf0, 0x21, 0x00


	//----- nvinfo : EIATTR_KPARAM_INFO
	.align		4
.L_258:
        /*0028*/ 	.byte	0x04, 0x17
        /*002a*/ 	.short	(.L_260 - .L_259)
.L_259:
        /*002c*/ 	.word	0x00000000
        /*0030*/ 	.short	0x0003
        /*0032*/ 	.short	0x001c
        /*0034*/ 	.byte	0x00, 0xf0, 0xa1, 0x00


	//----- nvinfo : EIATTR_KPARAM_INFO
	.align		4
.L_260:
        /*0038*/ 	.byte	0x04, 0x17
        /*003a*/ 	.short	(.L_262 - .L_261)
.L_261:
        /*003c*/ 	.word	0x00000000
        /*0040*/ 	.short	0x0002
        /*0042*/ 	.short	0x0018
        /*0044*/ 	.byte	0x00, 0xf0, 0x11, 0x00


	//----- nvinfo : EIATTR_KPARAM_INFO
	.align		4
.L_262:
        /*0048*/ 	.byte	0x04, 0x17
        /*004a*/ 	.short	(.L_264 - .L_263)
.L_263:
        /*004c*/ 	.word	0x00000000
        /*0050*/ 	.short	0x0001
        /*0052*/ 	.short	0x0010
        /*0054*/ 	.byte	0x00, 0xf5, 0x21, 0x00


	//----- nvinfo : EIATTR_KPARAM_INFO
	.align		4
.L_264:
        /*0058*/ 	.byte	0x04, 0x17
        /*005a*/ 	.short	(.L_266 - .L_265)
.L_265:
        /*005c*/ 	.word	0x00000000
        /*0060*/ 	.short	0x0000
        /*0062*/ 	.short	0x0000
        /*0064*/ 	.byte	0x00, 0xf0, 0x41, 0x00


	//----- nvinfo : EIATTR_SPARSE_MMA_MASK
	.align		4
.L_266:
        /*0068*/ 	.byte	0x03, 0x50
        /*006a*/ 	.short	0x0000


	//----- nvinfo : EIATTR_MAXREG_COUNT
	.align		4
        /*006c*/ 	.byte	0x03, 0x1b
        /*006e*/ 	.short	0x00ff


	//----- nvinfo : EIATTR_NUM_BARRIERS
	.align		4
        /*0070*/ 	.byte	0x02, 0x4c
        /*0072*/ 	.byte	0x01
	.zero		1


	//----- nvinfo : EIATTR_MERCURY_ISA_VERSION
	.align		4
        /*0074*/ 	.byte	0x03, 0x5f
        /*0076*/ 	.short	0x0101


	//----- nvinfo : EIATTR_COOP_GROUP_MASK_REGIDS
	.align		4
        /*0078*/ 	.byte	0x04, 0x29
        /*007a*/ 	.short	(.L_268 - .L_267)


	//   ....[0]....
.L_267:
        /*007c*/ 	.word	0xffffffff


	//   ....[1]....
        /*0080*/ 	.word	0xffffffff


	//   ....[2]....
        /*0084*/ 	.word	0xffffffff


	//   ....[3]....
        /*0088*/ 	.word	0xffffffff


	//   ....[4]....
        /*008c*/ 	.word	0xffffffff


	//   ....[5]....
        /*0090*/ 	.word	0xffffffff


	//   ....[6]....
        /*0094*/ 	.word	0xffffffff


	//   ....[7]....
        /*0098*/ 	.word	0xffffffff


	//   ....[8]....
        /*009c*/ 	.word	0xffffffff


	//   ....[9]....
        /*00a0*/ 	.word	0xffffffff


	//   ....[10]....
        /*00a4*/ 	.word	0xffffffff


	//   ....[11]....
        /*00a8*/ 	.word	0xffffffff


	//   ....[12]....
        /*00ac*/ 	.word	0xffffffff


	//   ....[13]....
        /*00b0*/ 	.word	0xffffffff


	//   ....[14]....
        /*00b4*/ 	.word	0xffffffff


	//   ....[15]....
        /*00b8*/ 	.word	0xffffffff


	//   ....[16]....
        /*00bc*/ 	.word	0xffffffff


	//   ....[17]....
        /*00c0*/ 	.word	0xffffffff


	//   ....[18]....
        /*00c4*/ 	.word	0xffffffff


	//   ....[19]....
        /*00c8*/ 	.word	0xffffffff


	//   ....[20]....
        /*00cc*/ 	.word	0xffffffff


	//   ....[21]....
        /*00d0*/ 	.word	0xffffffff


	//   ....[22]....
        /*00d4*/ 	.word	0xffffffff


	//   ....[23]....
        /*00d8*/ 	.word	0xffffffff


	//   ....[24]....
        /*00dc*/ 	.word	0xffffffff


	//   ....[25]....
        /*00e0*/ 	.word	0xffffffff


	//   ....[26]....
        /*00e4*/ 	.word	0xffffffff


	//   ....[27]....
        /*00e8*/ 	.word	0xffffffff


	//   ....[28]....
        /*00ec*/ 	.word	0xffffffff


	//   ....[29]....
        /*00f0*/ 	.word	0xffffffff


	//   ....[30]....
        /*00f4*/ 	.word	0xffffffff


	//   ....[31]....
        /*00f8*/ 	.word	0xffffffff


	//   ....[32]....
        /*00fc*/ 	.word	0xffffffff


	//   ....[33]....
        /*0100*/ 	.word	0xffffffff


	//   ....[34]....
        /*0104*/ 	.word	0xffffffff


	//   ....[35]....
        /*0108*/ 	.word	0xffffffff


	//   ....[36]....
        /*010c*/ 	.word	0xffffffff


	//   ....[37]....
        /*0110*/ 	.word	0xffffffff


	//   ....[38]....
        /*0114*/ 	.word	0xffffffff


	//   ....[39]....
        /*0118*/ 	.word	0xffffffff


	//   ....[40]....
        /*011c*/ 	.word	0xffffffff


	//   ....[41]....
        /*0120*/ 	.word	0xffffffff


	//   ....[42]....
        /*0124*/ 	.word	0xffffffff


	//   ....[43]....
        /*0128*/ 	.word	0xffffffff


	//   ....[44]....
        /*012c*/ 	.word	0xffffffff


	//   ....[45]....
        /*0130*/ 	.word	0xffffffff


	//   ....[46]....
        /*0134*/ 	.word	0xffffffff


	//   ....[47]....
        /*0138*/ 	.word	0xffffffff


	//   ....[48]....
        /*013c*/ 	.word	0xffffffff


	//   ....[49]....
        /*0140*/ 	.word	0xffffffff


	//   ....[50]....
        /*0144*/ 	.word	0xffffffff


	//   ....[51]....
        /*0148*/ 	.word	0xffffffff


	//   ....[52]....
        /*014c*/ 	.word	0xffffffff


	//   ....[53]....
        /*0150*/ 	.word	0xffffffff


	//   ....[54]....
        /*0154*/ 	.word	0xffffffff


	//   ....[55]....
        /*0158*/ 	.word	0xffffffff


	//   ....[56]....
        /*015c*/ 	.word	0xffffffff


	//   ....[57]....
        /*0160*/ 	.word	0xffffffff


	//   ....[58]....
        /*0164*/ 	.word	0xffffffff


	//   ....[59]....
        /*0168*/ 	.word	0xffffffff


	//----- nvinfo : EIATTR_COOP_GROUP_INSTR_OFFSETS
	.align		4
.L_268:
        /*016c*/ 	.byte	0x04, 0x28
        /*016e*/ 	.short	(.L_270 - .L_269)


	//   ....[0]....
.L_269:
        /*0170*/ 	.word	0x00000cd0


	//   ....[1]....
        /*0174*/ 	.word	0x00000d00


	//   ....[2]....
        /*0178*/ 	.word	0x00000d20


	//   ....[3]....
        /*017c*/ 	.word	0x00000d30


	//   ....[4]....
        /*0180*/ 	.word	0x00000ec0


	//   ....[5]....
        /*0184*/ 	.word	0x00000ef0


	//   ....[6]....
        /*0188*/ 	.word	0x00000f20


	//   ....[7]....
        /*018c*/ 	.word	0x00000f40


	//   ....[8]....
        /*0190*/ 	.word	0x000010c0


	//   ....[9]....
        /*0194*/ 	.word	0x00001100


	//   ....[10]....
        /*0198*/ 	.word	0x00001130


	//   ....[11]....
        /*019c*/ 	.word	0x00001140


	//   ....[12]....
        /*01a0*/ 	.word	0x000012c0


	//   ....[13]....
        /*01a4*/ 	.word	0x000012f0


	//   ....[14]....
        /*01a8*/ 	.word	0x00001320


	//   ....[15]....
        /*01ac*/ 	.word	0x00001340


	//   ....[16]....
        /*01b0*/ 	.word	0x000014c0


	//   ....[17]....
        /*01b4*/ 	.word	0x000014f0


	//   ....[18]....
        /*01b8*/ 	.word	0x00001520


	//   ....[19]....
        /*01bc*/ 	.word	0x00001540


	//   ....[20]....
        /*01c0*/ 	.word	0x000022b0


	//   ....[21]....
        /*01c4*/ 	.word	0x000022c0


	//   ....[22]....
        /*01c8*/ 	.word	0x000022d0


	//   ....[23]....
        /*01cc*/ 	.word	0x000022f0


	//   ....[24]....
        /*01d0*/ 	.word	0x00002470


	//   ....[25]....
        /*01d4*/ 	.word	0x000024b0


	//   ....[26]....
        /*01d8*/ 	.word	0x000024e0


	//   ....[27]....
        /*01dc*/ 	.word	0x00002500


	//   ....[28]....
        /*01e0*/ 	.word	0x00002680


	//   ....[29]....
        /*01e4*/ 	.word	0x000026c0


	//   ....[30]....
        /*01e8*/ 	.word	0x000026f0


	//   ....[31]....
        /*01ec*/ 	.word	0x00002710


	//   ....[32]....
        /*01f0*/ 	.word	0x00002890


	//   ....[33]....
        /*01f4*/ 	.word	0x000028d0


	//   ....[34]....
        /*01f8*/ 	.word	0x00002900


	//   ....[35]....
        /*01fc*/ 	.word	0x00002920


	//   ....[36]....
        /*0200*/ 	.word	0x00002aa0


	//   ....[37]....
        /*0204*/ 	.word	0x00002ae0


	//   ....[38]....
        /*0208*/ 	.word	0x00002b10


	//   ....[39]....
        /*020c*/ 	.word	0x00002b30


	//   ....[40]....
        /*0210*/ 	.word	0x000051f0


	//   ....[41]....
        /*0214*/ 	.word	0x00005220


	//   ....[42]....
        /*0218*/ 	.word	0x00005240


	//   ....[43]....
        /*021c*/ 	.word	0x00005250


	//   ....[44]....
        /*0220*/ 	.word	0x000053e0


	//   ....[45]....
        /*0224*/ 	.word	0x00005410


	//   ....[46]....
        /*0228*/ 	.word	0x00005440


	//   ....[47]....
        /*022c*/ 	.word	0x00005460


	//   ....[48]....
        /*0230*/ 	.word	0x000055e0


	//   ....[49]....
        /*0234*/ 	.word	0x00005610


	//   ....[50]....
        /*0238*/ 	.word	0x00005640


	//   ....[51]....
        /*023c*/ 	.word	0x00005660


	//   ....[52]....
        /*0240*/ 	.word	0x000057e0


	//   ....[53]....
        /*0244*/ 	.word	0x00005810


	//   ....[54]....
        /*0248*/ 	.word	0x00005840


	//   ....[55]....
        /*024c*/ 	.word	0x00005860


	//   ....[56]....
        /*0250*/ 	.word	0x000059e0


	//   ....[57]....
        /*0254*/ 	.word	0x00005a10


	//   ....[58]....
        /*0258*/ 	.word	0x00005a40


	//   ....[59]....
        /*025c*/ 	.word	0x00005a60


	//----- nvinfo : EIATTR_VRC_CTA_INIT_COUNT
	.align		4
.L_270:
        /*0260*/ 	.byte	0x02, 0x4a
	.zero		1
	.zero		1


	//----- nvinfo : EIATTR_EXIT_INSTR_OFFSETS
	.align		4
        /*0264*/ 	.byte	0x04, 0x1c
        /*0266*/ 	.short	(.L_272 - .L_271)


	//   ....[0]....
.L_271:
        /*0268*/ 	.word	0x00006710


	//   ....[1]....
        /*026c*/ 	.word	0x00006770


	//----- nvinfo : EIATTR_MAX_THREADS
	.align		4
.L_272:
        /*0270*/ 	.byte	0x04, 0x05
        /*0272*/ 	.short	(.L_274 - .L_273)
.L_273:
        /*0274*/ 	.word	0x00000100
        /*0278*/ 	.word	0x00000001
        /*027c*/ 	.word	0x00000001


	//----- nvinfo : EIATTR_CRS_STACK_SIZE
	.align		4
.L_274:
        /*0280*/ 	.byte	0x04, 0x1e
        /*0282*/ 	.short	(.L_276 - .L_275)
.L_275:
        /*0284*/ 	.word	0x00000000


	//----- nvinfo : EIATTR_CBANK_PARAM_SIZE
	.align		4
.L_276:
        /*0288*/ 	.byte	0x03, 0x19
        /*028a*/ 	.short	0x0051


	//----- nvinfo : EIATTR_PARAM_CBANK
	.align		4
        /*028c*/ 	.byte	0x04, 0x0a
        /*028e*/ 	.short	(.L_278 - .L_277)
	.align		4
.L_277:
        /*0290*/ 	.word	index@(.nv.constant0._ZN6thrust24THRUST_300001_SM_1000_NS8cuda_cub4core6detail13_kernel_agentINS1_8__reduce11ReduceAgentINS0_12zip_iteratorIN4cuda3std3__45tupleIJNS0_10device_ptrIdEENS0_17counting_iteratorIlNS0_11use_defaultESF_SF_EEEEEEEPNSB_IJdlEEESJ_iNS1_9__extrema9arg_max_fIdl7CompareEEEEJSI_SK_iN3cub18CUB_300001_SM_100013GridEvenShareIiEENSR_9GridQueueIjEESO_EEEvDpT0_)
        /*0294*/ 	.short	0x0380
        /*0296*/ 	.short	0x0051


	//----- nvinfo : EIATTR_SW_WAR
	.align		4
.L_278:
        /*0298*/ 	.byte	0x04, 0x36
        /*029a*/ 	.short	(.L_280 - .L_279)
.L_279:
        /*029c*/ 	.word	0x00000008
.L_280:


//--------------------- .nv.info._ZN6thrust24THRUST_300001_SM_1000_NS8cuda_cub4core6detail13_kernel_agentINS1_8__reduce11ReduceAgentINS0_12zip_iteratorIN4cuda3std3__45tupleIJNS0_10device_ptrIdEENS0_17counting_iteratorIlNS0_11use_defaultESF_SF_EEEEEEEPNSB_IJdlEEESJ_iNS1_9__extrema9arg_max_fIdl7CompareEEEEJSI_SK_iSO_EEEvDpT0_ --------------------------
	.section	.nv.info._ZN6thrust24THRUST_300001_SM_1000_NS8cuda_cub4core6detail13_kernel_agentINS1_8__reduce11ReduceAgentINS0_12zip_iteratorIN4cuda3std3__45tupleIJNS0_10device_ptrIdEENS0_17counting_iteratorIlNS0_11use_defaultESF_SF_EEEEEEEPNSB_IJdlEEESJ_iNS1_9__extrema9arg_max_fIdl7CompareEEEEJSI_SK_iSO_EEEvDpT0_,"",@"SHT_CUDA_INFO"
	.sectionflags	@""
	.align	4


	//----- nvinfo : EIATTR_CUDA_API_VERSION
	.align		4
        /*0000*/ 	.byte	0x04, 0x37
        /*0002*/ 	.short	(.L_282 - .L_281)
.L_281:
        /*0004*/ 	.word	0x00000082


	//----- nvinfo : EIATTR_KPARAM_INFO
	.align		4
.L_282:
        /*0008*/ 	.byte	0x04, 0x17
        /*000a*/ 	.short	(.L_284 - .L_283)
.L_283:
        /*000c*/ 	.word	0x00000000
        /*0010*/ 	.short	0x0003
        /*0012*/ 	.short	0x001c
        /*0014*/ 	.byte	0x00, 0xf0, 0x05, 0x00


	//----- nvinfo : EIATTR_KPARAM_INFO
	.align		4
.L_284:
        /*0018*/ 	.byte	0x04, 0x17
        /*001a*/ 	.short	(.L_286 - .L_285)
.L_285:
        /*001c*/ 	.word	0x00000000
        /*0020*/ 	.short	0x0002
        /*0022*/ 	.short	0x0018
        /*0024*/ 	.byte	0x00, 0xf0, 0x11, 0x00


	//----- nvinfo : EIATTR_KPARAM_INFO
	.align		4
.L_286:
        /*0028*/ 	.byte	0x04, 0x17
        /*002a*/ 	.short	(.L_288 - .L_287)
.L_287:
        /*002c*/ 	.word	0x00000000
        /*0030*/ 	.short	0x0001
        /*0032*/ 	.short	0x0010
        /*0034*/ 	.byte	0x00, 0xf5, 0x21, 0x00


	//----- nvinfo : EIATTR_KPARAM_INFO
	.align		4
.L_288:
        /*0038*/ 	.byte	0x04, 0x17
        /*003a*/ 	.short	(.L_290 - .L_289)
.L_289:
        /*003c*/ 	.word	0x00000000
        /*0040*/ 	.short	0x0000
        /*0042*/ 	.short	0x0000
        /*0044*/ 	.byte	0x00, 0xf0, 0x41, 0x00


	//----- nvinfo : EIATTR_SPARSE_MMA_MASK
	.align		4
.L_290:
        /*0048*/ 	.byte	0x03, 0x50
        /*004a*/ 	.short	0x0000


	//----- nvinfo : EIATTR_MAXREG_COUNT
	.align		4
        /*004c*/ 	.byte	0x03, 0x1b
        /*004e*/ 	.short	0x00ff


	//----- nvinfo : EIATTR_NUM_BARRIERS
	.align		4
        /*0050*/ 	.byte	0x02, 0x4c
        /*0052*/ 	.byte	0x01
	.zero		1


	//----- nvinfo : EIATTR_MERCURY_ISA_VERSION
	.align		4
        /*0054*/ 	.byte	0x03, 0x5f
        /*0056*/ 	.short	0x0101


	//----- nvinfo : EIATTR_COOP_GROUP_MASK_REGIDS
	.align		4
        /*0058*/ 	.byte	0x04, 0x29
        /*005a*/ 	.short	(.L_292 - .L_291)


	//   ....[0]....
.L_291:
        /*005c*/ 	.word	0xffffffff


	//   ....[1]....
        /*0060*/ 	.word	0xffffffff


	//   ....[2]....
        /*0064*/ 	.word	0xffffffff


	//   ....[3]....
        /*0068*/ 	.word	0xffffffff


	//   ....[4]....
        /*006c*/ 	.word	0xffffffff


	//   ....[5]....
        /*0070*/ 	.word	0xffffffff


	//   ....[6]....
        /*0074*/ 	.word	0xffffffff


	//   ....[7]....
        /*0078*/ 	.word	0xffffffff


	//   ....[8]....
        /*007c*/ 	.word	0xffffffff


	//   ....[9]....
        /*0080*/ 	.word	0xffffffff


	//   ....[10]....
        /*0084*/ 	.word	0xffffffff


	//   ....[11]....
        /*0088*/ 	.word	0xffffffff


	//   ....[12]....
        /*008c*/ 	.word	0xffffffff


	//   ....[13]....
        /*0090*/ 	.word	0xffffffff


	//   ....[14]....
        /*0094*/ 	.word	0xffffffff


	//   ....[15]....
        /*0098*/ 	.word	0xffffffff


	//   ....[16]....
        /*009c*/ 	.word	0xffffffff


	//   ....[17]....
        /*00a0*/ 	.word	0xffffffff


	//   ....[18]....
        /*00a4*/ 	.word	0xffffffff


	//   ....[19]....
        /*00a8*/ 	.word	0xffffffff


	//   ....[20]....
        /*00ac*/ 	.word	0xffffffff


	//   ....[21]....
        /*00b0*/ 	.word	0xffffffff


	//   ....[22]....
        /*00b4*/ 	.word	0xffffffff


	//   ....[23]....
        /*00b8*/ 	.word	0xffffffff


	//   ....[24]....
        /*00bc*/ 	.word	0xffffffff


	//   ....[25]....
        /*00c0*/ 	.word	0xffffffff


	//   ....[26]....
        /*00c4*/ 	.word	0xffffffff


	//   ....[27]....
        /*00c8*/ 	.word	0xffffffff


	//   ....[28]....
        /*00cc*/ 	.word	0xffffffff


	//   ....[29]....
        /*00d0*/ 	.word	0xffffffff


	//   ....[30]....
        /*00d4*/ 	.word	0xffffffff


	//   ....[31]....
        /*00d8*/ 	.word	0xffffffff


	//   ....[32]....
        /*00dc*/ 	.word	0xffffffff


	//   ....[33]....
        /*00e0*/ 	.word	0xffffffff


	//   ....[34]....
        /*00e4*/ 	.word	0xffffffff


	//   ....[35]....
        /*00e8*/ 	.word	0xffffffff


	//   ....[36]....
        /*00ec*/ 	.word	0xffffffff


	//   ....[37]....
        /*00f0*/ 	.word	0xffffffff


	//   ....[38]....
        /*00f4*/ 	.word	0xffffffff


	//   ....[39]....
        /*00f8*/ 	.word	0xffffffff


	//   ....[40]....
        /*00fc*/ 	.word	0xffffffff


	//   ....[41]....
        /*0100*/ 	.word	0xffffffff


	//   ....[42]....
        /*0104*/ 	.word	0xffffffff


	//   ....[43]....
        /*0108*/ 	.word	0xffffffff


	//   ....[44]....
        /*010c*/ 	.word	0xffffffff


	//   ....[45]....
        /*0110*/ 	.word	0xffffffff


	//   ....[46]....
        /*0114*/ 	.word	0xffffffff


	//   ....[47]....
        /*0118*/ 	.word	0xffffffff


	//   ....[48]....
        /*011c*/ 	.word	0xffffffff


	//   ....[49]....
        /*0120*/ 	.word	0xffffffff


	//   ....[50]....
        /*0124*/ 	.word	0xffffffff


	//   ....[51]....
        /*0128*/ 	.word	0xffffffff


	//   ....[52]....
        /*012c*/ 	.word	0xffffffff


	//   ....[53]....
        /*0130*/ 	.word	0xffffffff


	//   ....[54]....
        /*0134*/ 	.word	0xffffffff


	//   ....[55]....
        /*0138*/ 	.word	0xffffffff


	//   ....[56]....
        /*013c*/ 	.word	0xffffffff


	//   ....[57]....
        /*0140*/ 	.word	0xffffffff


	//   ....[58]....
        /*0144*/ 	.word	0xffffffff


	//   ....[59]....
        /*0148*/ 	.word	0xffffffff


	//----- nvinfo : EIATTR_COOP_GROUP_INSTR_OFFSETS
	.align		4
.L_292:
        /*014c*/ 	.byte	0x04, 0x28
        /*014e*/ 	.short	(.L_294 - .L_293)


	//   ....[0]....
.L_293:
        /*0150*/ 	.word	0x00000c90


	//   ....[1]....
        /*0154*/ 	.word	0x00000cc0


	//   ....[2]....
        /*0158*/ 	.word	0x00000ce0


	//   ....[3]....
        /*015c*/ 	.word	0x00000cf0


	//   ....[4]....
        /*0160*/ 	.word	0x00000e80


	//   ....[5]....
        /*0164*/ 	.word	0x00000eb0


	//   ....[6]....
        /*0168*/ 	.word	0x00000ee0


	//   ....[7]....
        /*016c*/ 	.word	0x00000f00


	//   ....[8]....
        /*0170*/ 	.word	0x00001080


	//   ....[9]....
        /*0174*/ 	.word	0x000010b0


	//   ....[10]....
        /*0178*/ 	.word	0x000010e0


	//   ....[11]....
        /*017c*/ 	.word	0x00001100


	//   ....[12]....
        /*0180*/ 	.word	0x00001280


	//   ....[13]....
        /*0184*/ 	.word	0x000012b0


	//   ....[14]....
        /*0188*/ 	.word	0x000012e0


	//   ....[15]....
        /*018c*/ 	.word	0x00001300


	//   ....[16]....
        /*0190*/ 	.word	0x00001480


	//   ....[17]....
        /*0194*/ 	.word	0x000014b0


	//   ....[18]....
        /*0198*/ 	.word	0x000014e0


	//   ....[19]....
        /*019c*/ 	.word	0x00001500


	//   ....[20]....
        /*01a0*/ 	.word	0x00002260


	//   ....[21]....
        /*01a4*/ 	.word	0x00002270


	//   ....[22]....
        /*01a8*/ 	.word	0x00002280


	//   ....[23]....
        /*01ac*/ 	.word	0x000022a0


	//   ....[24]....
        /*01b0*/ 	.word	0x00002420


	//   ....[25]....
        /*01b4*/ 	.word	0x00002460


	//   ....[26]....
        /*01b8*/ 	.word	0x00002490


	//   ....[27]....
        /*01bc*/ 	.word	0x000024b0


	//   ....[28]....
        /*01c0*/ 	.word	0x00002630


	//   ....[29]....
        /*01c4*/ 	.word	0x00002670


	//   ....[30]....
        /*01c8*/ 	.word	0x000026a0


	//   ....[31]....
        /*01cc*/ 	.word	0x000026c0


	//   ....[32]....
        /*01d0*/ 	.word	0x00002840


	//   ....[33]....
        /*01d4*/ 	.word	0x00002880


	//   ....[34]....
        /*01d8*/ 	.word	0x000028b0


	//   ....[35]....
        /*01dc*/ 	.word	0x000028d0


	//   ....[36]....
        /*01e0*/ 	.word	0x00002a50


	//   ....[37]....
        /*01e4*/ 	.word	0x00002a90


	//   ....[38]....
        /*01e8*/ 	.word	0x00002ac0


	//   ....[39]....
        /*01ec*/ 	.word	0x00002ae0


	//   ....[40]....
        /*01f0*/ 	.word	0x00004f90


	//   ....[41]....
        /*01f4*/ 	.word	0x00004fc0


	//   ....[42]....
        /*01f8*/ 	.word	0x00004fe0


	//   ....[43]....
        /*01fc*/ 	.word	0x00004ff0


	//   ....[44]....
        /*0200*/ 	.word	0x00005180


	//   ....[45]....
        /*0204*/ 	.word	0x000051b0


	//   ....[46]....
        /*0208*/ 	.word	0x000051e0


	//   ....[47]....
        /*020c*/ 	.word	0x00005200


	//   ....[48]....
        /*0210*/ 	.word	0x00005380


	//   ....[49]....
        /*0214*/ 	.word	0x000053b0


	//   ....[50]....
        /*0218*/ 	.word	0x000053e0


	//   ....[51]....
        /*021c*/ 	.word	0x00005400


	//   ....[52]....
        /*0220*/ 	.word	0x00005580


	//   ....[53]....
        /*0224*/ 	.word	0x000055c0


	//   ....[54]....
        /*0228*/ 	.word	0x000055f0


	//   ....[55]....
        /*022c*/ 	.word	0x00005600


	//   ....[56]....
        /*0230*/ 	.word	0x00005780


	//   ....[57]....
        /*0234*/ 	.word	0x000057b0


	//   ....[58]....
        /*0238*/ 	.word	0x000057e0


	//   ....[59]....
        /*023c*/ 	.word	0x00005800


	//----- nvinfo : EIATTR_VRC_CTA_INIT_COUNT
	.align		4
.L_294:
        /*0240*/ 	.byte	0x02, 0x4a
	.zero		1
	.zero		1


	//----- nvinfo : EIATTR_EXIT_INSTR_OFFSETS
	.align		4
        /*0244*/ 	.byte	0x04, 0x1c
        /*0246*/ 	.short	(.L_296 - .L_295)


	//   ....[0]....
.L_295:
        /*0248*/ 	.word	0x00000030


	//   ....[1]....
        /*024c*/ 	.word	0x000064a0


	//   ....[2]....
        /*0250*/ 	.word	0x000064e0


	//----- nvinfo : EIATTR_MAX_THREADS
	.align		4
.L_296:
        /*0254*/ 	.byte	0x04, 0x05
        /*0256*/ 	.short	(.L_298 - .L_297)
.L_297:
        /*0258*/ 	.word	0x00000100
        /*025c*/ 	.word	0x00000001
        /*0260*/ 	.word	0x00000001


	//----- nvinfo : EIATTR_CRS_STACK_SIZE
	.align		4
.L_298:
        /*0264*/ 	.byte	0x04, 0x1e
        /*0266*/ 	.short	(.L_300 - .L_299)
.L_299:
        /*0268*/ 	.word	0x00000000


	//----- nvinfo : EIATTR_CBANK_PARAM_SIZE
	.align		4
.L_300:
        /*026c*/ 	.byte	0x03, 0x19
        /*026e*/ 	.short	0x001d


	//----- nvinfo : EIATTR_PARAM_CBANK
	.align		4
        /*0270*/ 	.byte	0x04, 0x0a
        /*0272*/ 	.short	(.L_302 - .L_301)
	.align		4
.L_301:
        /*0274*/ 	.word	index@(.nv.constant0._ZN6thrust24THRUST_300001_SM_1000_NS8cuda_cub4core6detail13_kernel_agentINS1_8__reduce11ReduceAgentINS0_12zip_iteratorIN4cuda3std3__45tupleIJNS0_10device_ptrIdEENS0_17counting_iteratorIlNS0_11use_defaultESF_SF_EEEEEEEPNSB_IJdlEEESJ_iNS1_9__extrema9arg_max_fIdl7CompareEEEEJSI_SK_iSO_EEEvDpT0_)
        /*0278*/ 	.short	0x0380
        /*027a*/ 	.short	0x001d


	//----- nvinfo : EIATTR_SW_WAR
	.align		4
.L_302:
        /*027c*/ 	.byte	0x04, 0x36
        /*027e*/ 	.short	(.L_304 - .L_303)
.L_303:
        /*0280*/ 	.word	0x00000008
.L_304:


//--------------------- .nv.info._Z18kernel_extract_colPdS_iiii --------------------------
	.section	.nv.info._Z18kernel_extract_colPdS_iiii,"",@"SHT_CUDA_INFO"
	.sectionflags	@""
	.align	4


	//----- nvinfo : EIATTR_CUDA_API_VERSION
	.align		4
        /*0000*/ 	.byte	0x04, 0x37
        /*0002*/ 	.short	(.L_306 - .L_305)
.L_305:
        /*0004*/ 	.word	0x00000082


	//----- nvinfo : EIATTR_KPARAM_INFO
	.align		4
.L_306:
        /*0008*/ 	.byte	0x04, 0x17
        /*000a*/ 	.short	(.L_308 - .L_307)
.L_307:
        /*000c*/ 	.word	0x00000000
        /*0010*/ 	.short	0x0005
        /*0012*/ 	.short	0x001c
        /*0014*/ 	.byte	0x00, 0xf0, 0x11, 0x00


	//----- nvinfo : EIATTR_KPARAM_INFO
	.align		4
.L_308:
        /*0018*/ 	.byte	0x04, 0x17
        /*001a*/ 	.short	(.L_310 - .L_309)
.L_309:
        /*001c*/ 	.word	0x00000000
        /*0020*/ 	.short	0x0004
        /*0022*/ 	.short	0x0018
        /*0024*/ 	.byte	0x00, 0xf0, 0x11, 0x00


	//----- nvinfo : EIATTR_KPARAM_INFO
	.align		4
.L_310:
        /*0028*/ 	.byte	0x04, 0x17
        /*002a*/ 	.short	(.L_312 - .L_311)
.L_311:
        /*002c*/ 	.word	0x00000000
        /*0030*/ 	.short	0x0003
        /*0032*/ 	.short	0x0014
        /*0034*/ 	.byte	0x00, 0xf0, 0x11, 0x00


	//----- nvinfo : EIATTR_KPARAM_INFO
	.align		4
.L_312:
        /*0038*/ 	.byte	0x04, 0x17
        /*003a*/ 	.short	(.L_314 - .L_313)
.L_313:
        /*003c*/ 	.word	0x00000000
        /*0040*/ 	.short	0x0002
        /*0042*/ 	.short	0x0010
        /*0044*/ 	.byte	0x00, 0xf0, 0x11, 0x00


	//----- nvinfo : EIATTR_KPARAM_INFO
	.align		4
.L_314:
        /*0048*/ 	.byte	0x04, 0x17
        /*004a*/ 	.short	(.L_316 - .L_315)
.L_315:
        /*004c*/ 	.word	0x00000000
        /*0050*/ 	.short	0x0001
        /*0052*/ 	.short	0x0008
        /*0054*/ 	.byte	0x00, 0xf5, 0x21, 0x00


	//----- nvinfo : EIATTR_KPARAM_INFO
	.align		4
.L_316:
        /*0058*/ 	.byte	0x04, 0x17
        /*005a*/ 	.short	(.L_318 - .L_317)
.L_317:
        /*005c*/ 	.word	0x00000000
        /*0060*/ 	.short	0x0000
        /*0062*/ 	.short	0x0000
        /*0064*/ 	.byte	0x00, 0xf5, 0x21, 0x00


	//----- nvinfo : EIATTR_SPARSE_MMA_MASK
	.align		4
.L_318:
        /*0068*/ 	.byte	0x03, 0x50
        /*006a*/ 	.short	0x0000


	//----- nvinfo : EIATTR_MAXREG_COUNT
	.align		4
        /*006c*/ 	.byte	0x03, 0x1b
        /*006e*/ 	.short	0x00ff


	//----- nvinfo : EIATTR_MERCURY_ISA_VERSION
	.align		4
        /*0070*/ 	.byte	0x03, 0x5f
        /*0072*/ 	.short	0x0101


	//----- nvinfo : EIATTR_VRC_CTA_INIT_COUNT
	.align		4
        /*0074*/ 	.byte	0x02, 0x4a
	.zero		1
	.zero		1


	//----- nvinfo : EIATTR_EXIT_INSTR_OFFSETS
	.align		4
        /*0078*/ 	.byte	0x04, 0x1c
        /*007a*/ 	.short	(.L_320 - .L_319)


	//   ....[0]....
.L_319:
        /*007c*/ 	.word	0x000000b0


	//   ....[1]....
        /*0080*/ 	.word	0x00000430


	//   ....[2]....
        /*0084*/ 	.word	0x000005f0


	//----- nvinfo : EIATTR_CRS_STACK_SIZE
	.align		4
.L_320:
        /*0088*/ 	.byte	0x04, 0x1e
        /*008a*/ 	.short	(.L_322 - .L_321)
.L_321:
        /*008c*/ 	.word	0x00000000


	//----- nvinfo : EIATTR_CBANK_PARAM_SIZE
	.align		4
.L_322:
        /*0090*/ 	.byte	0x03, 0x19
        /*0092*/ 	.short	0x0020


	//----- nvinfo : EIATTR_PARAM_CBANK
	.align		4
        /*0094*/ 	.byte	0x04, 0x0a
        /*0096*/ 	.short	(.L_324 - .L_323)
	.align		4
.L_323:
        /*0098*/ 	.word	index@(.nv.constant0._Z18kernel_extract_colPdS_iiii)
        /*009c*/ 	.short	0x0380
        /*009e*/ 	.short	0x0020


	//----- nvinfo : EIATTR_SW_WAR
	.align		4
.L_324:
        /*00a0*/ 	.byte	0x04, 0x36
        /*00a2*/ 	.short	(.L_326 - .L_325)
.L_325:
        /*00a4*/ 	.word	0x00000008
.L_326:


//--------------------- .nv.info._Z20kernel_gaussian_stepPdiiii --------------------------
	.section	.nv.info._Z20kernel_gaussian_stepPdiiii,"",@"SHT_CUDA_INFO"
	.sectionflags	@""
	.align	4


	//----- nvinfo : EIATTR_CUDA_API_VERSION
	.align		4
        /*0000*/ 	.byte	0x04, 0x37
        /*0002*/ 	.short	(.L_328 - .L_327)
.L_327:
        /*0004*/ 	.word	0x00000082


	//----- nvinfo : EIATTR_KPARAM_INFO
	.align		4
.L_328:
        /*0008*/ 	.byte	0x04, 0x17
        /*000a*/ 	.short	(.L_330 - .L_329)
.L_329:
        /*000c*/ 	.word	0x00000000
        /*0010*/ 	.short	0x0004
        /*0012*/ 	.short	0x0014
        /*0014*/ 	.byte	0x00, 0xf0, 0x11, 0x00


	//----- nvinfo : EIATTR_KPARAM_INFO
	.align		4
.L_330:
        /*0018*/ 	.byte	0x04, 0x17
        /*001a*/ 	.short	(.L_332 - .L_331)
.L_331:
        /*001c*/ 	.word	0x00000000
        /*0020*/ 	.short	0x0003
        /*0022*/ 	.short	0x0010
        /*0024*/ 	.byte	0x00, 0xf0, 0x11, 0x00


	//----- nvinfo : EIATTR_KPARAM_INFO
	.align		4
.L_332:
        /*0028*/ 	.byte	0x04, 0x17
        /*002a*/ 	.short	(.L_334 - .L_333)
.L_333:
        /*002c*/ 	.word	0x00000000
        /*0030*/ 	.short	0x0002
        /*0032*/ 	.short	0x000c
        /*0034*/ 	.byte	0x00, 0xf0, 0x11, 0x00


	//----- nvinfo : EIATTR_KPARAM_INFO
	.align		4
.L_334:
        /*0038*/ 	.byte	0x04, 0x17
        /*003a*/ 	.short	(.L_336 - .L_335)
.L_335:
        /*003c*/ 	.word	0x00000000
        /*0040*/ 	.short	0x0001
        /*0042*/ 	.short	0x0008
        /*0044*/ 	.byte	0x00, 0xf0, 0x11, 0x00


	//----- nvinfo : EIATTR_KPARAM_INFO
	.align		4
.L_336:
        /*0048*/ 	.byte	0x04, 0x17
        /*004a*/ 	.short	(.L_338 - .L_337)
.L_337:
        /*004c*/ 	.word	0x00000000
        /*0050*/ 	.short	0x0000
        /*0052*/ 	.short	0x0000
        /*0054*/ 	.byte	0x00, 0xf5, 0x21, 0x00


	//----- nvinfo : EIATTR_SPARSE_MMA_MASK
	.align		4
.L_338:
        /*0058*/ 	.byte	0x03, 0x50
        /*005a*/ 	.short	0x0000


	//----- nvinfo : EIATTR_MAXREG_COUNT
	.align		4
        /*005c*/ 	.byte	0x03, 0x1b
        /*005e*/ 	.short	0x00ff


	//----- nvinfo : EIATTR_MERCURY_ISA_VERSION
	.align		4
        /*0060*/ 	.byte	0x03, 0x5f
        /*0062*/ 	.short	0x0101


	//----- nvinfo : EIATTR_VRC_CTA_INIT_COUNT
	.align		4
        /*0064*/ 	.byte	0x02, 0x4a
	.zero		1
	.zero		1


	//----- nvinfo : EIATTR_EXIT_INSTR_OFFSETS
	.align		4
        /*0068*/ 	.byte	0x04, 0x1c
        /*006a*/ 	.short	(.L_340 - .L_339)


	//   ....[0]....
.L_339:
        /*006c*/ 	.word	0x000000b0


	//   ....[1]....
        /*0070*/ 	.word	0x00000a50


	//----- nvinfo : EIATTR_CRS_STACK_SIZE
	.align		4
.L_340:
        /*0074*/ 	.byte	0x04, 0x1e
        /*0076*/ 	.short	(.L_342 - .L_341)
.L_341:
        /*0078*/ 	.word	0x00000000


	//----- nvinfo : EIATTR_CBANK_PARAM_SIZE
	.align		4
.L_342:
        /*007c*/ 	.byte	0x03, 0x19
        /*007e*/ 	.short	0x0018


	//----- nvinfo : EIATTR_PARAM_CBANK
	.align		4
        /*0080*/ 	.byte	0x04, 0x0a
        /*0082*/ 	.short	(.L_344 - .L_343)
	.align		4
.L_343:
        /*0084*/ 	.word	index@(.nv.constant0._Z20kernel_gaussian_stepPdiiii)
        /*0088*/ 	.short	0x0380
        /*008a*/ 	.short	0x0018


	//----- nvinfo : EIATTR_SW_WAR
	.align		4
.L_344:
        /*008c*/ 	.byte	0x04, 0x36
        /*008e*/ 	.short	(.L_346 - .L_345)
.L_345:
        /*0090*/ 	.word	0x00000008
.L_346:


//--------------------- .nv.info._Z16kernel_swap_rowsPdiiii --------------------------
	.section	.nv.info._Z16kernel_swap_rowsPdiiii,"",@"SHT_CUDA_INFO"
	.sectionflags	@""
	.align	4


	//----- nvinfo : EIATTR_CUDA_API_VERSION
	.align		4
        /*0000*/ 	.byte	0x04, 0x37
        /*0002*/ 	.short	(.L_348 - .L_347)
.L_347:
        /*0004*/ 	.word	0x00000082


	//----- nvinfo : EIATTR_KPARAM_INFO
	.align		4
.L_348:
        /*0008*/ 	.byte	0x04, 0x17
        /*000a*/ 	.short	(.L_350 - .L_349)
.L_349:
        /*000c*/ 	.word	0x00000000
        /*0010*/ 	.short	0x0004
        /*0012*/ 	.short	0x0014
        /*0014*/ 	.byte	0x00, 0xf0, 0x11, 0x00


	//----- nvinfo : EIATTR_KPARAM_INFO
	.align		4
.L_350:
        /*0018*/ 	.byte	0x04, 0x17
        /*001a*/ 	.short	(.L_352 - .L_351)
.L_351:
        /*001c*/ 	.word	0x00000000
        /*0020*/ 	.short	0x0003
        /*0022*/ 	.short	0x0010
        /*0024*/ 	.byte	0x00, 0xf0, 0x11, 0x00


	//----- nvinfo : EIATTR_KPARAM_INFO
	.align		4
.L_352:
        /*0028*/ 	.byte	0x04, 0x17
        /*002a*/ 	.short	(.L_354 - .L_353)
.L_353:
        /*002c*/ 	.word	0x00000000
        /*0030*/ 	.short	0x0002
        /*0032*/ 	.short	0x000c
        /*0034*/ 	.byte	0x00, 0xf0, 0x11, 0x00


	//----- nvinfo : EIATTR_KPARAM_INFO
	.align		4
.L_354:
        /*0038*/ 	.byte	0x04, 0x17
        /*003a*/ 	.short	(.L_356 - .L_355)
.L_355:
        /*003c*/ 	.word	0x00000000
        /*0040*/ 	.short	0x0001
        /*0042*/ 	.short	0x0008
        /*0044*/ 	.byte	0x00, 0xf0, 0x11, 0x00


	//----- nvinfo : EIATTR_KPARAM_INFO
	.align		4
.L_356:
        /*0048*/ 	.byte	0x04, 0x17
        /*004a*/ 	.short	(.L_358 - .L_357)
.L_357:
        /*004c*/ 	.word	0x00000000
        /*0050*/ 	.short	0x0000
        /*0052*/ 	.short	0x0000
        /*0054*/ 	.byte	0x00, 0xf5, 0x21, 0x00


	//----- nvinfo : EIATTR_SPARSE_MMA_MASK
	.align		4
.L_358:
        /*0058*/ 	.byte	0x03, 0x50
        /*005a*/ 	.short	0x0000


	//----- nvinfo : EIATTR_MAXREG_COUNT
	.align		4
        /*005c*/ 	.byte	0x03, 0x1b
        /*005e*/ 	.short	0x00ff


	//----- nvinfo : EIATTR_MERCURY_ISA_VERSION
	.align		4
        /*0060*/ 	.byte	0x03, 0x5f
        /*0062*/ 	.short	0x0101


	//----- nvinfo : EIATTR_VRC_CTA_INIT_COUNT
	.align		4
        /*0064*/ 	.byte	0x02, 0x4a
	.zero		1
	.zero		1


	//----- nvinfo : EIATTR_EXIT_INSTR_OFFSETS
	.align		4
        /*0068*/ 	.byte	0x04, 0x1c
        /*006a*/ 	.short	(.L_360 - .L_359)


	//   ....[0]....
.L_359:
        /*006c*/ 	.word	0x00000090


	//   ....[1]....
        /*0070*/ 	.word	0x000003c0


	//   ....[2]....
        /*0074*/ 	.word	0x000005c0


	//----- nvinfo : EIATTR_CRS_STACK_SIZE
	.align		4
.L_360:
        /*0078*/ 	.byte	0x04, 0x1e
        /*007a*/ 	.short	(.L_362 - .L_361)
.L_361:
        /*007c*/ 	.word	0x00000000


	//----- nvinfo : EIATTR_CBANK_PARAM_SIZE
	.align		4
.L_362:
        /*0080*/ 	.byte	0x03, 0x19
        /*0082*/ 	.short	0x0018


	//----- nvinfo : EIATTR_PARAM_CBANK
	.align		4
        /*0084*/ 	.byte	0x04, 0x0a
        /*0086*/ 	.short	(.L_364 - .L_363)
	.align		4
.L_363:
        /*0088*/ 	.word	index@(.nv.constant0._Z16kernel_swap_rowsPdiiii)
        /*008c*/ 	.short	0x0380
        /*008e*/ 	.short	0x0018


	//----- nvinfo : EIATTR_SW_WAR
	.align		4
.L_364:
        /*0090*/ 	.byte	0x04, 0x36
        /*0092*/ 	.short	(.L_366 - .L_365)
.L_365:
        /*0094*/ 	.word	0x00000008
.L_366:


//--------------------- .nv.callgraph             --------------------------
	.section	.nv.callgraph,"",@"SHT_CUDA_CALLGRAPH"
	.align	4
	.sectionentsize	8
	.align		4
        /*0000*/ 	.word	0x00000000
	.align		4
        /*0004*/ 	.word	0xffffffff
	.align		4
        /*0008*/ 	.word	0x00000000
	.align		4
        /*000c*/ 	.word	0xfffffffe
	.align		4
        /*0010*/ 	.word	0x00000000
	.align		4
        /*0014*/ 	.word	0xfffffffd
	.align		4
        /*0018*/ 	.word	0x00000000
	.align		4
        /*001c*/ 	.word	0xfffffffc


//--------------------- .nv.constant4             --------------------------
	.section	.nv.constant4,"a",@progbits
	.align	8
	.align		8
.nv.constant4:
        /*0000*/ 	.dword	_ZN34_INTERNAL_d7c54d2f_4_k_cu_e7a25f9c4cuda3std3__45__cpo5beginE
	.align		8
        /*0008*/ 	.dword	_ZN34_INTERNAL_d7c54d2f_4_k_cu_e7a25f9c4cuda3std3__45__cpo3endE
	.align		8
        /*0010*/ 	.dword	_ZN34_INTERNAL_d7c54d2f_4_k_cu_e7a25f9c4cuda3std3__45__cpo6cbeginE
	.align		8
        /*0018*/ 	.dword	_ZN34_INTERNAL_d7c54d2f_4_k_cu_e7a25f9c4cuda3std3__45__cpo4cendE
	.align		8
        /*0020*/ 	.dword	_ZN34_INTERNAL_d7c54d2f_4_k_cu_e7a25f9c4cuda3std3__45__cpo6rbeginE
	.align		8
        /*0028*/ 	.dword	_ZN34_INTERNAL_d7c54d2f_4_k_cu_e7a25f9c4cuda3std3__45__cpo4rendE
	.align		8
        /*0030*/ 	.dword	_ZN34_INTERNAL_d7c54d2f_4_k_cu_e7a25f9c4cuda3std3__45__cpo7crbeginE
	.align		8
        /*0038*/ 	.dword	_ZN34_INTERNAL_d7c54d2f_4_k_cu_e7a25f9c4cuda3std3__45__cpo5crendE
	.align		8
        /*0040*/ 	.dword	_ZN34_INTERNAL_d7c54d2f_4_k_cu_e7a25f9c4cuda3std3__436_GLOBAL__N__d7c54d2f_4_k_cu_e7a25f9c6ignoreE
	.align		8
        /*0048*/ 	.dword	_ZN34_INTERNAL_d7c54d2f_4_k_cu_e7a25f9c4cuda3std3__419piecewise_constructE
	.align		8
        /*0050*/ 	.dword	_ZN34_INTERNAL_d7c54d2f_4_k_cu_e7a25f9c4cuda3std3__48in_placeE
	.align		8
        /*0058*/ 	.dword	_ZN34_INTERNAL_d7c54d2f_4_k_cu_e7a25f9c4cuda3std3__420unreachable_sentinelE
	.align		8
        /*0060*/ 	.dword	_ZN34_INTERNAL_d7c54d2f_4_k_cu_e7a25f9c4cuda3std3__47nulloptE
	.align		8
        /*0068*/ 	.dword	_ZN34_INTERNAL_d7c54d2f_4_k_cu_e7a25f9c4cuda3std3__48unexpectE
	.align		8
        /*0070*/ 	.dword	_ZN34_INTERNAL_d7c54d2f_4_k_cu_e7a25f9c4cuda3std6ranges3__45__cpo4swapE
	.align		8
        /*0078*/ 	.dword	_ZN34_INTERNAL_d7c54d2f_4_k_cu_e7a25f9c4cuda3std6ranges3__45__cpo9iter_moveE
	.align		8
        /*0080*/ 	.dword	_ZN34_INTERNAL_d7c54d2f_4_k_cu_e7a25f9c4cuda3std6ranges3__45__cpo5beginE
	.align		8
        /*0088*/ 	.dword	_ZN34_INTERNAL_d7c54d2f_4_k_cu_e7a25f9c4cuda3std6ranges3__45__cpo3endE
	.align		8
        /*0090*/ 	.dword	_ZN34_INTERNAL_d7c54d2f_4_k_cu_e7a25f9c4cuda3std6ranges3__45__cpo6cbeginE
	.align		8
        /*0098*/ 	.dword	_ZN34_INTERNAL_d7c54d2f_4_k_cu_e7a25f9c4cuda3std6ranges3__45__cpo4cendE
	.align		8
        /*00a0*/ 	.dword	_ZN34_INTERNAL_d7c54d2f_4_k_cu_e7a25f9c4cuda3std6ranges3__45__cpo7advanceE
	.align		8
        /*00a8*/ 	.dword	_ZN34_INTERNAL_d7c54d2f_4_k_cu_e7a25f9c4cuda3std6ranges3__45__cpo9iter_swapE
	.align		8
        /*00b0*/ 	.dword	_ZN34_INTERNAL_d7c54d2f_4_k_cu_e7a25f9c4cuda3std6ranges3__45__cpo4nextE
	.align		8
        /*00b8*/ 	.dword	_ZN34_INTERNAL_d7c54d2f_4_k_cu_e7a25f9c4cuda3std6ranges3__45__cpo4prevE
	.align		8
        /*00c0*/ 	.dword	_ZN34_INTERNAL_d7c54d2f_4_k_cu_e7a25f9c4cuda3std6ranges3__45__cpo4dataE
	.align		8
        /*00c8*/ 	.dword	_ZN34_INTERNAL_d7c54d2f_4_k_cu_e7a25f9c4cuda3std6ranges3__45__cpo5cdataE
	.align		8
        /*00d0*/ 	.dword	_ZN34_INTERNAL_d7c54d2f_4_k_cu_e7a25f9c4cuda3std6ranges3__45__cpo4sizeE
	.align		8
        /*00d8*/ 	.dword	_ZN34_INTERNAL_d7c54d2f_4_k_cu_e7a25f9c4cuda3std6ranges3__45__cpo5ssizeE
	.align		8
        /*00e0*/ 	.dword	_ZN34_INTERNAL_d7c54d2f_4_k_cu_e7a25f9c4cuda3std6ranges3__45__cpo8distanceE
	.align		8
        /*00e8*/ 	.dword	_ZN34_INTERNAL_d7c54d2f_4_k_cu_e7a25f9c6thrust24THRUST_300001_SM_1000_NS8cuda_cub3parE
	.align		8
        /*00f0*/ 	.dword	_ZN34_INTERNAL_d7c54d2f_4_k_cu_e7a25f9c6thrust24THRUST_300001_SM_1000_NS8cuda_cub10par_nosyncE
	.align		8
        /*00f8*/ 	.dword	_ZN34_INTERNAL_d7c54d2f_4_k_cu_e7a25f9c6thrust24THRUST_300001_SM_1000_NS6system6detail10sequential3seqE
	.align		8
        /*0100*/ 	.dword	_ZN34_INTERNAL_d7c54d2f_4_k_cu_e7a25f9c6thrust24THRUST_300001_SM_1000_NS6system3cpp3parE
	.align		8
        /*0108*/ 	.dword	_ZN34_INTERNAL_d7c54d2f_4_k_cu_e7a25f9c6thrust24THRUST_300001_SM_1000_NS12placeholders2_1E
	.align		8
        /*0110*/ 	.dword	_ZN34_INTERNAL_d7c54d2f_4_k_cu_e7a25f9c6thrust24THRUST_300001_SM_1000_NS12placeholders2_2E
	.align		8
        /*0118*/ 	.dword	_ZN34_INTERNAL_d7c54d2f_4_k_cu_e7a25f9c6thrust24THRUST_300001_SM_1000_NS12placeholders2_3E
	.align		8
        /*0120*/ 	.dword	_ZN34_INTERNAL_d7c54d2f_4_k_cu_e7a25f9c6thrust24THRUST_300001_SM_1000_NS12placeholders2_4E
	.align		8
        /*0128*/ 	.dword	_ZN34_INTERNAL_d7c54d2f_4_k_cu_e7a25f9c6thrust24THRUST_300001_SM_1000_NS12placeholders2_5E
	.align		8
        /*0130*/ 	.dword	_ZN34_INTERNAL_d7c54d2f_4_k_cu_e7a25f9c6thrust24THRUST_300001_SM_1000_NS12placeholders2_6E
	.align		8
        /*0138*/ 	.dword	_ZN34_INTERNAL_d7c54d2f_4_k_cu_e7a25f9c6thrust24THRUST_300001_SM_1000_NS12placeholders2_7E
	.align		8
        /*0140*/ 	.dword	_ZN34_INTERNAL_d7c54d2f_4_k_cu_e7a25f9c6thrust24THRUST_300001_SM_1000_NS12placeholders2_8E
	.align		8
        /*0148*/ 	.dword	_ZN34_INTERNAL_d7c54d2f_4_k_cu_e7a25f9c6thrust24THRUST_300001_SM_1000_NS12placeholders2_9E
	.align		8
        /*0150*/ 	.dword	_ZN34_INTERNAL_d7c54d2f_4_k_cu_e7a25f9c6thrust24THRUST_300001_SM_1000_NS12placeholders3_10E
	.align		8
        /*0158*/ 	.dword	_ZN34_INTERNAL_d7c54d2f_4_k_cu_e7a25f9c6thrust24THRUST_300001_SM_1000_NS3seqE
	.align		8
        /*0160*/ 	.dword	_ZN34_INTERNAL_d7c54d2f_4_k_cu_e7a25f9c6thrust24THRUST_300001_SM_1000_NS6deviceE


//--------------------- .text._ZN3cub18CUB_300001_SM_10006detail11EmptyKernelIvEEvv --------------------------
	.section	.text._ZN3cub18CUB_300001_SM_10006detail11EmptyKernelIvEEvv,"ax",@progbits
	.align	128
        .global         _ZN3cub18CUB_300001_SM_10006detail11EmptyKernelIvEEvv
        .type           _ZN3cub18CUB_300001_SM_10006detail11EmptyKernelIvEEvv,@function
        .size           _ZN3cub18CUB_300001_SM_10006detail11EmptyKernelIvEEvv,(.L_x_724 - _ZN3cub18CUB_300001_SM_10006detail11EmptyKernelIvEEvv)
        .other          _ZN3cub18CUB_300001_SM_10006detail11EmptyKernelIvEEvv,@"STO_CUDA_ENTRY STV_DEFAULT"
_ZN3cub18CUB_300001_SM_10006detail11EmptyKernelIvEEvv:
.text._ZN3cub18CUB_300001_SM_10006detail11EmptyKernelIvEEvv:
[----:B------:R-:W-:Y:S01]  /*0000*/  LDC R1, c[0x0][0x37c] ;  /* 0x0000df00ff017b82 */ /* 0x000fe20000000800 */
[----:B------:R-:W-:Y:S05]  /*0010*/  EXIT ;  /* 0x000000000000794d */ /* 0x000fea0003800000 */
.L_x_0:
[----:B------:R-:W-:-:S00]  /*0020*/  BRA `(.L_x_0) ;  /* 0xfffffffc00fc7947 */ /* 0x000fc0000383ffff */
[----:B------:R-:W-:-:S00]  /*0030*/  NOP ;  /* 0x0000000000007918 */ /* 0x000fc00000000000 */
        /* <DEDUP_REMOVED lines=12> */
.L_x_724:


//--------------------- .text._ZN6thrust24THRUST_300001_SM_1000_NS8cuda_cub4core6detail13_kernel_agentINS1_8__reduce11ReduceAgentIPN4cuda3std3__45tupleIJdlEEESC_SB_lNS1_9__extrema9arg_max_fIdl7CompareEEEEJSC_SC_iSG_EEEvDpT0_ --------------------------
	.section	.text._ZN6thrust24THRUST_300001_SM_1000_NS8cuda_cub4core6detail13_kernel_agentINS1_8__reduce11ReduceAgentIPN4cuda3std3__45tupleIJdlEEESC_SB_lNS1_9__extrema9arg_max_fIdl7CompareEEEEJSC_SC_iSG_EEEvDpT0_,"ax",@progbits
	.align	128
        .global         _ZN6thrust24THRUST_300001_SM_1000_NS8cuda_cub4core6detail13_kernel_agentINS1_8__reduce11ReduceAgentIPN4cuda3std3__45tupleIJdlEEESC_SB_lNS1_9__extrema9arg_max_fIdl7CompareEEEEJSC_SC_iSG_EEEvDpT0_
        .type           _ZN6thrust24THRUST_300001_SM_1000_NS8cuda_cub4core6detail13_kernel_agentINS1_8__reduce11ReduceAgentIPN4cuda3std3__45tupleIJdlEEESC_SB_lNS1_9__extrema9arg_max_fIdl7CompareEEEEJSC_SC_iSG_EEEvDpT0_,@function
        .size           _ZN6thrust24THRUST_300001_SM_1000_NS8cuda_cub4core6detail13_kernel_agentINS1_8__reduce11ReduceAgentIPN4cuda3std3__45tupleIJdlEEESC_SB_lNS1_9__extrema9arg_max_fIdl7CompareEEEEJSC_SC_iSG_EEEvDpT0_,(.L_x_725 - _ZN6thrust24THRUST_300001_SM_1000_NS8cuda_cub4core6detail13_kernel_agentINS1_8__reduce11ReduceAgentIPN4cuda3std3__45tupleIJdlEEESC_SB_lNS1_9__extrema9arg_max_fIdl7CompareEEEEJSC_SC_iSG_EEEvDpT0_)
        .other          _ZN6thrust24THRUST_300001_SM_1000_NS8cuda_cub4core6detail13_kernel_agentINS1_8__reduce11ReduceAgentIPN4cuda3std3__45tupleIJdlEEESC_SB_lNS1_9__extrema9arg_max_fIdl7CompareEEEEJSC_SC_iSG_EEEvDpT0_,@"STO_CUDA_ENTRY STV_DEFAULT"
_ZN6thrust24THRUST_300001_SM_1000_NS8cuda_cub4core6detail13_kernel_agentINS1_8__reduce11ReduceAgentIPN4cuda3std3__45tupleIJdlEEESC_SB_lNS1_9__extrema9arg_max_fIdl7CompareEEEEJSC_SC_iSG_EEEvDpT0_:
.text._ZN6thrust24THRUST_300001_SM_1000_NS8cuda_cub4core6detail13_kernel_agentINS1_8__reduce11ReduceAgentIPN4cuda3std3__45tupleIJdlEEESC_SB_lNS1_9__extrema9arg_max_fIdl7CompareEEEEJSC_SC_iSG_EEEvDpT0_:
[----:B------:R-:W-:Y:S01]  /*0000*/  LDC R1, c[0x0][0x37c] ;  /* 0x0000df00ff017b82 */ /* 0x000fe20000000800 */
[----:B------:R-:W0:Y:S02]  /*0010*/  LDCU UR8, c[0x0][0x390] ;  /* 0x00007200ff0877ac */ /* 0x000e240008000800 */
[----:B0-----:R-:W-:-:S13]  /*0020*/  ISETP.NE.AND P0, PT, RZ, UR8, PT ;  /* 0x00000008ff007c0c */ /* 0x001fda000bf05270 */
[----:B------:R-:W-:Y:S05]  /*0030*/  @!P0 EXIT ;  /* 0x000000000000894d */ /* 0x000fea0003800000 */
[----:B------:R-:W-:Y:S01]  /*0040*/  UISETP.GT.AND UP0, UPT, UR8, 0x4ff, UPT ;  /* 0x000004ff0800788c */ /* 0x000fe2000bf04270 */
[----:B------:R-:W-:Y:S01]  /*0050*/  BSSY.RECONVERGENT B0, `(.L_x_1) ;  /* 0x00006c1000007945 */ /* 0x000fe20003800200 */
[----:B------:R-:W0:Y:S07]  /*0060*/  LDCU.64 UR10, c[0x0][0x358] ;  /* 0x00006b00ff0a77ac */ /* 0x000e2e0008000a00 */
[----:B------:R-:W-:Y:S05]  /*0070*/  BRA.U UP0, `(.L_x_2) ;  /* 0x0000003900807547 */ /* 0x000fea000b800000 */
[----:B------:R-:W1:Y:S01]  /*0080*/  S2R R0, SR_TID.X ;  /* 0x0000000000007919 */ /* 0x000e620000002100 */
[----:B------:R-:W2:Y:S01]  /*0090*/  LDCU UR4, c[0x0][0x390] ;  /* 0x00007200ff0477ac */ /* 0x000ea20008000800 */
[----:B------:R-:W-:Y:S01]  /*00a0*/  BSSY.RECONVERGENT B1, `(.L_x_3) ;  /* 0x000000b000017945 */ /* 0x000fe20003800200 */
[----:B------:R-:W-:Y:S02]  /*00b0*/  CS2R R14, SRZ ;  /* 0x00000000000e7805 */ /* 0x000fe4000001ff00 */
[----:B------:R-:W-:Y:S02]  /*00c0*/  CS2R R12, SRZ ;  /* 0x00000000000c7805 */ /* 0x000fe4000001ff00 */
[----:B-1----:R-:W-:Y:S01]  /*00d0*/  ISETP.GE.AND P0, PT, R0, UR8, PT ;  /* 0x0000000800007c0c */ /* 0x002fe2000bf06270 */
[----:B------:R-:W-:-:S12]  /*00e0*/  IMAD.MOV.U32 R19, RZ, RZ, R0 ;  /* 0x000000ffff137224 */ /* 0x000fd800078e0000 */
[----:B--2---:R-:W-:Y:S05]  /*00f0*/  @P0 BRA `(.L_x_4) ;  /* 0x0000000000140947 */ /* 0x004fea0003800000 */
[----:B------:R-:W1:Y:S02]  /*0100*/  LDC.64 R2, c[0x0][0x380] ;  /* 0x0000e000ff027b82 */ /* 0x000e640000000a00 */
[----:B-1----:R-:W-:-:S05]  /*0110*/  IMAD.WIDE.U32 R2, R0, 0x10, R2 ;  /* 0x0000001000027825 */ /* 0x002fca00078e0002 */
[----:B0-----:R1:W5:Y:S04]  /*0120*/  LDG.E.64.CONSTANT R14, desc[UR10][R2.64] ;  /* 0x0000000a020e7981 */ /* 0x001368000c1e9b00 */
[----:B------:R1:W5:Y:S01]  /*0130*/  LDG.E.64.CONSTANT R12, desc[UR10][R2.64+0x8] ;  /* 0x0000080a020c7981 */ /* 0x000362000c1e9b00 */
[----:B------:R-:W-:-:S07]  /*0140*/  VIADD R19, R0, 0x100 ;  /* 0x0000010000137836 */ /* 0x000fce0000000000 */
.L_x_4:
[----:B0-----:R-:W-:Y:S05]  /*0150*/  BSYNC.RECONVERGENT B1 ;  /* 0x0000000000017941 */ /* 0x001fea0003800200 */
.L_x_3:
[----:B------:R-:W-:Y:S01]  /*0160*/  ISETP.GE.AND P0, PT, R19, UR8, PT ;  /* 0x0000000813007c0c */ /* 0x000fe2000bf06270 */
[----:B------:R-:W-:-:S12]  /*0170*/  BSSY.RECONVERGENT B1, `(.L_x_5) ;  /* 0x0000099000017945 */ /* 0x000fd80003800200 */
[----:B------:R-:W-:Y:S05]  /*0180*/  @P0 BRA `(.L_x_6) ;  /* 0x00000008005c0947 */ /* 0x000fea0003800000 */
[----:B------:R-:W-:Y:S01]  /*0190*/  LOP3.LUT R4, RZ, R19, RZ, 0x33, !PT ;  /* 0x00000013ff047212 */ /* 0x000fe200078e33ff */
[----:B------:R-:W-:Y:S04]  /*01a0*/  BSSY.RECONVERGENT B2, `(.L_x_7) ;  /* 0x000002e000027945 */ /* 0x000fe80003800200 */
[----:B------:R-:W-:-:S05]  /*01b0*/  VIADD R4, R4, UR8 ;  /* 0x0000000804047c36 */ /* 0x000fca0008000000 */
[----:B-1----:R-:W-:-:S04]  /*01c0*/  LOP3.LUT R2, R4, 0x300, RZ, 0xc0, !PT ;  /* 0x0000030004027812 */ /* 0x002fc800078ec0ff */
[----:B------:R-:W-:-:S13]  /*01d0*/  ISETP.NE.AND P0, PT, R2, 0x300, PT ;  /* 0x000003000200780c */ /* 0x000fda0003f05270 */
[----:B------:R-:W-:Y:S05]  /*01e0*/  @!P0 BRA `(.L_x_8) ;  /* 0x0000000000a48947 */ /* 0x000fea0003800000 */
[----:B------:R-:W0:Y:S01]  /*01f0*/  LDC.64 R2, c[0x0][0x380] ;  /* 0x0000e000ff027b82 */ /* 0x000e220000000a00 */
[----:B------:R-:W-:-:S04]  /*0200*/  LEA.HI R5, R4, 0x1, RZ, 0x18 ;  /* 0x0000000104057811 */ /* 0x000fc800078fc0ff */
[----:B------:R-:W-:-:S05]  /*0210*/  LOP3.LUT R5, R5, 0x3, RZ, 0xc0, !PT ;  /* 0x0000000305057812 */ /* 0x000fca00078ec0ff */
[----:B------:R-:W-:Y:S02]  /*0220*/  IMAD.MOV R5, RZ, RZ, -R5 ;  /* 0x000000ffff057224 */ /* 0x000fe400078e0a05 */
[----:B0-----:R-:W-:-:S04]  /*0230*/  IMAD.WIDE.U32 R2, R19, 0x10, R2 ;  /* 0x0000001013027825 */ /* 0x001fc800078e0002 */
[----:B------:R-:W-:-:S07]  /*0240*/  IMAD.MOV.U32 R16, RZ, RZ, R2 ;  /* 0x000000ffff107224 */ /* 0x000fce00078e0002 */
.L_x_11:
[----:B------:R-:W-:-:S05]  /*0250*/  IMAD.MOV.U32 R2, RZ, RZ, R16 ;  /* 0x000000ffff027224 */ /* 0x000fca00078e0010 */
[----:B------:R-:W2:Y:S04]  /*0260*/  LDG.E.64.CONSTANT R8, desc[UR10][R2.64] ;  /* 0x0000000a02087981 */ /* 0x000ea8000c1e9b00 */
[----:B------:R-:W3:Y:S01]  /*0270*/  LDG.E.64.CONSTANT R10, desc[UR10][R2.64+0x8] ;  /* 0x0000080a020a7981 */ /* 0x000ee2000c1e9b00 */
[----:B------:R-:W-:Y:S01]  /*0280*/  VIADD R5, R5, 0x1 ;  /* 0x0000000105057836 */ /* 0x000fe20000000000 */
[----:B------:R-:W-:Y:S01]  /*0290*/  BSSY.RECONVERGENT B3, `(.L_x_9) ;  /* 0x000001b000037945 */ /* 0x000fe20003800200 */
[----:B-----5:R-:W-:Y:S01]  /*02a0*/  IMAD.MOV.U32 R21, RZ, RZ, R13 ;  /* 0x000000ffff157224 */ /* 0x020fe200078e000d */
[----:B------:R-:W-:Y:S01]  /*02b0*/  IADD3 R16, P3, PT, R2, 0x1000, RZ ;  /* 0x0000100002107810 */ /* 0x000fe20007f7e0ff */
[----:B------:R-:W-:Y:S01]  /*02c0*/  IMAD.MOV.U32 R17, RZ, RZ, R12 ;  /* 0x000000ffff117224 */ /* 0x000fe200078e000c */
[----:B------:R-:W-:Y:S01]  /*02d0*/  ISETP.NE.AND P2, PT, R5, RZ, PT ;  /* 0x000000ff0500720c */ /* 0x000fe20003f45270 */
[----:B------:R-:W-:-:S02]  /*02e0*/  IMAD.MOV.U32 R6, RZ, RZ, R14 ;  /* 0x000000ffff067224 */ /* 0x000fc400078e000e */
[----:B------:R-:W-:Y:S01]  /*02f0*/  IMAD.MOV.U32 R7, RZ, RZ, R15 ;  /* 0x000000ffff077224 */ /* 0x000fe200078e000f */
[----:B--2---:R-:W-:Y:S01]  /*0300*/  DSETP.GEU.AND P0, PT, |R14|, |R8|, PT ;  /* 0x400000080e00722a */ /* 0x004fe20003f0e200 */
[----:B------:R-:W-:Y:S02]  /*0310*/  IMAD.MOV.U32 R14, RZ, RZ, R8 ;  /* 0x000000ffff0e7224 */ /* 0x000fe400078e0008 */
[----:B---3--:R-:W-:Y:S02]  /*0320*/  IMAD.MOV.U32 R12, RZ, RZ, R10 ;  /* 0x000000ffff0c7224 */ /* 0x008fe400078e000a */
[----:B------:R-:W-:Y:S02]  /*0330*/  IMAD.MOV.U32 R13, RZ, RZ, R11 ;  /* 0x000000ffff0d7224 */ /* 0x000fe400078e000b */
[----:B------:R-:W-:-:S07]  /*0340*/  IMAD.MOV.U32 R15, RZ, RZ, R9 ;  /* 0x000000ffff0f7224 */ /* 0x000fce00078e0009 */
[----:B------:R-:W-:Y:S05]  /*0350*/  @!P0 BRA `(.L_x_10) ;  /* 0x0000000000388947 */ /* 0x000fea0003800000 */
[----:B------:R-:W-:Y:S01]  /*0360*/  DSETP.GEU.AND P0, PT, |R8|, |R6|, PT ;  /* 0x400000060800722a */ /* 0x000fe20003f0e200 */
[----:B------:R-:W-:Y:S02]  /*0370*/  IMAD.MOV.U32 R14, RZ, RZ, R6 ;  /* 0x000000ffff0e7224 */ /* 0x000fe400078e0006 */
[----:B------:R-:W-:Y:S02]  /*0380*/  IMAD.MOV.U32 R15, RZ, RZ, R7 ;  /* 0x000000ffff0f7224 */ /* 0x000fe400078e0007 */
[----:B------:R-:W-:Y:S02]  /*0390*/  IMAD.MOV.U32 R12, RZ, RZ, R17 ;  /* 0x000000ffff0c7224 */ /* 0x000fe400078e0011 */
[----:B------:R-:W-:-:S07]  /*03a0*/  IMAD.MOV.U32 R13, RZ, RZ, R21 ;  /* 0x000000ffff0d7224 */ /* 0x000fce00078e0015 */
[----:B------:R-:W-:Y:S05]  /*03b0*/  @!P0 BRA `(.L_x_10) ;  /* 0x0000000000208947 */ /* 0x000fea0003800000 */
[CC--:B------:R-:W-:Y:S02]  /*03c0*/  ISETP.GE.U32.AND P1, PT, R17.reuse, R10.reuse, PT ;  /* 0x0000000a1100720c */ /* 0x0c0fe40003f26070 */
[----:B------:R-:W-:Y:S02]  /*03d0*/  ISETP.LT.U32.AND P0, PT, R17, R10, PT ;  /* 0x0000000a1100720c */ /* 0x000fe40003f01070 */
[CC--:B------:R-:W-:Y:S02]  /*03e0*/  ISETP.GE.AND.EX P1, PT, R21.reuse, R11.reuse, PT, P1 ;  /* 0x0000000b1500720c */ /* 0x0c0fe40003f26310 */
[----:B------:R-:W-:Y:S02]  /*03f0*/  ISETP.LT.AND.EX P0, PT, R21, R11, PT, P0 ;  /* 0x0000000b1500720c */ /* 0x000fe40003f01300 */
[----:B------:R-:W-:Y:S02]  /*0400*/  FSEL R14, R6, R8, !P1 ;  /* 0x00000008060e7208 */ /* 0x000fe40004800000 */
[----:B------:R-:W-:-:S02]  /*0410*/  FSEL R15, R7, R9, !P1 ;  /* 0x00000009070f7208 */ /* 0x000fc40004800000 */
[----:B------:R-:W-:Y:S02]  /*0420*/  SEL R12, R17, R10, P0 ;  /* 0x0000000a110c7207 */ /* 0x000fe40000000000 */
[----:B------:R-:W-:-:S07]  /*0430*/  SEL R13, R21, R11, P0 ;  /* 0x0000000b150d7207 */ /* 0x000fce0000000000 */
.L_x_10:
[----:B------:R-:W-:Y:S05]  /*0440*/  BSYNC.RECONVERGENT B3 ;  /* 0x0000000000037941 */ /* 0x000fea0003800200 */
.L_x_9:
[----:B------:R-:W-:Y:S02]  /*0450*/  IMAD.X R3, RZ, RZ, R3, P3 ;  /* 0x000000ffff037224 */ /* 0x000fe400018e0603 */
[----:B------:R-:W-:Y:S01]  /*0460*/  VIADD R19, R19, 0x100 ;  /* 0x0000010013137836 */ /* 0x000fe20000000000 */
[----:B------:R-:W-:Y:S06]  /*0470*/  @P2 BRA `(.L_x_11) ;  /* 0xfffffffc00742947 */ /* 0x000fec000383ffff */
.L_x_8:
[----:B------:R-:W-:Y:S05]  /*0480*/  BSYNC.RECONVERGENT B2 ;  /* 0x0000000000027941 */ /* 0x000fea0003800200 */
.L_x_7:
[----:B------:R-:W0:Y:S01]  /*0490*/  LDC.64 R8, c[0x0][0x380] ;  /* 0x0000e000ff087b82 */ /* 0x000e220000000a00 */
[----:B------:R-:W-:-:S13]  /*04a0*/  ISETP.GE.U32.AND P0, PT, R4, 0x300, PT ;  /* 0x000003000400780c */ /* 0x000fda0003f06070 */
[----:B------:R-:W-:Y:S05]  /*04b0*/  @!P0 BRA `(.L_x_6) ;  /* 0x0000000400908947 */ /* 0x000fea0003800000 */
.L_x_20:
[----:B0-----:R-:W-:-:S05]  /*04c0*/  IMAD.WIDE R20, R19, 0x10, R8 ;  /* 0x0000001013147825 */ /* 0x001fca00078e0208 */
[----:B------:R-:W2:Y:S04]  /*04d0*/  LDG.E.64.CONSTANT R10, desc[UR10][R20.64] ;  /* 0x0000000a140a7981 */ /* 0x000ea8000c1e9b00 */
[----:B------:R-:W3:Y:S04]  /*04e0*/  LDG.E.64.CONSTANT R16, desc[UR10][R20.64+0x8] ;  /* 0x0000080a14107981 */ /* 0x000ee8000c1e9b00 */
[----:B-----5:R0:W5:Y:S04]  /*04f0*/  LDG.E.64.CONSTANT R6, desc[UR10][R20.64+0x1000] ;  /* 0x0010000a14067981 */ /* 0x020168000c1e9b00 */
[----:B------:R0:W5:Y:S01]  /*0500*/  LDG.E.64.CONSTANT R4, desc[UR10][R20.64+0x1008] ;  /* 0x0010080a14047981 */ /* 0x000162000c1e9b00 */
[----:B------:R-:W-:Y:S01]  /*0510*/  BSSY.RECONVERGENT B2, `(.L_x_12) ;  /* 0x0000015000027945 */ /* 0x000fe20003800200 */
[----:B--2---:R-:W-:Y:S01]  /*0520*/  DSETP.GEU.AND P0, PT, |R14|, |R10|, PT ;  /* 0x4000000a0e00722a */ /* 0x004fe20003f0e200 */
[----:B------:R-:W-:-:S02]  /*0530*/  IMAD.MOV.U32 R2, RZ, RZ, R10 ;  /* 0x000000ffff027224 */ /* 0x000fc400078e000a */
[----:B------:R-:W-:Y:S02]  /*0540*/  IMAD.MOV.U32 R3, RZ, RZ, R11 ;  /* 0x000000ffff037224 */ /* 0x000fe400078e000b */
[----:B---3--:R-:W-:Y:S02]  /*0550*/  IMAD.MOV.U32 R23, RZ, RZ, R16 ;  /* 0x000000ffff177224 */ /* 0x008fe400078e0010 */
[----:B------:R-:W-:-:S07]  /*0560*/  IMAD.MOV.U32 R25, RZ, RZ, R17 ;  /* 0x000000ffff197224 */ /* 0x000fce00078e0011 */
[----:B0-----:R-:W-:Y:S05]  /*0570*/  @!P0 BRA `(.L_x_13) ;  /* 0x0000000000388947 */ /* 0x001fea0003800000 */
[----:B------:R-:W-:Y:S01]  /*0580*/  DSETP.GEU.AND P0, PT, |R10|, |R14|, PT ;  /* 0x4000000e0a00722a */ /* 0x000fe20003f0e200 */
[----:B------:R-:W-:Y:S02]  /*0590*/  IMAD.MOV.U32 R23, RZ, RZ, R12 ;  /* 0x000000ffff177224 */ /* 0x000fe400078e000c */
[----:B------:R-:W-:Y:S02]  /*05a0*/  IMAD.MOV.U32 R25, RZ, RZ, R13 ;  /* 0x000000ffff197224 */ /* 0x000fe400078e000d */
[----:B------:R-:W-:Y:S02]  /*05b0*/  IMAD.MOV.U32 R2, RZ, RZ, R14 ;  /* 0x000000ffff027224 */ /* 0x000fe400078e000e */
[----:B------:R-:W-:-:S07]  /*05c0*/  IMAD.MOV.U32 R3, RZ, RZ, R15 ;  /* 0x000000ffff037224 */ /* 0x000fce00078e000f */
[----:B------:R-:W-:Y:S05]  /*05d0*/  @!P0 BRA `(.L_x_13) ;  /* 0x0000000000208947 */ /* 0x000fea0003800000 */
[CC--:B------:R-:W-:Y:S02]  /*05e0*/  ISETP.LT.U32.AND P1, PT, R12.reuse, R16.reuse, PT ;  /* 0x000000100c00720c */ /* 0x0c0fe40003f21070 */
[CC--:B------:R-:W-:Y:S02]  /*05f0*/  ISETP.GE.U32.AND P0, PT, R12.reuse, R16.reuse, PT ;  /* 0x000000100c00720c */ /* 0x0c0fe40003f06070 */
[CC--:B------:R-:W-:Y:S02]  /*0600*/  ISETP.LT.AND.EX P1, PT, R13.reuse, R17.reuse, PT, P1 ;  /* 0x000000110d00720c */ /* 0x0c0fe40003f21310 */
[CC--:B------:R-:W-:Y:S02]  /*0610*/  ISETP.GE.AND.EX P0, PT, R13.reuse, R17.reuse, PT, P0 ;  /* 0x000000110d00720c */ /* 0x0c0fe40003f06300 */
[----:B------:R-:W-:Y:S02]  /*0620*/  SEL R23, R12, R16, P1 ;  /* 0x000000100c177207 */ /* 0x000fe40000800000 */
[----:B------:R-:W-:-:S02]  /*0630*/  SEL R25, R13, R17, P1 ;  /* 0x000000110d197207 */ /* 0x000fc40000800000 */
[----:B------:R-:W-:Y:S02]  /*0640*/  FSEL R2, R14, R10, !P0 ;  /* 0x0000000a0e027208 */ /* 0x000fe40004000000 */
[----:B------:R-:W-:-:S07]  /*0650*/  FSEL R3, R15, R11, !P0 ;  /* 0x0000000b0f037208 */ /* 0x000fce0004000000 */
.L_x_13:
[----:B------:R-:W-:Y:S05]  /*0660*/  BSYNC.RECONVERGENT B2 ;  /* 0x0000000000027941 */ /* 0x000fea0003800200 */
.L_x_12:
[----:B------:R0:W5:Y:S04]  /*0670*/  LDG.E.64.CONSTANT R14, desc[UR10][R20.64+0x2000] ;  /* 0x0020000a140e7981 */ /* 0x000168000c1e9b00 */
[----:B------:R0:W5:Y:S04]  /*0680*/  LDG.E.64.CONSTANT R12, desc[UR10][R20.64+0x2008] ;  /* 0x0020080a140c7981 */ /* 0x000168000c1e9b00 */
[----:B------:R0:W5:Y:S04]  /*0690*/  LDG.E.64.CONSTANT R10, desc[UR10][R20.64+0x3000] ;  /* 0x0030000a140a7981 */ /* 0x000168000c1e9b00 */
[----:B------:R0:W5:Y:S02]  /*06a0*/  LDG.E.64.CONSTANT R16, desc[UR10][R20.64+0x3008] ;  /* 0x0030080a14107981 */ /* 0x000164000c1e9b00 */
[----:B-----5:R-:W-:Y:S01]  /*06b0*/  DSETP.GEU.AND P0, PT, |R2|, |R6|, PT ;  /* 0x400000060200722a */ /* 0x020fe20003f0e200 */
[----:B------:R-:W-:Y:S01]  /*06c0*/  BSSY.RECONVERGENT B2, `(.L_x_14) ;  /* 0x0000014000027945 */ /* 0x000fe20003800200 */
[----:B------:R-:W-:-:S02]  /*06d0*/  IMAD.MOV.U32 R26, RZ, RZ, R6 ;  /* 0x000000ffff1a7224 */ /* 0x000fc400078e0006 */
[----:B------:R-:W-:Y:S02]  /*06e0*/  IMAD.MOV.U32 R27, RZ, RZ, R7 ;  /* 0x000000ffff1b7224 */ /* 0x000fe400078e0007 */
[----:B------:R-:W-:Y:S02]  /*06f0*/  IMAD.MOV.U32 R29, RZ, RZ, R4 ;  /* 0x000000ffff1d7224 */ /* 0x000fe400078e0004 */
[----:B------:R-:W-:-:S06]  /*0700*/  IMAD.MOV.U32 R18, RZ, RZ, R5 ;  /* 0x000000ffff127224 */ /* 0x000fcc00078e0005 */
[----:B0-----:R-:W-:Y:S05]  /*0710*/  @!P0 BRA `(.L_x_15) ;  /* 0x0000000000388947 */ /* 0x001fea0003800000 */
        /* <DEDUP_REMOVED lines=14> */
.L_x_15:
[----:B------:R-:W-:Y:S05]  /*0800*/  BSYNC.RECONVERGENT B2 ;  /* 0x0000000000027941 */ /* 0x000fea0003800200 */
.L_x_14:
[----:B------:R-:W-:Y:S01]  /*0810*/  DSETP.GEU.AND P0, PT, |R26|, |R14|, PT ;  /* 0x4000000e1a00722a */ /* 0x000fe20003f0e200 */
[----:B------:R-:W-:Y:S01]  /*0820*/  BSSY.RECONVERGENT B2, `(.L_x_16) ;  /* 0x0000014000027945 */ /* 0x000fe20003800200 */
[----:B------:R-:W-:Y:S02]  /*0830*/  IMAD.MOV.U32 R2, RZ, RZ, R14 ;  /* 0x000000ffff027224 */ /* 0x000fe400078e000e */
[----:B------:R-:W-:Y:S02]  /*0840*/  IMAD.MOV.U32 R3, RZ, RZ, R15 ;  /* 0x000000ffff037224 */ /* 0x000fe400078e000f */
[----:B------:R-:W-:Y:S02]  /*0850*/  IMAD.MOV.U32 R5, RZ, RZ, R12 ;  /* 0x000000ffff057224 */ /* 0x000fe400078e000c */
[----:B------:R-:W-:-:S06]  /*0860*/  IMAD.MOV.U32 R7, RZ, RZ, R13 ;  /* 0x000000ffff077224 */ /* 0x000fcc00078e000d */
        /* <DEDUP_REMOVED lines=15> */
.L_x_17:
[----:B------:R-:W-:Y:S05]  /*0960*/  BSYNC.RECONVERGENT B2 ;  /* 0x0000000000027941 */ /* 0x000fea0003800200 */
.L_x_16:
        /* <DEDUP_REMOVED lines=21> */
.L_x_19:
[----:B------:R-:W-:Y:S05]  /*0ac0*/  BSYNC.RECONVERGENT B2 ;  /* 0x0000000000027941 */ /* 0x000fea0003800200 */
.L_x_18:
[----:B------:R-:W-:-:S05]  /*0ad0*/  VIADD R19, R19, 0x400 ;  /* 0x0000040013137836 */ /* 0x000fca0000000000 */
[----:B------:R-:W-:-:S13]  /*0ae0*/  ISETP.GE.AND P0, PT, R19, UR4, PT ;  /* 0x0000000413007c0c */ /* 0x000fda000bf06270 */
[----:B------:R-:W-:Y:S05]  /*0af0*/  @!P0 BRA `(.L_x_20) ;  /* 0xfffffff800708947 */ /* 0x000fea000383ffff */
.L_x_6:
[----:B------:R-:W-:Y:S05]  /*0b00*/  BSYNC.RECONVERGENT B1 ;  /* 0x0000000000017941 */ /* 0x000fea0003800200 */
.L_x_5:
[----:B------:R-:W2:Y:S02]  /*0b10*/  LDCU UR6, c[0x0][0x390] ;  /* 0x00007200ff0677ac */ /* 0x000ea40008000800 */
[----:B--2---:R-:W-:-:S09]  /*0b20*/  UISETP.GE.AND UP0, UPT, UR6, 0x100, UPT ;  /* 0x000001000600788c */ /* 0x004fd2000bf06270 */
[----:B------:R-:W-:Y:S05]  /*0b30*/  BRA.U !UP0, `(.L_x_21) ;  /* 0x0000001508507547 */ /* 0x000fea000b800000 */
[----:B0-----:R-:W0:Y:S01]  /*0b40*/  S2R R9, SR_LANEID ;  /* 0x0000000000097919 */ /* 0x001e220000000000 */
[----:B------:R-:W-:Y:S01]  /*0b50*/  BSSY.RECONVERGENT B1, `(.L_x_22) ;  /* 0x000001f000017945 */ /* 0x000fe20003800200 */
[----:B-----5:R-:W-:Y:S01]  /*0b60*/  IMAD.MOV.U32 R11, RZ, RZ, R12 ;  /* 0x000000ffff0b7224 */ /* 0x020fe200078e000c */
[----:B------:R2:W3:Y:S01]  /*0b70*/  SHFL.DOWN PT, R4, R14, 0x1, 0x1f ;  /* 0x08201f000e047f89 */ /* 0x0004e200000e0000 */
[----:B------:R-:W-:Y:S02]  /*0b80*/  IMAD.MOV.U32 R16, RZ, RZ, R13 ;  /* 0x000000ffff107224 */ /* 0x000fe400078e000d */
[----:B-1----:R-:W-:Y:S01]  /*0b90*/  IMAD.MOV.U32 R2, RZ, RZ, R14 ;  /* 0x000000ffff027224 */ /* 0x002fe200078e000e */
[----:B------:R2:W1:Y:S01]  /*0ba0*/  SHFL.DOWN PT, R5, R15, 0x1, 0x1f ;  /* 0x08201f000f057f89 */ /* 0x00046200000e0000 */
[----:B------:R-:W-:-:S03]  /*0bb0*/  IMAD.MOV.U32 R3, RZ, RZ, R15 ;  /* 0x000000ffff037224 */ /* 0x000fc600078e000f */
[----:B------:R2:W4:Y:S04]  /*0bc0*/  SHFL.DOWN PT, R7, R12, 0x1, 0x1f ;  /* 0x08201f000c077f89 */ /* 0x00052800000e0000 */
[----:B------:R2:W1:Y:S01]  /*0bd0*/  SHFL.DOWN PT, R17, R13, 0x1, 0x1f ;  /* 0x08201f000d117f89 */ /* 0x00046200000e0000 */
[----:B0-----:R-:W-:-:S13]  /*0be0*/  ISETP.GT.AND P0, PT, R9, 0x1e, PT ;  /* 0x0000001e0900780c */ /* 0x001fda0003f04270 */
[----:B-1234-:R-:W-:Y:S05]  /*0bf0*/  @P0 BRA `(.L_x_23) ;  /* 0x0000000000500947 */ /* 0x01efea0003800000 */
[----:B------:R-:W-:Y:S01]  /*0c00*/  DSETP.GEU.AND P0, PT, |R14|, |R4|, PT ;  /* 0x400000040e00722a */ /* 0x000fe20003f0e200 */
[----:B------:R-:W-:Y:S02]  /*0c10*/  IMAD.MOV.U32 R11, RZ, RZ, R7 ;  /* 0x000000ffff0b7224 */ /* 0x000fe400078e0007 */
[----:B------:R-:W-:Y:S02]  /*0c20*/  IMAD.MOV.U32 R16, RZ, RZ, R17 ;  /* 0x000000ffff107224 */ /* 0x000fe400078e0011 */
        /* <DEDUP_REMOVED lines=9> */
[CC--:B------:R-:W-:Y:S02]  /*0cc0*/  ISETP.LT.U32.AND P1, PT, R12.reuse, R7.reuse, PT ;  /* 0x000000070c00720c */ /* 0x0c0fe40003f21070 */
[C---:B------:R-:W-:Y:S02]  /*0cd0*/  ISETP.GE.U32.AND P0, PT, R12.reuse, R7, PT ;  /* 0x000000070c00720c */ /* 0x040fe40003f06070 */
[CC--:B------:R-:W-:Y:S02]  /*0ce0*/  ISETP.LT.AND.EX P1, PT, R13.reuse, R17.reuse, PT, P1 ;  /* 0x000000110d00720c */ /* 0x0c0fe40003f21310 */
[C---:B------:R-:W-:Y:S02]  /*0cf0*/  ISETP.GE.AND.EX P0, PT, R13.reuse, R17, PT, P0 ;  /* 0x000000110d00720c */ /* 0x040fe40003f06300 */
[----:B------:R-:W-:Y:S02]  /*0d00*/  SEL R11, R12, R7, P1 ;  /* 0x000000070c0b7207 */ /* 0x000fe40000800000 */
[----:B------:R-:W-:-:S02]  /*0d10*/  SEL R16, R13, R17, P1 ;  /* 0x000000110d107207 */ /* 0x000fc40000800000 */
[----:B------:R-:W-:Y:S02]  /*0d20*/  FSEL R2, R14, R4, !P0 ;  /* 0x000000040e027208 */ /* 0x000fe40004000000 */
[----:B------:R-:W-:-:S07]  /*0d30*/  FSEL R3, R15, R5, !P0 ;  /* 0x000000050f037208 */ /* 0x000fce0004000000 */
.L_x_23:
[----:B------:R-:W-:Y:S05]  /*0d40*/  BSYNC.RECONVERGENT B1 ;  /* 0x0000000000017941 */ /* 0x000fea0003800200 */
.L_x_22:
[----:B------:R-:W-:Y:S01]  /*0d50*/  ISETP.GT.AND P0, PT, R9, 0x1d, PT ;  /* 0x0000001d0900780c */ /* 0x000fe20003f04270 */
[----:B------:R0:W1:Y:S01]  /*0d60*/  SHFL.DOWN PT, R6, R2, 0x2, 0x1f ;  /* 0x08401f0002067f89 */ /* 0x00006200000e0000 */
[----:B------:R-:W-:Y:S01]  /*0d70*/  BSSY.RECONVERGENT B1, `(.L_x_24) ;  /* 0x000001d000017945 */ /* 0x000fe20003800200 */
[----:B------:R-:W-:Y:S02]  /*0d80*/  IMAD.MOV.U32 R8, RZ, RZ, R11 ;  /* 0x000000ffff087224 */ /* 0x000fe400078e000b */
[----:B------:R0:W2:Y:S01]  /*0d90*/  SHFL.DOWN PT, R7, R3, 0x2, 0x1f ;  /* 0x08401f0003077f89 */ /* 0x0000a200000e0000 */
[----:B------:R-:W-:Y:S02]  /*0da0*/  IMAD.MOV.U32 R10, RZ, RZ, R16 ;  /* 0x000000ffff0a7224 */ /* 0x000fe400078e0010 */
[----:B------:R-:W-:Y:S01]  /*0db0*/  IMAD.MOV.U32 R4, RZ, RZ, R2 ;  /* 0x000000ffff047224 */ /* 0x000fe200078e0002 */
[----:B------:R0:W3:Y:S01]  /*0dc0*/  SHFL.DOWN PT, R12, R11, 0x2, 0x1f ;  /* 0x08401f000b0c7f89 */ /* 0x0000e200000e0000 */
[----:B------:R-:W-:-:S03]  /*0dd0*/  IMAD.MOV.U32 R5, RZ, RZ, R3 ;  /* 0x000000ffff057224 */ /* 0x000fc600078e0003 */
[----:B------:R0:W4:Y:S01]  /*0de0*/  SHFL.DOWN PT, R13, R16, 0x2, 0x1f ;  /* 0x08401f00100d7f89 */ /* 0x00012200000e0000 */
[----:B------:R-:W-:Y:S05]  /*0df0*/  @P0 BRA `(.L_x_25) ;  /* 0x0000000000500947 */ /* 0x000fea0003800000 */
[----:B-12---:R-:W-:Y:S01]  /*0e00*/  DSETP.GEU.AND P0, PT, |R2|, |R6|, PT ;  /* 0x400000060200722a */ /* 0x006fe20003f0e200 */
[----:B---3--:R-:W-:Y:S02]  /*0e10*/  IMAD.MOV.U32 R8, RZ, RZ, R12 ;  /* 0x000000ffff087224 */ /* 0x008fe400078e000c */
[----:B----4-:R-:W-:Y:S02]  /*0e20*/  IMAD.MOV.U32 R10, RZ, RZ, R13 ;  /* 0x000000ffff0a7224 */ /* 0x010fe400078e000d */
        /* <DEDUP_REMOVED lines=17> */
.L_x_25:
[----:B------:R-:W-:Y:S05]  /*0f40*/  BSYNC.RECONVERGENT B1 ;  /* 0x0000000000017941 */ /* 0x000fea0003800200 */
.L_x_24:
[----:B------:R-:W-:Y:S01]  /*0f50*/  ISETP.GT.AND P0, PT, R9, 0x1b, PT ;  /* 0x0000001b0900780c */ /* 0x000fe20003f04270 */
[----:B-1----:R1:W1:Y:S01]  /*0f60*/  SHFL.DOWN PT, R6, R4, 0x4, 0x1f ;  /* 0x08801f0004067f89 */ /* 0x00226200000e0000 */
[----:B------:R-:W-:Y:S01]  /*0f70*/  BSSY.RECONVERGENT B1, `(.L_x_26) ;  /* 0x000001d000017945 */ /* 0x000fe20003800200 */
[----:B0-----:R-:W-:Y:S02]  /*0f80*/  IMAD.MOV.U32 R11, RZ, RZ, R8 ;  /* 0x000000ffff0b7224 */ /* 0x001fe400078e0008 */
[----:B--2---:R0:W2:Y:S01]  /*0f90*/  SHFL.DOWN PT, R7, R5, 0x4, 0x1f ;  /* 0x08801f0005077f89 */ /* 0x0040a200000e0000 */
[----:B---3--:R-:W-:Y:S02]  /*0fa0*/  IMAD.MOV.U32 R12, RZ, RZ, R10 ;  /* 0x000000ffff0c7224 */ /* 0x008fe400078e000a */
[----:B------:R-:W-:Y:S01]  /*0fb0*/  IMAD.MOV.U32 R2, RZ, RZ, R4 ;  /* 0x000000ffff027224 */ /* 0x000fe200078e0004 */
[----:B----4-:R0:W3:Y:S01]  /*0fc0*/  SHFL.DOWN PT, R13, R8, 0x4, 0x1f ;  /* 0x08801f00080d7f89 */ /* 0x0100e200000e0000 */
        /* <DEDUP_REMOVED lines=23> */
.L_x_27:
[----:B------:R-:W-:Y:S05]  /*1140*/  BSYNC.RECONVERGENT B1 ;  /* 0x0000000000017941 */ /* 0x000fea0003800200 */
.L_x_26:
[----:B------:R-:W-:Y:S01]  /*1150*/  ISETP.GT.AND P0, PT, R9, 0x17, PT ;  /* 0x000000170900780c */ /* 0x000fe20003f04270 */
[----:B-1----:R1:W1:Y:S01]  /*1160*/  SHFL.DOWN PT, R6, R2, 0x8, 0x1f ;  /* 0x09001f0002067f89 */ /* 0x00226200000e0000 */
[----:B------:R-:W-:Y:S01]  /*1170*/  BSSY.RECONVERGENT B1, `(.L_x_28) ;  /* 0x000001d000017945 */ /* 0x000fe20003800200 */
[----:B0-----:R-:W-:Y:S02]  /*1180*/  IMAD.MOV.U32 R8, RZ, RZ, R11 ;  /* 0x000000ffff087224 */ /* 0x001fe400078e000b */
[----:B--2---:R0:W2:Y:S01]  /*1190*/  SHFL.DOWN PT, R7, R3, 0x8, 0x1f ;  /* 0x09001f0003077f89 */ /* 0x0040a200000e0000 */
[----:B------:R-:W-:Y:S02]  /*11a0*/  IMAD.MOV.U32 R10, RZ, RZ, R12 ;  /* 0x000000ffff0a7224 */ /* 0x000fe400078e000c */
[----:B------:R-:W-:Y:S01]  /*11b0*/  IMAD.MOV.U32 R4, RZ, RZ, R2 ;  /* 0x000000ffff047224 */ /* 0x000fe200078e0002 */
[----:B------:R0:W0:Y:S01]  /*11c0*/  SHFL.DOWN PT, R14, R11, 0x8, 0x1f ;  /* 0x09001f000b0e7f89 */ /* 0x00002200000e0000 */
[----:B------:R-:W-:-:S03]  /*11d0*/  IMAD.MOV.U32 R5, RZ, RZ, R3 ;  /* 0x000000ffff057224 */ /* 0x000fc600078e0003 */
[----:B---3--:R3:W0:Y:S01]  /*11e0*/  SHFL.DOWN PT, R13, R12, 0x8, 0x1f ;  /* 0x09001f000c0d7f89 */ /* 0x00862200000e0000 */
[----:B------:R-:W-:Y:S05]  /*11f0*/  @P0 BRA `(.L_x_29) ;  /* 0x0000000000500947 */ /* 0x000fea0003800000 */
[----:B-12---:R-:W-:Y:S01]  /*1200*/  DSETP.GEU.AND P0, PT, |R2|, |R6|, PT ;  /* 0x400000060200722a */ /* 0x006fe20003f0e200 */
[----:B0-----:R-:W-:Y:S02]  /*1210*/  IMAD.MOV.U32 R8, RZ, RZ, R14 ;  /* 0x000000ffff087224 */ /* 0x001fe400078e000e */
        /* <DEDUP_REMOVED lines=18> */
.L_x_29:
[----:B------:R-:W-:Y:S05]  /*1340*/  BSYNC.RECONVERGENT B1 ;  /* 0x0000000000017941 */ /* 0x000fea0003800200 */
.L_x_28:
[----:B------:R-:W-:Y:S01]  /*1350*/  ISETP.GT.AND P0, PT, R9, 0xf, PT ;  /* 0x0000000f0900780c */ /* 0x000fe20003f04270 */
[----:B-1----:R1:W1:Y:S01]  /*1360*/  SHFL.DOWN PT, R6, R4, 0x10, 0x1f ;  /* 0x0a001f0004067f89 */ /* 0x00226200000e0000 */
[----:B------:R-:W-:Y:S01]  /*1370*/  BSSY.RECONVERGENT B1, `(.L_x_30) ;  /* 0x000001d000017945 */ /* 0x000fe20003800200 */
[----:B0-----:R-:W-:Y:S02]  /*1380*/  IMAD.MOV.U32 R14, RZ, RZ, R8 ;  /* 0x000000ffff0e7224 */ /* 0x001fe400078e0008 */
[----:B--2---:R0:W2:Y:S01]  /*1390*/  SHFL.DOWN PT, R7, R5, 0x10, 0x1f ;  /* 0x0a001f0005077f89 */ /* 0x0040a200000e0000 */
[----:B----4-:R-:W-:Y:S02]  /*13a0*/  IMAD.MOV.U32 R15, RZ, RZ, R10 ;  /* 0x000000ffff0f7224 */ /* 0x010fe400078e000a */
[----:B------:R-:W-:Y:S01]  /*13b0*/  IMAD.MOV.U32 R2, RZ, RZ, R4 ;  /* 0x000000ffff027224 */ /* 0x000fe200078e0004 */
[----:B------:R0:W4:Y:S01]  /*13c0*/  SHFL.DOWN PT, R11, R8, 0x10, 0x1f ;  /* 0x0a001f00080b7f89 */ /* 0x00012200000e0000 */
[----:B------:R-:W-:-:S03]  /*13d0*/  IMAD.MOV.U32 R3, RZ, RZ, R5 ;  /* 0x000000ffff037224 */ /* 0x000fc600078e0005 */
[----:B------:R0:W0:Y:S01]  /*13e0*/  SHFL.DOWN PT, R13, R10, 0x10, 0x1f ;  /* 0x0a001f000a0d7f89 */ /* 0x00002200000e0000 */
[----:B------:R-:W-:Y:S05]  /*13f0*/  @P0 BRA `(.L_x_31) ;  /* 0x0000000000500947 */ /* 0x000fea0003800000 */
[----:B-12---:R-:W-:Y:S01]  /*1400*/  DSETP.GEU.AND P0, PT, |R4|, |R6|, PT ;  /* 0x400000060400722a */ /* 0x006fe20003f0e200 */
[----:B----4-:R-:W-:Y:S02]  /*1410*/  IMAD.MOV.U32 R14, RZ, RZ, R11 ;  /* 0x000000ffff0e7224 */ /* 0x010fe400078e000b */
[----:B0-----:R-:W-:Y:S02]  /*1420*/  IMAD.MOV.U32 R15, RZ, RZ, R13 ;  /* 0x000000ffff0f7224 */ /* 0x001fe400078e000d */
        /* <DEDUP_REMOVED lines=17> */
.L_x_31:
[----:B------:R-:W-:Y:S05]  /*1540*/  BSYNC.RECONVERGENT B1 ;  /* 0x0000000000017941 */ /* 0x000fea0003800200 */
.L_x_30:
[----:B------:R-:W-:Y:S01]  /*1550*/  ISETP.NE.AND P0, PT, R9, RZ, PT ;  /* 0x000000ff0900720c */ /* 0x000fe20003f05270 */
[----:B------:R-:W-:-:S12]  /*1560*/  BSSY.RECONVERGENT B1, `(.L_x_32) ;  /* 0x000000a000017945 */ /* 0x000fd80003800200 */
[----:B------:R-:W-:Y:S05]  /*1570*/  @P0 BRA `(.L_x_33) ;  /* 0x0000000000200947 */ /* 0x000fea0003800000 */
[----:B-1----:R-:W1:Y:S01]  /*1580*/  S2R R6, SR_CgaCtaId ;  /* 0x0000000000067919 */ /* 0x002e620000008800 */
[----:B0-----:R-:W-:Y:S02]  /*1590*/  MOV R5, 0x400 ;  /* 0x0000040000057802 */ /* 0x001fe40000000f00 */
[----:B------:R-:W-:-:S04]  /*15a0*/  SHF.R.U32.HI R4, RZ, 0x1, R0 ;  /* 0x00000001ff047819 */ /* 0x000fc80000011600 */
[----:B------:R-:W-:Y:S02]  /*15b0*/  LOP3.LUT R4, R4, 0x1f0, RZ, 0xc0, !PT ;  /* 0x000001f004047812 */ /* 0x000fe400078ec0ff */
[----:B-1----:R-:W-:-:S05]  /*15c0*/  LEA R5, R6, R5, 0x18 ;  /* 0x0000000506057211 */ /* 0x002fca00078ec0ff */
[----:B------:R-:W-:-:S05]  /*15d0*/  IMAD.IADD R5, R4, 0x1, R5 ;  /* 0x0000000104057824 */ /* 0x000fca00078e0205 */
[----:B------:R0:W-:Y:S04]  /*15e0*/  STS.64 [R5+0x10], R14 ;  /* 0x0000100e05007388 */ /* 0x0001e80000000a00 */
[----:B------:R0:W-:Y:S02]  /*15f0*/  STS.64 [R5+0x8], R2 ;  /* 0x0000080205007388 */ /* 0x0001e40000000a00 */
.L_x_33:
[----:B------:R-:W-:Y:S05]  /*1600*/  BSYNC.RECONVERGENT B1 ;  /* 0x0000000000017941 */ /* 0x000fea0003800200 */
.L_x_32:
[----:B------:R-:W-:Y:S01]  /*1610*/  BAR.SYNC.DEFER_BLOCKING 0x0 ;  /* 0x0000000000007b1d */ /* 0x000fe20000010000 */
[----:B------:R-:W-:-:S13]  /*1620*/  ISETP.NE.AND P1, PT, R0, RZ, PT ;  /* 0x000000ff0000720c */ /* 0x000fda0003f25270 */
[----:B------:R-:W-:Y:S05]  /*1630*/  @P1 BRA `(.L_x_34) ;  /* 0x0000005400881947 */ /* 0x000fea0003800000 */
[----:B0-----:R-:W0:Y:S01]  /*1640*/  S2R R5, SR_CgaCtaId ;  /* 0x0000000000057919 */ /* 0x001e220000008800 */
[----:B------:R-:W-:Y:S01]  /*1650*/  MOV R0, 0x400 ;  /* 0x0000040000007802 */ /* 0x000fe20000000f00 */
[----:B------:R-:W-:Y:S03]  /*1660*/  BSSY.RECONVERGENT B1, `(.L_x_35) ;  /* 0x000001a000017945 */ /* 0x000fe60003800200 */
[----:B0-----:R-:W-:-:S05]  /*1670*/  LEA R0, R5, R0, 0x18 ;  /* 0x0000000005007211 */ /* 0x001fca00078ec0ff */
[----:B------:R-:W0:Y:S04]  /*1680*/  LDS.64 R16, [R0+0x18] ;  /* 0x0000180000107984 */ /* 0x000e280000000a00 */
[----:B-12---:R-:W1:Y:S04]  /*1690*/  LDS.128 R4, [R0+0x20] ;  /* 0x0000200000047984 */ /* 0x006e680000000c00 */
[----:B---3--:R2:W3:Y:S04]  /*16a0*/  LDS.64 R12, [R0+0x80] ;  /* 0x00008000000c7984 */ /* 0x0084e80000000a00 */
[----:B----4-:R2:W4:Y:S01]  /*16b0*/  LDS.128 R8, [R0+0x30] ;  /* 0x0000300000087984 */ /* 0x0105220000000c00 */
[----:B0-----:R-:W-:Y:S01]  /*16c0*/  DSETP.GEU.AND P0, PT, |R2|, |R16|, PT ;  /* 0x400000100200722a */ /* 0x001fe20003f0e200 */
[----:B------:R-:W-:-:S02]  /*16d0*/  IMAD.MOV.U32 R24, RZ, RZ, R16 ;  /* 0x000000ffff187224 */ /* 0x000fc400078e0010 */
[----:B------:R-:W-:Y:S02]  /*16e0*/  IMAD.MOV.U32 R25, RZ, RZ, R17 ;  /* 0x000000ffff197224 */ /* 0x000fe400078e0011 */
[----:B-1----:R-:W-:Y:S02]  /*16f0*/  IMAD.MOV.U32 R26, RZ, RZ, R4 ;  /* 0x000000ffff1a7224 */ /* 0x002fe400078e0004 */
[----:B------:R-:W-:-:S07]  /*1700*/  IMAD.MOV.U32 R27, RZ, RZ, R5 ;  /* 0x000000ffff1b7224 */ /* 0x000fce00078e0005 */
[----:B--234-:R-:W-:Y:S05]  /*1710*/  @!P0 BRA `(.L_x_36) ;  /* 0x0000000000388947 */ /* 0x01cfea0003800000 */
        /* <DEDUP_REMOVED lines=14> */
.L_x_36:
[----:B------:R-:W-:Y:S05]  /*1800*/  BSYNC.RECONVERGENT B1 ;  /* 0x0000000000017941 */ /* 0x000fea0003800200 */
.L_x_35:
[----:B------:R0:W1:Y:S01]  /*1810*/  LDS.128 R16, [R0+0x40] ;  /* 0x0000400000107984 */ /* 0x0000620000000c00 */
[----:B------:R-:W-:Y:S01]  /*1820*/  DSETP.GEU.AND P0, PT, |R24|, |R6|, PT ;  /* 0x400000061800722a */ /* 0x000fe20003f0e200 */
[----:B------:R-:W-:Y:S01]  /*1830*/  BSSY.RECONVERGENT B1, `(.L_x_37) ;  /* 0x0000015000017945 */ /* 0x000fe20003800200 */
[----:B------:R-:W-:Y:S01]  /*1840*/  IMAD.MOV.U32 R4, RZ, RZ, R6 ;  /* 0x000000ffff047224 */ /* 0x000fe200078e0006 */
[----:B------:R0:W2:Y:S01]  /*1850*/  LDS.128 R20, [R0+0x50] ;  /* 0x0000500000147984 */ /* 0x0000a20000000c00 */
        /* <DEDUP_REMOVED lines=18> */
.L_x_38:
[----:B------:R-:W-:Y:S05]  /*1980*/  BSYNC.RECONVERGENT B1 ;  /* 0x0000000000017941 */ /* 0x000fea0003800200 */
.L_x_37:
[----:B------:R-:W-:Y:S01]  /*1990*/  DSETP.GEU.AND P0, PT, |R4|, |R10|, PT ;  /* 0x4000000a0400722a */ /* 0x000fe20003f0e200 */
[----:B------:R-:W-:Y:S01]  /*19a0*/  BSSY.RECONVERGENT B1, `(.L_x_39) ;  /* 0x0000014000017945 */ /* 0x000fe20003800200 */
[----:B------:R-:W-:Y:S02]  /*19b0*/  IMAD.MOV.U32 R2, RZ, RZ, R10 ;  /* 0x000000ffff027224 */ /* 0x000fe400078e000a */
[----:B------:R-:W-:Y:S02]  /*19c0*/  IMAD.MOV.U32 R3, RZ, RZ, R11 ;  /* 0x000000ffff037224 */ /* 0x000fe400078e000b */
[----:B-1----:R-:W-:Y:S02]  /*19d0*/  IMAD.MOV.U32 R27, RZ, RZ, R16 ;  /* 0x000000ffff1b7224 */ /* 0x002fe400078e0010 */
        /* <DEDUP_REMOVED lines=16> */
.L_x_40:
[----:B------:R-:W-:Y:S05]  /*1ae0*/  BSYNC.RECONVERGENT B1 ;  /* 0x0000000000017941 */ /* 0x000fea0003800200 */
.L_x_39:
[----:B------:R0:W1:Y:S01]  /*1af0*/  LDS.128 R8, [R0+0x60] ;  /* 0x0000600000087984 */ /* 0x0000620000000c00 */
[----:B------:R-:W-:Y:S01]  /*1b00*/  DSETP.GEU.AND P0, PT, |R2|, |R18|, PT ;  /* 0x400000120200722a */ /* 0x000fe20003f0e200 */
[----:B------:R-:W-:Y:S01]  /*1b10*/  BSSY.RECONVERGENT B1, `(.L_x_41) ;  /* 0x0000015000017945 */ /* 0x000fe20003800200 */
[----:B------:R-:W-:Y:S01]  /*1b20*/  IMAD.MOV.U32 R14, RZ, RZ, R18 ;  /* 0x000000ffff0e7224 */ /* 0x000fe200078e0012 */
[----:B------:R0:W3:Y:S01]  /*1b30*/  LDS.128 R4, [R0+0x70] ;  /* 0x0000700000047984 */ /* 0x0000e20000000c00 */
[----:B------:R-:W-:Y:S02]  /*1b40*/  IMAD.MOV.U32 R15, RZ, RZ, R19 ;  /* 0x000000ffff0f7224 */ /* 0x000fe400078e0013 */
[----:B--2---:R-:W-:Y:S02]  /*1b50*/  IMAD.MOV.U32 R17, RZ, RZ, R20 ;  /* 0x000000ffff117224 */ /* 0x004fe400078e0014 */
        /* <DEDUP_REMOVED lines=16> */
.L_x_42:
[----:B------:R-:W-:Y:S05]  /*1c60*/  BSYNC.RECONVERGENT B1 ;  /* 0x0000000000017941 */ /* 0x000fea0003800200 */
.L_x_41:
        /* <DEDUP_REMOVED lines=21> */
.L_x_44:
[----:B------:R-:W-:Y:S05]  /*1dc0*/  BSYNC.RECONVERGENT B1 ;  /* 0x0000000000017941 */ /* 0x000fea0003800200 */
.L_x_43:
[----:B------:R-:W-:Y:S01]  /*1dd0*/  DSETP.GEU.AND P0, PT, |R2|, |R10|, PT ;  /* 0x4000000a0200722a */ /* 0x000fe20003f0e200 */
[----:B------:R-:W-:Y:S01]  /*1de0*/  BSSY.RECONVERGENT B1, `(.L_x_45) ;  /* 0x0000014000017945 */ /* 0x000fe20003800200 */
[----:B------:R-:W-:Y:S02]  /*1df0*/  IMAD.MOV.U32 R8, RZ, RZ, R10 ;  /* 0x000000ffff087224 */ /* 0x000fe400078e000a */
[----:B------:R-:W-:Y:S02]  /*1e00*/  IMAD.MOV.U32 R9, RZ, RZ, R11 ;  /* 0x000000ffff097224 */ /* 0x000fe400078e000b */
[----:B---3--:R-:W-:Y:S02]  /*1e10*/  IMAD.MOV.U32 R17, RZ, RZ, R4 ;  /* 0x000000ffff117224 */ /* 0x008fe400078e0004 */
        /* <DEDUP_REMOVED lines=16> */
.L_x_46:
[----:B------:R-:W-:Y:S05]  /*1f20*/  BSYNC.RECONVERGENT B1 ;  /* 0x0000000000017941 */ /* 0x000fea0003800200 */
.L_x_45:
        /* <DEDUP_REMOVED lines=19> */
[----:B------:R-:W-:Y:S01]  /*2060*/  SEL R15, R0, R13, P2 ;  /* 0x0000000d000f7207 */ /* 0x000fe20001000000 */
[----:B------:R-:W-:Y:S06]  /*2070*/  BRA `(.L_x_34) ;  /* 0x0000004800f87947 */ /* 0x000fec0003800000 */
.L_x_21:
[----:B------:R-:W2:Y:S01]  /*2080*/  S2R R4, SR_LANEID ;  /* 0x0000000000047919 */ /* 0x000ea20000000000 */
[----:B-1----:R-:W-:Y:S01]  /*2090*/  LOP3.LUT R2, R0, 0x3e0, RZ, 0xc0, !PT ;  /* 0x000003e000027812 */ /* 0x002fe200078ec0ff */
[----:B------:R-:W-:Y:S01]  /*20a0*/  BSSY.RECONVERGENT B1, `(.L_x_47) ;  /* 0x0000024000017945 */ /* 0x000fe20003800200 */
[----:B-----5:R-:W-:Y:S02]  /*20b0*/  IMAD.MOV.U32 R16, RZ, RZ, R12 ;  /* 0x000000ffff107224 */ /* 0x020fe400078e000c */
[----:B------:R-:W-:Y:S02]  /*20c0*/  IMAD.MOV.U32 R18, RZ, RZ, R13 ;  /* 0x000000ffff127224 */ /* 0x000fe400078e000d */
[----:B------:R-:W-:Y:S01]  /*20d0*/  VIADD R3, R2, 0x20 ;  /* 0x0000002002037836 */ /* 0x000fe20000000000 */
[----:B------:R-:W-:-:S04]  /*20e0*/  LOP3.LUT R2, RZ, R2, RZ, 0x33, !PT ;  /* 0x00000002ff027212 */ /* 0x000fc800078e33ff */
[----:B------:R-:W-:Y:S01]  /*20f0*/  ISETP.GT.AND P0, PT, R3, UR6, PT ;  /* 0x0000000603007c0c */ /* 0x000fe2000bf04270 */
[----:B------:R-:W-:Y:S02]  /*2100*/  VIADD R2, R2, UR6 ;  /* 0x0000000602027c36 */ /* 0x000fe40008000000 */
[----:B------:R-:W-:-:S03]  /*2110*/  IMAD.MOV.U32 R3, RZ, RZ, R15 ;  /* 0x000000ffff037224 */ /* 0x000fc600078e000f */
[----:B------:R-:W-:Y:S01]  /*2120*/  SEL R5, R2, 0x1f, P0 ;  /* 0x0000001f02057807 */ /* 0x000fe20000000000 */
[----:B------:R-:W-:-:S04]  /*2130*/  IMAD.MOV.U32 R2, RZ, RZ, R14 ;  /* 0x000000ffff027224 */ /* 0x000fc800078e000e */
[----:B------:R1:W3:Y:S04]  /*2140*/  SHFL.DOWN PT, R6, R14, 0x1, R5 ;  /* 0x082000000e067989 */ /* 0x0002e800000e0005 */
[----:B------:R1:W4:Y:S04]  /*2150*/  SHFL.DOWN PT, R7, R15, 0x1, R5 ;  /* 0x082000000f077989 */ /* 0x00032800000e0005 */
[----:B0-----:R1:W0:Y:S01]  /*2160*/  SHFL.DOWN PT, R9, R12, 0x1, R5 ;  /* 0x082000000c097989 */ /* 0x00122200000e0005 */
[----:B--2---:R-:W-:-:S03]  /*2170*/  ISETP.GE.AND P0, PT, R4, R5, PT ;  /* 0x000000050400720c */ /* 0x004fc60003f06270 */
[----:B------:R1:W2:Y:S10]  /*2180*/  SHFL.DOWN PT, R11, R13, 0x1, R5 ;  /* 0x082000000d0b7989 */ /* 0x0002b400000e0005 */
[----:B-1----:R-:W-:Y:S05]  /*2190*/  @P0 BRA `(.L_x_48) ;  /* 0x0000000000500947 */ /* 0x002fea0003800000 */
[----:B---34-:R-:W-:Y:S01]  /*21a0*/  DSETP.GEU.AND P0, PT, |R14|, |R6|, PT ;  /* 0x400000060e00722a */ /* 0x018fe20003f0e200 */
[----:B0-----:R-:W-:Y:S02]  /*21b0*/  IMAD.MOV.U32 R16, RZ, RZ, R9 ;  /* 0x000000ffff107224 */ /* 0x001fe400078e0009 */
[----:B--2---:R-:W-:Y:S02]  /*21c0*/  IMAD.MOV.U32 R18, RZ, RZ, R11 ;  /* 0x000000ffff127224 */ /* 0x004fe400078e000b */
        /* <DEDUP_REMOVED lines=17> */
.L_x_48:
[----:B------:R-:W-:Y:S05]  /*22e0*/  BSYNC.RECONVERGENT B1 ;  /* 0x0000000000017941 */ /* 0x000fea0003800200 */
.L_x_47:
[----:B---3--:R-:W-:Y:S01]  /*22f0*/  VIADD R6, R4, 0x2 ;  /* 0x0000000204067836 */ /* 0x008fe20000000000 */
[----:B------:R1:W3:Y:S01]  /*2300*/  SHFL.DOWN PT, R8, R2, 0x2, R5 ;  /* 0x0840000002087989 */ /* 0x0002e200000e0005 */
[----:B------:R-:W-:Y:S01]  /*2310*/  BSSY.RECONVERGENT B1, `(.L_x_49) ;  /* 0x000001e000017945 */ /* 0x000fe20003800200 */
[----:B------:R-:W-:Y:S02]  /*2320*/  IMAD.MOV.U32 R10, RZ, RZ, R16 ;  /* 0x000000ffff0a7224 */ /* 0x000fe400078e0010 */
[----:B------:R-:W-:Y:S01]  /*2330*/  ISETP.GT.AND P0, PT, R6, R5, PT ;  /* 0x000000050600720c */ /* 0x000fe20003f04270 */
[----:B0-----:R1:W0:Y:S01]  /*2340*/  SHFL.DOWN PT, R9, R3, 0x2, R5 ;  /* 0x0840000003097989 */ /* 0x00122200000e0005 */
[----:B------:R-:W-:Y:S02]  /*2350*/  IMAD.MOV.U32 R12, RZ, RZ, R18 ;  /* 0x000000ffff0c7224 */ /* 0x000fe400078e0012 */
[----:B------:R-:W-:Y:S01]  /*2360*/  IMAD.MOV.U32 R6, RZ, RZ, R2 ;  /* 0x000000ffff067224 */ /* 0x000fe200078e0002 */
[----:B--2---:R1:W2:Y:S01]  /*2370*/  SHFL.DOWN PT, R11, R16, 0x2, R5 ;  /* 0x08400000100b7989 */ /* 0x0042a200000e0005 */
[----:B----4-:R-:W-:-:S03]  /*2380*/  IMAD.MOV.U32 R7, RZ, RZ, R3 ;  /* 0x000000ffff077224 */ /* 0x010fc600078e0003 */
[----:B------:R1:W4:Y:S04]  /*2390*/  SHFL.DOWN PT, R13, R18, 0x2, R5 ;  /* 0x08400000120d7989 */ /* 0x00032800000e0005 */
[----:B------:R-:W-:Y:S05]  /*23a0*/  @P0 BRA `(.L_x_50) ;  /* 0x0000000000500947 */ /* 0x000fea0003800000 */
[----:B0--3--:R-:W-:Y:S01]  /*23b0*/  DSETP.GEU.AND P0, PT, |R2|, |R8|, PT ;  /* 0x400000080200722a */ /* 0x009fe20003f0e200 */
[----:B--2---:R-:W-:Y:S02]  /*23c0*/  IMAD.MOV.U32 R10, RZ, RZ, R11 ;  /* 0x000000ffff0a7224 */ /* 0x004fe400078e000b */
        /* <DEDUP_REMOVED lines=18> */
.L_x_50:
[----:B------:R-:W-:Y:S05]  /*24f0*/  BSYNC.RECONVERGENT B1 ;  /* 0x0000000000017941 */ /* 0x000fea0003800200 */
.L_x_49:
[----:B-1----:R-:W-:Y:S01]  /*2500*/  VIADD R2, R4, 0x4 ;  /* 0x0000000404027836 */ /* 0x002fe20000000000 */
[----:B---3--:R1:W3:Y:S01]  /*2510*/  SHFL.DOWN PT, R8, R6, 0x4, R5 ;  /* 0x0880000006087989 */ /* 0x0082e200000e0005 */
[----:B------:R-:W-:Y:S01]  /*2520*/  BSSY.RECONVERGENT B1, `(.L_x_51) ;  /* 0x000001e000017945 */ /* 0x000fe20003800200 */
[----:B------:R-:W-:Y:S02]  /*2530*/  IMAD.MOV.U32 R14, RZ, RZ, R10 ;  /* 0x000000ffff0e7224 */ /* 0x000fe400078e000a */
[----:B------:R-:W-:Y:S01]  /*2540*/  ISETP.GT.AND P0, PT, R2, R5, PT ;  /* 0x000000050200720c */ /* 0x000fe20003f04270 */
[----:B0-----:R1:W0:Y:S01]  /*2550*/  SHFL.DOWN PT, R9, R7, 0x4, R5 ;  /* 0x0880000007097989 */ /* 0x00122200000e0005 */
[----:B------:R-:W-:Y:S02]  /*2560*/  IMAD.MOV.U32 R16, RZ, RZ, R12 ;  /* 0x000000ffff107224 */ /* 0x000fe400078e000c */
[----:B------:R-:W-:Y:S01]  /*2570*/  IMAD.MOV.U32 R2, RZ, RZ, R6 ;  /* 0x000000ffff027224 */ /* 0x000fe200078e0006 */
[----:B--2---:R1:W2:Y:S01]  /*2580*/  SHFL.DOWN PT, R11, R10, 0x4, R5 ;  /* 0x088000000a0b7989 */ /* 0x0042a200000e0005 */
[----:B------:R-:W-:-:S03]  /*2590*/  IMAD.MOV.U32 R3, RZ, RZ, R7 ;  /* 0x000000ffff037224 */ /* 0x000fc600078e0007 */
[----:B----4-:R1:W4:Y:S04]  /*25a0*/  SHFL.DOWN PT, R13, R12, 0x4, R5 ;  /* 0x088000000c0d7989 */ /* 0x01032800000e0005 */
        /* <DEDUP_REMOVED lines=21> */
.L_x_52:
[----:B------:R-:W-:Y:S05]  /*2700*/  BSYNC.RECONVERGENT B1 ;  /* 0x0000000000017941 */ /* 0x000fea0003800200 */
.L_x_51:
        /* <DEDUP_REMOVED lines=32> */
.L_x_54:
[----:B------:R-:W-:Y:S05]  /*2910*/  BSYNC.RECONVERGENT B1 ;  /* 0x0000000000017941 */ /* 0x000fea0003800200 */
.L_x_53:
        /* <DEDUP_REMOVED lines=32> */
.L_x_56:
[----:B------:R-:W-:Y:S05]  /*2b20*/  BSYNC.RECONVERGENT B1 ;  /* 0x0000000000017941 */ /* 0x000fea0003800200 */
.L_x_55:
[----:B------:R-:W-:Y:S01]  /*2b30*/  ISETP.NE.AND P0, PT, R4, RZ, PT ;  /* 0x000000ff0400720c */ /* 0x000fe20003f05270 */
[----:B------:R-:W-:-:S12]  /*2b40*/  BSSY.RECONVERGENT B1, `(.L_x_57) ;  /* 0x000000a000017945 */ /* 0x000fd80003800200 */
[----:B------:R-:W-:Y:S05]  /*2b50*/  @P0 BRA `(.L_x_58) ;  /* 0x0000000000200947 */ /* 0x000fea0003800000 */
[----:B-1----:R-:W1:Y:S01]  /*2b60*/  S2R R6, SR_CgaCtaId ;  /* 0x0000000000067919 */ /* 0x002e620000008800 */
[----:B------:R-:W-:Y:S02]  /*2b70*/  MOV R5, 0x400 ;  /* 0x0000040000057802 */ /* 0x000fe40000000f00 */
[----:B------:R-:W-:-:S04]  /*2b80*/  SHF.R.U32.HI R4, RZ, 0x1, R0 ;  /* 0x00000001ff047819 */ /* 0x000fc80000011600 */
[----:B------:R-:W-:Y:S02]  /*2b90*/  LOP3.LUT R4, R4, 0x1f0, RZ, 0xc0, !PT ;  /* 0x000001f004047812 */ /* 0x000fe400078ec0ff */
[----:B-1----:R-:W-:-:S05]  /*2ba0*/  LEA R5, R6, R5, 0x18 ;  /* 0x0000000506057211 */ /* 0x002fca00078ec0ff */
[----:B------:R-:W-:-:S05]  /*2bb0*/  IMAD.IADD R5, R4, 0x1, R5 ;  /* 0x0000000104057824 */ /* 0x000fca00078e0205 */
[----:B------:R1:W-:Y:S04]  /*2bc0*/  STS.64 [R5+0x10], R14 ;  /* 0x0000100e05007388 */ /* 0x0003e80000000a00 */
[----:B------:R1:W-:Y:S02]  /*2bd0*/  STS.64 [R5+0x8], R2 ;  /* 0x0000080205007388 */ /* 0x0003e40000000a00 */
.L_x_58:
[----:B------:R-:W-:Y:S05]  /*2be0*/  BSYNC.RECONVERGENT B1 ;  /* 0x0000000000017941 */ /* 0x000fea0003800200 */
.L_x_57:
[----:B------:R-:W-:Y:S01]  /*2bf0*/  BAR.SYNC.DEFER_BLOCKING 0x0 ;  /* 0x0000000000007b1d */ /* 0x000fe20000010000 */
[----:B------:R-:W-:-:S13]  /*2c00*/  ISETP.NE.AND P1, PT, R0, RZ, PT ;  /* 0x000000ff0000720c */ /* 0x000fda0003f25270 */
[----:B------:R-:W-:Y:S05]  /*2c10*/  @P1 BRA `(.L_x_34) ;  /* 0x0000004000101947 */ /* 0x000fea0003800000 */
[----:B------:R-:W-:Y:S01]  /*2c20*/  UISETP.GE.AND UP0, UPT, UR6, 0x21, UPT ;  /* 0x000000210600788c */ /* 0x000fe2000bf06270 */
[----:B--2---:R-:W-:Y:S02]  /*2c30*/  IMAD.MOV.U32 R11, RZ, RZ, R14 ;  /* 0x000000ffff0b7224 */ /* 0x004fe400078e000e */
[----:B---3--:R-:W-:Y:S02]  /*2c40*/  IMAD.MOV.U32 R8, RZ, RZ, R15 ;  /* 0x000000ffff087224 */ /* 0x008fe400078e000f */
[----:B------:R-:W-:Y:S02]  /*2c50*/  IMAD.MOV.U32 R4, RZ, RZ, R2 ;  /* 0x000000ffff047224 */ /* 0x000fe400078e0002 */
[----:B-1----:R-:W-:Y:S02]  /*2c60*/  IMAD.MOV.U32 R5, RZ, RZ, R3 ;  /* 0x000000ffff057224 */ /* 0x002fe400078e0003 */
[----:B------:R-:W-:Y:S05]  /*2c70*/  BRA.U !UP0, `(.L_x_59) ;  /* 0x00000001086c7547 */ /* 0x000fea000b800000 */
[----:B------:R-:W1:Y:S01]  /*2c80*/  S2UR UR5, SR_CgaCtaId ;  /* 0x00000000000579c3 */ /* 0x000e620000008800 */
[----:B------:R-:W-:Y:S01]  /*2c90*/  UMOV UR4, 0x400 ;  /* 0x0000040000047882 */ /* 0x000fe20000000000 */
[----:B------:R-:W-:Y:S01]  /*2ca0*/  BSSY.RECONVERGENT B1, `(.L_x_59) ;  /* 0x0000018000017945 */ /* 0x000fe20003800200 */
[----:B-1----:R-:W-:-:S09]  /*2cb0*/  ULEA UR4, UR5, UR4, 0x18 ;  /* 0x0000000405047291 */ /* 0x002fd2000f8ec0ff */
[----:B------:R-:W1:Y:S04]  /*2cc0*/  LDS.64 R6, [UR4+0x18] ;  /* 0x00001804ff067984 */ /* 0x000e680008000a00 */
[----:B----4-:R-:W2:Y:S01]  /*2cd0*/  LDS.64 R12, [UR4+0x20] ;  /* 0x00002004ff0c7984 */ /* 0x010ea20008000a00 */
[----:B-1----:R-:W-:Y:S01]  /*2ce0*/  DSETP.GEU.AND P0, PT, |R2|, |R6|, PT ;  /* 0x400000060200722a */ /* 0x002fe20003f0e200 */
[----:B------:R-:W-:Y:S02]  /*2cf0*/  IMAD.MOV.U32 R4, RZ, RZ, R6 ;  /* 0x000000ffff047224 */ /* 0x000fe400078e0006 */
[----:B------:R-:W-:Y:S02]  /*2d00*/  IMAD.MOV.U32 R5, RZ, RZ, R7 ;  /* 0x000000ffff057224 */ /* 0x000fe400078e0007 */
[----:B--2---:R-:W-:-:S02]  /*2d10*/  IMAD.MOV.U32 R11, RZ, RZ, R12 ;  /* 0x000000ffff0b7224 */ /* 0x004fc400078e000c */
        /* <DEDUP_REMOVED lines=16> */
.L_x_60:
[----:B------:R-:W-:Y:S05]  /*2e20*/  BSYNC.RECONVERGENT B1 ;  /* 0x0000000000017941 */ /* 0x000fea0003800200 */
.L_x_59:
[----:B------:R-:W-:Y:S01]  /*2e30*/  UISETP.GE.AND UP0, UPT, UR6, 0x41, UPT ;  /* 0x000000410600788c */ /* 0x000fe2000bf06270 */
[----:B0-----:R-:W-:Y:S02]  /*2e40*/  IMAD.MOV.U32 R9, RZ, RZ, R11 ;  /* 0x000000ffff097224 */ /* 0x001fe400078e000b */
[----:B------:R-:W-:Y:S02]  /*2e50*/  IMAD.MOV.U32 R0, RZ, RZ, R8 ;  /* 0x000000ffff007224 */ /* 0x000fe400078e0008 */
[----:B------:R-:W-:Y:S02]  /*2e60*/  IMAD.MOV.U32 R2, RZ, RZ, R4 ;  /* 0x000000ffff027224 */ /* 0x000fe400078e0004 */
[----:B------:R-:W-:Y:S02]  /*2e70*/  IMAD.MOV.U32 R3, RZ, RZ, R5 ;  /* 0x000000ffff037224 */ /* 0x000fe400078e0005 */
[----:B------:R-:W-:Y:S05]  /*2e80*/  BRA.U !UP0, `(.L_x_61) ;  /* 0x00000001086c7547 */ /* 0x000fea000b800000 */
[----:B------:R-:W0:Y:S01]  /*2e90*/  S2UR UR5, SR_CgaCtaId ;  /* 0x00000000000579c3 */ /* 0x000e220000008800 */
[----:B------:R-:W-:Y:S01]  /*2ea0*/  UMOV UR4, 0x400 ;  /* 0x0000040000047882 */ /* 0x000fe20000000000 */
[----:B------:R-:W-:Y:S01]  /*2eb0*/  BSSY.RECONVERGENT B1, `(.L_x_61) ;  /* 0x0000018000017945 */ /* 0x000fe20003800200 */
[----:B0-----:R-:W-:-:S09]  /*2ec0*/  ULEA UR4, UR5, UR4, 0x18 ;  /* 0x0000000405047291 */ /* 0x001fd2000f8ec0ff */
[----:B------:R-:W0:Y:S04]  /*2ed0*/  LDS.64 R6, [UR4+0x28] ;  /* 0x00002804ff067984 */ /* 0x000e280008000a00 */
[----:B----4-:R-:W1:Y:S01]  /*2ee0*/  LDS.64 R12, [UR4+0x30] ;  /* 0x00003004ff0c7984 */ /* 0x010e620008000a00 */
[----:B0-----:R-:W-:Y:S01]  /*2ef0*/  DSETP.GEU.AND P0, PT, |R4|, |R6|, PT ;  /* 0x400000060400722a */ /* 0x001fe20003f0e200 */
[----:B------:R-:W-:Y:S02]  /*2f00*/  IMAD.MOV.U32 R2, RZ, RZ, R6 ;  /* 0x000000ffff027224 */ /* 0x000fe400078e0006 */
[----:B------:R-:W-:Y:S02]  /*2f10*/  IMAD.MOV.U32 R3, RZ, RZ, R7 ;  /* 0x000000ffff037224 */ /* 0x000fe400078e0007 */
[----:B-1----:R-:W-:-:S02]  /*2f20*/  IMAD.MOV.U32 R9, RZ, RZ, R12 ;  /* 0x000000ffff097224 */ /* 0x002fc400078e000c */
        /* <DEDUP_REMOVED lines=16> */
.L_x_62:
[----:B------:R-:W-:Y:S05]  /*3030*/  BSYNC.RECONVERGENT B1 ;  /* 0x0000000000017941 */ /* 0x000fea0003800200 */
.L_x_61:
[----:B------:R-:W-:Y:S01]  /*3040*/  UISETP.GE.AND UP0, UPT, UR6, 0x61, UPT ;  /* 0x000000610600788c */ /* 0x000fe2000bf06270 */
[----:B------:R-:W-:Y:S02]  /*3050*/  IMAD.MOV.U32 R11, RZ, RZ, R9 ;  /* 0x000000ffff0b7224 */ /* 0x000fe400078e0009 */
        /* <DEDUP_REMOVED lines=30> */
.L_x_64:
[----:B------:R-:W-:Y:S05]  /*3240*/  BSYNC.RECONVERGENT B1 ;  /* 0x0000000000017941 */ /* 0x000fea0003800200 */
.L_x_63:
        /* <DEDUP_REMOVED lines=32> */
.L_x_66:
[----:B------:R-:W-:Y:S05]  /*3450*/  BSYNC.RECONVERGENT B1 ;  /* 0x0000000000017941 */ /* 0x000fea0003800200 */
.L_x_65:
        /* <DEDUP_REMOVED lines=32> */
.L_x_68:
[----:B------:R-:W-:Y:S05]  /*3660*/  BSYNC.RECONVERGENT B1 ;  /* 0x0000000000017941 */ /* 0x000fea0003800200 */
.L_x_67:
        /* <DEDUP_REMOVED lines=32> */
.L_x_70:
[----:B------:R-:W-:Y:S05]  /*3870*/  BSYNC.RECONVERGENT B1 ;  /* 0x0000000000017941 */ /* 0x000fea0003800200 */
.L_x_69:
[----:B------:R-:W-:Y:S01]  /*3880*/  UISETP.GE.AND UP0, UPT, UR6, 0xe1, UPT ;  /* 0x000000e10600788c */ /* 0x000fe2000bf06270 */
[----:B------:R-:W-:Y:S02]  /*3890*/  IMAD.MOV.U32 R14, RZ, RZ, R9 ;  /* 0x000000ffff0e7224 */ /* 0x000fe400078e0009 */
[----:B------:R-:W-:Y:S02]  /*38a0*/  IMAD.MOV.U32 R15, RZ, RZ, R0 ;  /* 0x000000ffff0f7224 */ /* 0x000fe400078e0000 */
[----:B------:R-:W-:Y:S02]  /*38b0*/  IMAD.MOV.U32 R2, RZ, RZ, R6 ;  /* 0x000000ffff027224 */ /* 0x000fe400078e0006 */
[----:B------:R-:W-:Y:S02]  /*38c0*/  IMAD.MOV.U32 R3, RZ, RZ, R7 ;  /* 0x000000ffff037224 */ /* 0x000fe400078e0007 */
[----:B------:R-:W-:Y:S05]  /*38d0*/  BRA.U !UP0, `(.L_x_34) ;  /* 0x0000003108e07547 */ /* 0x000fea000b800000 */
[----:B------:R-:W0:Y:S01]  /*38e0*/  S2UR UR5, SR_CgaCtaId ;  /* 0x00000000000579c3 */ /* 0x000e220000008800 */
[----:B------:R-:W-:Y:S02]  /*38f0*/  UMOV UR4, 0x400 ;  /* 0x0000040000047882 */ /* 0x000fe40000000000 */
[----:B0-----:R-:W-:-:S09]  /*3900*/  ULEA UR4, UR5, UR4, 0x18 ;  /* 0x0000000405047291 */ /* 0x001fd2000f8ec0ff */
[----:B------:R-:W0:Y:S04]  /*3910*/  LDS.64 R4, [UR4+0x78] ;  /* 0x00007804ff047984 */ /* 0x000e280008000a00 */
[----:B------:R-:W1:Y:S01]  /*3920*/  LDS.64 R10, [UR4+0x80] ;  /* 0x00008004ff0a7984 */ /* 0x000e620008000a00 */
        /* <DEDUP_REMOVED lines=21> */
.L_x_2:
[----:B------:R-:W1:Y:S01]  /*3a80*/  S2R R0, SR_TID.X ;  /* 0x0000000000007919 */ /* 0x000e620000002100 */
[----:B------:R-:W1:Y:S02]  /*3a90*/  LDC.64 R2, c[0x0][0x380] ;  /* 0x0000e000ff027b82 */ /* 0x000e640000000a00 */
[----:B-1----:R-:W-:-:S05]  /*3aa0*/  IMAD.WIDE.U32 R18, R0, 0x10, R2 ;  /* 0x0000001000127825 */ /* 0x002fca00078e0002 */
[----:B0-----:R-:W2:Y:S04]  /*3ab0*/  LDG.E.64.CONSTANT R20, desc[UR10][R18.64] ;  /* 0x0000000a12147981 */ /* 0x001ea8000c1e9b00 */
[----:B------:R-:W2:Y:S04]  /*3ac0*/  LDG.E.64.CONSTANT R14, desc[UR10][R18.64+0x1000] ;  /* 0x0010000a120e7981 */ /* 0x000ea8000c1e9b00 */
[----:B------:R-:W3:Y:S04]  /*3ad0*/  LDG.E.64.CONSTANT R12, desc[UR10][R18.64+0x8] ;  /* 0x0000080a120c7981 */ /* 0x000ee8000c1e9b00 */
[----:B------:R-:W3:Y:S04]  /*3ae0*/  LDG.E.64.CONSTANT R10, desc[UR10][R18.64+0x1008] ;  /* 0x0010080a120a7981 */ /* 0x000ee8000c1e9b00 */
[----:B------:R-:W4:Y:S04]  /*3af0*/  LDG.E.64.CONSTANT R8, desc[UR10][R18.64+0x2000] ;  /* 0x0020000a12087981 */ /* 0x000f28000c1e9b00 */
[----:B------:R-:W5:Y:S04]  /*3b00*/  LDG.E.64.CONSTANT R6, desc[UR10][R18.64+0x2008] ;  /* 0x0020080a12067981 */ /* 0x000f68000c1e9b00 */
[----:B------:R-:W5:Y:S04]  /*3b10*/  LDG.E.64.CONSTANT R4, desc[UR10][R18.64+0x3000] ;  /* 0x0030000a12047981 */ /* 0x000f68000c1e9b00 */
[----:B------:R-:W5:Y:S04]  /*3b20*/  LDG.E.64.CONSTANT R2, desc[UR10][R18.64+0x3008] ;  /* 0x0030080a12027981 */ /* 0x000f68000c1e9b00 */
[----:B------:R-:W5:Y:S04]  /*3b30*/  LDG.E.64.CONSTANT R16, desc[UR10][R18.64+0x4000] ;  /* 0x0040000a12107981 */ /* 0x000f68000c1e9b00 */
[----:B------:R-:W5:Y:S01]  /*3b40*/  LDG.E.64.CONSTANT R22, desc[UR10][R18.64+0x4008] ;  /* 0x0040080a12167981 */ /* 0x000f62000c1e9b00 */
[----:B------:R-:W-:Y:S01]  /*3b50*/  UISETP.GE.U32.AND UP0, UPT, UR8, 0xa00, UPT ;  /* 0x00000a000800788c */ /* 0x000fe2000bf06070 */
[----:B--2---:R-:W-:-:S14]  /*3b60*/  DSETP.GEU.AND P2, PT, |R20|, |R14|, PT ;  /* 0x4000000e1400722a */ /* 0x004fdc0003f4e200 */
[----:B---3--:R-:W-:-:S04]  /*3b70*/  @P2 ISETP.GE.U32.AND P0, PT, R12, R10, PT ;  /* 0x0000000a0c00220c */ /* 0x008fc80003f06070 */
[----:B------:R-:W-:-:S13]  /*3b80*/  @P2 ISETP.GE.AND.EX P0, PT, R13, R11, PT, P0 ;  /* 0x0000000b0d00220c */ /* 0x000fda0003f06300 */
[----:B------:R-:W-:-:S06]  /*3b90*/  @P2 DSETP.LT.OR P0, PT, |R14|, |R20|, !P0 ;  /* 0x400000140e00222a */ /* 0x000fcc0004701600 */
[----:B------:R-:W-:Y:S02]  /*3ba0*/  @P2 FSEL R20, R20, R14, P0 ;  /* 0x0000000e14142208 */ /* 0x000fe40000000000 */
[----:B------:R-:W-:Y:S02]  /*3bb0*/  @P2 FSEL R21, R21, R15, P0 ;  /* 0x0000000f15152208 */ /* 0x000fe40000000000 */
[----:B------:R-:W-:Y:S01]  /*3bc0*/  @P2 SEL R10, R12, R10, P0 ;  /* 0x0000000a0c0a2207 */ /* 0x000fe20000000000 */
[----:B------:R-:W-:Y:S01]  /*3bd0*/  @P2 IMAD.MOV.U32 R14, RZ, RZ, R20 ;  /* 0x000000ffff0e2224 */ /* 0x000fe200078e0014 */
[----:B------:R-:W-:Y:S01]  /*3be0*/  @P2 SEL R11, R13, R11, P0 ;  /* 0x0000000b0d0b2207 */ /* 0x000fe20000000000 */
[----:B------:R-:W-:-:S06]  /*3bf0*/  @P2 IMAD.MOV.U32 R15, RZ, RZ, R21 ;  /* 0x000000ffff0f2224 */ /* 0x000fcc00078e0015 */
[----:B----4-:R-:W-:-:S14]  /*3c00*/  DSETP.GEU.AND P1, PT, |R14|, |R8|, PT ;  /* 0x400000080e00722a */ /* 0x010fdc0003f2e200 */
[----:B-----5:R-:W-:-:S04]  /*3c10*/  @P1 ISETP.GE.U32.AND P0, PT, R10, R6, PT ;  /* 0x000000060a00120c */ /* 0x020fc80003f06070 */
        /* <DEDUP_REMOVED lines=8> */
[----:B------:R-:W-:-:S14]  /*3ca0*/  DSETP.GEU.AND P2, PT, |R8|, |R4|, PT ;  /* 0x400000040800722a */ /* 0x000fdc0003f4e200 */
[----:B------:R-:W-:-:S04]  /*3cb0*/  @P2 ISETP.GE.U32.AND P0, PT, R6, R2, PT ;  /* 0x000000020600220c */ /* 0x000fc80003f06070 */
        /* <DEDUP_REMOVED lines=15> */
[----:B------:R-:W-:Y:S01]  /*3db0*/  IMAD.MOV.U32 R2, RZ, RZ, RZ ;  /* 0x000000ffff027224 */ /* 0x000fe200078e00ff */
[----:B------:R-:W-:Y:S01]  /*3dc0*/  @P1 SEL R23, R3, R23, P0 ;  /* 0x0000001703171207 */ /* 0x000fe20000000000 */
[----:B------:R-:W-:Y:S02]  /*3dd0*/  IMAD.MOV.U32 R3, RZ, RZ, 0x500 ;  /* 0x00000500ff037424 */ /* 0x000fe400078e00ff */
[----:B------:R-:W-:Y:S02]  /*3de0*/  @P1 IMAD.MOV.U32 R16, RZ, RZ, R4 ;  /* 0x000000ffff101224 */ /* 0x000fe400078e0004 */
[----:B------:R-:W-:Y:S01]  /*3df0*/  @P1 IMAD.MOV.U32 R17, RZ, RZ, R5 ;  /* 0x000000ffff111224 */ /* 0x000fe200078e0005 */
[----:B------:R-:W-:Y:S06]  /*3e00*/  BRA.U !UP0, `(.L_x_71) ;  /* 0x0000000d08987547 */ /* 0x000fec000b800000 */
[----:B------:R-:W-:Y:S01]  /*3e10*/  UIADD3 UR9, UP0, UPT, UR8, -0xa00, URZ ;  /* 0xfffff60008097890 */ /* 0x000fe2000ff1e0ff */
[----:B------:R-:W-:Y:S02]  /*3e20*/  IMAD.MOV.U32 R3, RZ, RZ, 0x500 ;  /* 0x00000500ff037424 */ /* 0x000fe400078e00ff */
[----:B------:R-:W-:Y:S01]  /*3e30*/  IMAD.MOV.U32 R2, RZ, RZ, RZ ;  /* 0x000000ffff027224 */ /* 0x000fe200078e00ff */
[----:B------:R-:W-:Y:S02]  /*3e40*/  ULEA.HI.X.SX32 UR8, UR8, 0xffffffff, 0x1, UP0 ;  /* 0xffffffff08087891 */ /* 0x000fe400080f0eff */
[----:B------:R-:W-:Y:S02]  /*3e50*/  UIMAD.WIDE.U32 UR12, UR9, -0x33333333, URZ ;  /* 0xcccccccd090c78a5 */ /* 0x000fe4000f8e00ff */
[----:B------:R-:W-:Y:S02]  /*3e60*/  UIMAD.WIDE.U32 UR4, UR8, -0x33333333, URZ ;  /* 0xcccccccd080478a5 */ /* 0x000fe4000f8e00ff */
[----:B------:R-:W-:-:S02]  /*3e70*/  UISETP.GE.U32.AND UP1, UPT, UR9, 0x500, UPT ;  /* 0x000005000900788c */ /* 0x000fc4000bf26070 */
[----:B------:R-:W-:Y:S02]  /*3e80*/  UIMAD.WIDE.U32 UR4, UP0, UR9, -0x33333334, UR4 ;  /* 0xcccccccc090478a5 */ /* 0x000fe4000f800004 */
[----:B------:R-:W-:Y:S02]  /*3e90*/  UISETP.GE.U32.AND.EX UP1, UPT, UR8, URZ, UPT, UP1 ;  /* 0x000000ff0800728c */ /* 0x000fe4000bf26110 */
[----:B------:R-:W-:Y:S02]  /*3ea0*/  UIADD3.X UR7, UPT, UPT, URZ, URZ, URZ, UP0, !UPT ;  /* 0x000000ffff077290 */ /* 0x000fe400087fe4ff */
[----:B------:R-:W-:Y:S01]  /*3eb0*/  UIADD3 URZ, UP0, UPT, UR13, UR4, URZ ;  /* 0x000000040dff7290 */ /* 0x000fe2000ff1e0ff */
[----:B------:R-:W-:-:S03]  /*3ec0*/  UMOV UR6, UR5 ;  /* 0x0000000500067c82 */ /* 0x000fc60008000000 */
[----:B------:R-:W-:-:S04]  /*3ed0*/  UIMAD.WIDE.U32.X UR4, UR8, -0x33333334, UR6, UP0 ;  /* 0xcccccccc080478a5 */ /* 0x000fc800080e0406 */
[----:B------:R-:W-:-:S04]  /*3ee0*/  USHF.R.U64 UR6, UR4, 0xa, UR5 ;  /* 0x0000000a04067899 */ /* 0x000fc80008001205 */
[----:B------:R-:W-:-:S04]  /*3ef0*/  ULOP3.LUT UR7, UR6, 0x1, URZ, 0xc0, !UPT ;  /* 0x0000000106077892 */ /* 0x000fc8000f8ec0ff */
[----:B------:R-:W-:-:S04]  /*3f00*/  UISETP.NE.U32.AND UP0, UPT, UR7, 0x1, UPT ;  /* 0x000000010700788c */ /* 0x000fc8000bf05070 */
[----:B------:R-:W-:Y:S01]  /*3f10*/  UISETP.NE.U32.AND.EX UP0, UPT, URZ, URZ, UPT, UP0 ;  /* 0x000000ffff00728c */ /* 0x000fe2000bf05100 */
[----:B------:R-:W-:Y:S10]  /*3f20*/  BRA.U !UP1, `(.L_x_72) ;  /* 0x00000009093c7547 */ /* 0x000ff4000b800000 */
[----:B------:R-:W0:Y:S01]  /*3f30*/  LDCU.64 UR8, c[0x0][0x380] ;  /* 0x00007000ff0877ac */ /* 0x000e220008000a00 */
[----:B------:R-:W-:Y:S02]  /*3f40*/  IMAD.MOV.U32 R3, RZ, RZ, 0x500 ;  /* 0x00000500ff037424 */ /* 0x000fe400078e00ff */
[----:B------:R-:W-:Y:S01]  /*3f50*/  IMAD.MOV.U32 R2, RZ, RZ, RZ ;  /* 0x000000ffff027224 */ /* 0x000fe200078e00ff */
[----:B------:R-:W-:-:S04]  /*3f60*/  UIADD3 UR4, UP1, UPT, UR6, 0x1, URZ ;  /* 0x0000000106047890 */ /* 0x000fc8000ff3e0ff */
[----:B------:R-:W-:Y:S02]  /*3f70*/  ULEA.HI.X UR5, UR5, URZ, URZ, 0x16, UP1 ;  /* 0x000000ff05057291 */ /* 0x000fe400088fb4ff */
[----:B------:R-:W-:Y:S02]  /*3f80*/  ULOP3.LUT UR4, UR4, 0xfffffffe, URZ, 0xc0, !UPT ;  /* 0xfffffffe04047892 */ /* 0x000fe4000f8ec0ff */
[----:B------:R-:W-:Y:S01]  /*3f90*/  ULOP3.LUT UR5, UR5, 0x7fffff, URZ, 0xc0, !UPT ;  /* 0x007fffff05057892 */ /* 0x000fe2000f8ec0ff */
[----:B0-----:R-:W-:-:S04]  /*3fa0*/  LEA R6, P0, R0, UR8, 0x4 ;  /* 0x0000000800067c11 */ /* 0x001fc8000f8020ff */
[----:B------:R-:W-:Y:S02]  /*3fb0*/  IADD3 R6, P1, PT, R6, 0xe008, RZ ;  /* 0x0000e00806067810 */ /* 0x000fe40007f3e0ff */
[----:B------:R-:W-:-:S05]  /*3fc0*/  LEA.HI.X R5, R0, UR9, RZ, 0x4, P0 ;  /* 0x0000000900057c11 */ /* 0x000fca00080f24ff */
[----:B------:R-:W-:-:S07]  /*3fd0*/  IMAD.X R5, RZ, RZ, R5, P1 ;  /* 0x000000ffff057224 */ /* 0x000fce00008e0605 */
.L_x_73:
[----:B------:R-:W-:-:S05]  /*3fe0*/  IMAD.MOV.U32 R4, RZ, RZ, R6 ;  /* 0x000000ffff047224 */ /* 0x000fca00078e0006 */
[----:B------:R-:W2:Y:S04]  /*3ff0*/  LDG.E.64.CONSTANT R12, desc[UR10][R4.64+-0x9008] ;  /* 0xff6ff80a040c7981 */ /* 0x000ea8000c1e9b00 */
[----:B------:R-:W3:Y:S04]  /*4000*/  LDG.E.64.CONSTANT R8, desc[UR10][R4.64+-0x9000] ;  /* 0xff70000a04087981 */ /* 0x000ee8000c1e9b00 */
[----:B------:R-:W4:Y:S04]  /*4010*/  LDG.E.64.CONSTANT R10, desc[UR10][R4.64+-0x8008] ;  /* 0xff7ff80a040a7981 */ /* 0x000f28000c1e9b00 */
[----:B------:R-:W5:Y:S04]  /*4020*/  LDG.E.64.CONSTANT R6, desc[UR10][R4.64+-0x8000] ;  /* 0xff80000a04067981 */ /* 0x000f68000c1e9b00 */
[----:B------:R-:W5:Y:S04]  /*4030*/  LDG.E.64.CONSTANT R26, desc[UR10][R4.64+-0x7008] ;  /* 0xff8ff80a041a7981 */ /* 0x000f68000c1e9b00 */
[----:B------:R-:W5:Y:S04]  /*4040*/  LDG.E.64.CONSTANT R24, desc[UR10][R4.64+-0x7000] ;  /* 0xff90000a04187981 */ /* 0x000f68000c1e9b00 */
[----:B------:R-:W5:Y:S04]  /*4050*/  LDG.E.64.CONSTANT R20, desc[UR10][R4.64+-0x6008] ;  /* 0xff9ff80a04147981 */ /* 0x000f68000c1e9b00 */
[----:B------:R-:W5:Y:S01]  /*4060*/  LDG.E.64.CONSTANT R18, desc[UR10][R4.64+-0x6000] ;  /* 0xffa0000a04127981 */ /* 0x000f62000c1e9b00 */
[----:B--2---:R-:W-:-:S14]  /*4070*/  DSETP.GEU.AND P2, PT, |R16|, |R12|, PT ;  /* 0x4000000c1000722a */ /* 0x004fdc0003f4e200 */
[----:B---3--:R-:W-:-:S04]  /*4080*/  @P2 ISETP.GE.U32.AND P0, PT, R22, R8, PT ;  /* 0x000000081600220c */ /* 0x008fc80003f06070 */
[----:B------:R-:W-:-:S13]  /*4090*/  @P2 ISETP.GE.AND.EX P0, PT, R23, R9, PT, P0 ;  /* 0x000000091700220c */ /* 0x000fda0003f06300 */
[----:B------:R-:W-:-:S06]  /*40a0*/  @P2 DSETP.LT.OR P0, PT, |R12|, |R16|, !P0 ;  /* 0x400000100c00222a */ /* 0x000fcc0004701600 */
[----:B------:R-:W-:Y:S02]  /*40b0*/  @P2 FSEL R17, R17, R13, P0 ;  /* 0x0000000d11112208 */ /* 0x000fe40000000000 */
[----:B------:R-:W-:-:S03]  /*40c0*/  @P2 FSEL R14, R16, R12, P0 ;  /* 0x0000000c100e2208 */ /* 0x000fc60000000000 */
[----:B------:R-:W-:Y:S02]  /*40d0*/  @P2 IMAD.MOV.U32 R13, RZ, RZ, R17 ;  /* 0x000000ffff0d2224 */ /* 0x000fe400078e0011 */
[----:B------:R-:W2:Y:S01]  /*40e0*/  LDG.E.64.CONSTANT R16, desc[UR10][R4.64+-0x5008] ;  /* 0xffaff80a04107981 */ /* 0x000ea2000c1e9b00 */
[----:B------:R-:W-:-:S03]  /*40f0*/  @P2 IMAD.MOV.U32 R12, RZ, RZ, R14 ;  /* 0x000000ffff0c2224 */ /* 0x000fc600078e000e */
[----:B------:R-:W3:Y:S03]  /*4100*/  LDG.E.64.CONSTANT R14, desc[UR10][R4.64+-0x5000] ;  /* 0xffb0000a040e7981 */ /* 0x000ee6000c1e9b00 */
[----:B----4-:R-:W-:Y:S01]  /*4110*/  DSETP.GEU.AND P1, PT, |R12|, |R10|, PT ;  /* 0x4000000a0c00722a */ /* 0x010fe20003f2e200 */
[----:B------:R-:W-:Y:S02]  /*4120*/  @P2 SEL R8, R22, R8, P0 ;  /* 0x0000000816082207 */ /* 0x000fe40000000000 */
[----:B------:R-:W-:Y:S02]  /*4130*/  @P2 SEL R9, R23, R9, P0 ;  /* 0x0000000917092207 */ /* 0x000fe40000000000 */
[----:B------:R-:W4:Y:S09]  /*4140*/  LDG.E.64.CONSTANT R22, desc[UR10][R4.64+-0x4008] ;  /* 0xffbff80a04167981 */ /* 0x000f32000c1e9b00 */
[----:B-----5:R-:W-:-:S04]  /*4150*/  @P1 ISETP.GE.U32.AND P0, PT, R8, R6, PT ;  /* 0x000000060800120c */ /* 0x020fc80003f06070 */
[----:B------:R-:W-:-:S13]  /*4160*/  @P1 ISETP.GE.AND.EX P0, PT, R9, R7, PT, P0 ;  /* 0x000000070900120c */ /* 0x000fda0003f06300 */
[----:B------:R-:W-:-:S06]  /*4170*/  @P1 DSETP.LT.OR P0, PT, |R10|, |R12|, !P0 ;  /* 0x4000000c0a00122a */ /* 0x000fcc0004701600 */
[----:B------:R-:W-:Y:S02]  /*4180*/  @P1 FSEL R12, R12, R10, P0 ;  /* 0x0000000a0c0c1208 */ /* 0x000fe40000000000 */
[----:B------:R-:W-:-:S03]  /*4190*/  @P1 FSEL R13, R13, R11, P0 ;  /* 0x0000000b0d0d1208 */ /* 0x000fc60000000000 */
[----:B------:R-:W-:Y:S02]  /*41a0*/  @P1 IMAD.MOV.U32 R10, RZ, RZ, R12 ;  /* 0x000000ffff0a1224 */ /* 0x000fe400078e000c */
[----:B------:R-:W-:Y:S02]  /*41b0*/  @P1 IMAD.MOV.U32 R11, RZ, RZ, R13 ;  /* 0x000000ffff0b1224 */ /* 0x000fe400078e000d */
[----:B------:R-:W5:Y:S04]  /*41c0*/  LDG.E.64.CONSTANT R12, desc[UR10][R4.64+-0x4000] ;  /* 0xffc0000a040c7981 */ /* 0x000f68000c1e9b00 */
[----:B------:R-:W-:Y:S01]  /*41d0*/  DSETP.GEU.AND P2, PT, |R10|, |R26|, PT ;  /* 0x4000001a0a00722a */ /* 0x000fe20003f4e200 */
[----:B------:R-:W-:Y:S02]  /*41e0*/  @P1 SEL R6, R8, R6, P0 ;  /* 0x0000000608061207 */ /* 0x000fe40000000000 */
[----:B------:R-:W-:-:S11]  /*41f0*/  @P1 SEL R7, R9, R7, P0 ;  /* 0x0000000709071207 */ /* 0x000fd60000000000 */
[----:B------:R-:W-:-:S04]  /*4200*/  @P2 ISETP.GE.U32.AND P0, PT, R6, R24, PT ;  /* 0x000000180600220c */ /* 0x000fc80003f06070 */
[----:B------:R-:W-:-:S13]  /*4210*/  @P2 ISETP.GE.AND.EX P0, PT, R7, R25, PT, P0 ;  /* 0x000000190700220c */ /* 0x000fda0003f06300 */
[----:B------:R-:W-:-:S06]  /*4220*/  @P2 DSETP.LT.OR P0, PT, |R26|, |R10|, !P0 ;  /* 0x4000000a1a00222a */ /* 0x000fcc0004701600 */
[----:B------:R-:W-:Y:S02]  /*4230*/  @P2 FSEL R8, R10, R26, P0 ;  /* 0x0000001a0a082208 */ /* 0x000fe40000000000 */
[----:B------:R-:W-:-:S03]  /*4240*/  @P2 FSEL R11, R11, R27, P0 ;  /* 0x0000001b0b0b2208 */ /* 0x000fc60000000000 */
[----:B------:R-:W-:Y:S02]  /*4250*/  @P2 IMAD.MOV.U32 R26, RZ, RZ, R8 ;  /* 0x000000ffff1a2224 */ /* 0x000fe400078e0008 */
[----:B------:R-:W-:Y:S01]  /*4260*/  @P2 IMAD.MOV.U32 R27, RZ, RZ, R11 ;  /* 0x000000ffff1b2224 */ /* 0x000fe200078e000b */
[----:B------:R-:W5:Y:S04]  /*4270*/  LDG.E.64.CONSTANT R8, desc[UR10][R4.64+-0x3000] ;  /* 0xffd0000a04087981 */ /* 0x000f68000c1e9b00 */
[----:B------:R-:W5:Y:S01]  /*4280*/  LDG.E.64.CONSTANT R10, desc[UR10][R4.64+-0x3008] ;  /* 0xffcff80a040a7981 */ /* 0x000f62000c1e9b00 */
        /* <DEDUP_REMOVED lines=10> */
[----:B------:R-:W5:Y:S01]  /*4330*/  LDG.E.64.CONSTANT R6, desc[UR10][R4.64+-0x2008] ;  /* 0xffdff80a04067981 */ /* 0x000f62000c1e9b00 */
[----:B------:R-:W-:Y:S02]  /*4340*/  @P1 SEL R18, R24, R18, P0 ;  /* 0x0000001218121207 */ /* 0x000fe40000000000 */
[----:B------:R-:W-:Y:S02]  /*4350*/  @P1 SEL R19, R25, R19, P0 ;  /* 0x0000001319131207 */ /* 0x000fe40000000000 */
        /* <DEDUP_REMOVED lines=8> */
[----:B------:R-:W-:Y:S02]  /*43e0*/  @P2 IMAD.MOV.U32 R17, RZ, RZ, R21 ;  /* 0x000000ffff112224 */ /* 0x000fe400078e0015 */
[----:B------:R-:W2:Y:S04]  /*43f0*/  LDG.E.64.CONSTANT R20, desc[UR10][R4.64+-0x1008] ;  /* 0xffeff80a04147981 */ /* 0x000ea8000c1e9b00 */
[----:B----4-:R-:W-:Y:S01]  /*4400*/  DSETP.GEU.AND P1, PT, |R16|, |R22|, PT ;  /* 0x400000161000722a */ /* 0x010fe20003f2e200 */
[----:B------:R-:W-:Y:S02]  /*4410*/  @P2 SEL R14, R18, R14, P0 ;  /* 0x0000000e120e2207 */ /* 0x000fe40000000000 */
[----:B------:R-:W-:-:S02]  /*4420*/  @P2 SEL R15, R19, R15, P0 ;  /* 0x0000000f130f2207 */ /* 0x000fc40000000000 */
[----:B------:R-:W3:Y:S09]  /*4430*/  LDG.E.64.CONSTANT R18, desc[UR10][R4.64+-0x1000] ;  /* 0xfff0000a04127981 */ /* 0x000ef2000c1e9b00 */
[----:B-----5:R-:W-:-:S04]  /*4440*/  @P1 ISETP.GE.U32.AND P0, PT, R14, R12, PT ;  /* 0x0000000c0e00120c */ /* 0x020fc80003f06070 */
[----:B------:R-:W-:Y:S01]  /*4450*/  @P1 ISETP.GE.AND.EX P0, PT, R15, R13, PT, P0 ;  /* 0x0000000d0f00120c */ /* 0x000fe20003f06300 */
[----:B------:R-:W-:Y:S02]  /*4460*/  IMAD.MOV.U32 R26, RZ, RZ, R22 ;  /* 0x000000ffff1a7224 */ /* 0x000fe400078e0016 */
[----:B------:R-:W-:-:S10]  /*4470*/  IMAD.MOV.U32 R27, RZ, RZ, R23 ;  /* 0x000000ffff1b7224 */ /* 0x000fd400078e0017 */
[----:B------:R-:W-:Y:S01]  /*4480*/  @P1 DSETP.LT.OR P0, PT, |R22|, |R16|, !P0 ;  /* 0x400000101600122a */ /* 0x000fe20004701600 */
[----:B------:R-:W4:Y:S05]  /*4490*/  LDG.E.64.CONSTANT R22, desc[UR10][R4.64] ;  /* 0x0000000a04167981 */ /* 0x000f2a000c1e9b00 */
        /* <DEDUP_REMOVED lines=14> */
[----:B------:R-:W-:-:S06]  /*4580*/  @P2 IMAD.MOV.U32 R11, RZ, RZ, R27 ;  /* 0x000000ffff0b2224 */ /* 0x000fcc00078e001b */
        /* <DEDUP_REMOVED lines=10> */
[----:B------:R-:W-:Y:S02]  /*4630*/  @P1 SEL R24, R8, R24, P0 ;  /* 0x0000001808181207 */ /* 0x000fe40000000000 */
[----:B------:R-:W-:Y:S01]  /*4640*/  @P1 SEL R25, R9, R25, P0 ;  /* 0x0000001909191207 */ /* 0x000fe20000000000 */
[----:B------:R-:W-:-:S04]  /*4650*/  UIADD3 UR4, UP1, UPT, UR4, -0x2, URZ ;  /* 0xfffffffe04047890 */ /* 0x000fc8000ff3e0ff */
[----:B------:R-:W-:Y:S02]  /*4660*/  UIADD3.X UR5, UPT, UPT, UR5, -0x1, URZ, UP1, !UPT ;  /* 0xffffffff05057890 */ /* 0x000fe40008ffe4ff */
[----:B------:R-:W-:-:S04]  /*4670*/  UISETP.NE.U32.AND UP1, UPT, UR4, URZ, UPT ;  /* 0x000000ff0400728c */ /* 0x000fc8000bf25070 */
[----:B------:R-:W-:Y:S01]  /*4680*/  UISETP.NE.AND.EX UP1, UPT, UR5, URZ, UPT, UP1 ;  /* 0x000000ff0500728c */ /* 0x000fe2000bf25310 */
[----:B--2---:R-:W-:-:S14]  /*4690*/  DSETP.GEU.AND P2, PT, |R6|, |R20|, PT ;  /* 0x400000140600722a */ /* 0x004fdc0003f4e200 */
[----:B---3--:R-:W-:-:S04]  /*46a0*/  @P2 ISETP.GE.U32.AND P0, PT, R24, R18, PT ;  /* 0x000000121800220c */ /* 0x008fc80003f06070 */
[----:B------:R-:W-:-:S13]  /*46b0*/  @P2 ISETP.GE.AND.EX P0, PT, R25, R19, PT, P0 ;  /* 0x000000131900220c */ /* 0x000fda0003f06300 */
[----:B------:R-:W-:-:S06]  /*46c0*/  @P2 DSETP.LT.OR P0, PT, |R20|, |R6|, !P0 ;  /* 0x400000061400222a */ /* 0x000fcc0004701600 */
[----:B------:R-:W-:Y:S02]  /*46d0*/  @P2 FSEL R6, R6, R20, P0 ;  /* 0x0000001406062208 */ /* 0x000fe40000000000 */
[----:B------:R-:W-:-:S03]  /*46e0*/  @P2 FSEL R7, R7, R21, P0 ;  /* 0x0000001507072208 */ /* 0x000fc60000000000 */
[----:B------:R-:W-:Y:S02]  /*46f0*/  @P2 IMAD.MOV.U32 R20, RZ, RZ, R6 ;  /* 0x000000ffff142224 */ /* 0x000fe400078e0006 */
[----:B------:R-:W-:-:S06]  /*4700*/  @P2 IMAD.MOV.U32 R21, RZ, RZ, R7 ;  /* 0x000000ffff152224 */ /* 0x000fcc00078e0007 */
[----:B-----5:R-:W-:Y:S01]  /*4710*/  DSETP.GEU.AND P1, PT, |R20|, |R16|, PT ;  /* 0x400000101400722a */ /* 0x020fe20003f2e200 */
[----:B------:R-:W-:Y:S02]  /*4720*/  @P2 SEL R18, R24, R18, P0 ;  /* 0x0000001218122207 */ /* 0x000fe40000000000 */
[----:B------:R-:W-:-:S11]  /*4730*/  @P2 SEL R19, R25, R19, P0 ;  /* 0x0000001319132207 */ /* 0x000fd60000000000 */
[----:B----4-:R-:W-:-:S04]  /*4740*/  @P1 ISETP.GE.U32.AND P0, PT, R18, R22, PT ;  /* 0x000000161200120c */ /* 0x010fc80003f06070 */
[----:B------:R-:W-:Y:S02]  /*4750*/  @P1 ISETP.GE.AND.EX P0, PT, R19, R23, PT, P0 ;  /* 0x000000171300120c */ /* 0x000fe40003f06300 */
[----:B------:R-:W-:-:S05]  /*4760*/  IADD3 R6, P2, PT, R4, 0xa000, RZ ;  /* 0x0000a00004067810 */ /* 0x000fca0007f5e0ff */
[----:B------:R-:W-:-:S06]  /*4770*/  IMAD.X R5, RZ, RZ, R5, P2 ;  /* 0x000000ffff057224 */ /* 0x000fcc00010e0605 */
[----:B------:R-:W-:Y:S01]  /*4780*/  @P1 DSETP.LT.OR P0, PT, |R16|, |R20|, !P0 ;  /* 0x400000141000122a */ /* 0x000fe20004701600 */
[----:B------:R-:W-:-:S05]  /*4790*/  IADD3 R3, P2, PT, R3, 0xa00, RZ ;  /* 0x00000a0003037810 */ /* 0x000fca0007f5e0ff */
[----:B------:R-:W-:Y:S02]  /*47a0*/  @P1 FSEL R4, R20, R16, P0 ;  /* 0x0000001014041208 */ /* 0x000fe40000000000 */
[----:B------:R-:W-:Y:S01]  /*47b0*/  @P1 FSEL R21, R21, R17, P0 ;  /* 0x0000001115151208 */ /* 0x000fe20000000000 */
[----:B------:R-:W-:Y:S01]  /*47c0*/  IMAD.X R2, RZ, RZ, R2, P2 ;  /* 0x000000ffff027224 */ /* 0x000fe200010e0602 */
[----:B------:R-:W-:Y:S01]  /*47d0*/  @P1 SEL R22, R18, R22, P0 ;  /* 0x0000001612161207 */ /* 0x000fe20000000000 */
[----:B------:R-:W-:Y:S01]  /*47e0*/  @P1 IMAD.MOV.U32 R16, RZ, RZ, R4 ;  /* 0x000000ffff101224 */ /* 0x000fe200078e0004 */
[----:B------:R-:W-:Y:S01]  /*47f0*/  @P1 SEL R23, R19, R23, P0 ;  /* 0x0000001713171207 */ /* 0x000fe20000000000 */
[----:B------:R-:W-:Y:S01]  /*4800*/  @P1 IMAD.MOV.U32 R17, RZ, RZ, R21 ;  /* 0x000000ffff111224 */ /* 0x000fe200078e0015 */
[----:B------:R-:W-:Y:S06]  /*4810*/  BRA.U UP1, `(.L_x_73) ;  /* 0xfffffff501f07547 */ /* 0x000fec000b83ffff */
.L_x_72:
[----:B------:R-:W-:Y:S05]  /*4820*/  BRA.U !UP0, `(.L_x_71) ;  /* 0x0000000508107547 */ /* 0x000fea000b800000 */
[----:B------:R-:W0:Y:S02]  /*4830*/  LDC.64 R4, c[0x0][0x380] ;  /* 0x0000e000ff047b82 */ /* 0x000e240000000a00 */
[----:B0-----:R-:W-:-:S03]  /*4840*/  IMAD.WIDE.U32 R4, R0, 0x10, R4 ;  /* 0x0000001000047825 */ /* 0x001fc600078e0004 */
[----:B------:R-:W-:-:S04]  /*4850*/  LEA R24, P0, R3, R4, 0x4 ;  /* 0x0000000403187211 */ /* 0x000fc800078020ff */
[----:B------:R-:W-:-:S05]  /*4860*/  LEA.HI.X R25, R3, R5, R2, 0x4, P0 ;  /* 0x0000000503197211 */ /* 0x000fca00000f2402 */
[----:B------:R-:W2:Y:S04]  /*4870*/  LDG.E.64.CONSTANT R20, desc[UR10][R24.64] ;  /* 0x0000000a18147981 */ /* 0x000ea8000c1e9b00 */
[----:B------:R-:W3:Y:S04]  /*4880*/  LDG.E.64.CONSTANT R18, desc[UR10][R24.64+0x8] ;  /* 0x0000080a18127981 */ /* 0x000ee8000c1e9b00 */
[----:B------:R-:W4:Y:S04]  /*4890*/  LDG.E.64.CONSTANT R14, desc[UR10][R24.64+0x1000] ;  /* 0x0010000a180e7981 */ /* 0x000f28000c1e9b00 */
[----:B------:R-:W5:Y:S04]  /*48a0*/  LDG.E.64.CONSTANT R12, desc[UR10][R24.64+0x1008] ;  /* 0x0010080a180c7981 */ /* 0x000f68000c1e9b00 */
        /* <DEDUP_REMOVED lines=16> */
[----:B------:R-:W-:-:S11]  /*49b0*/  @P2 SEL R19, R23, R19, P0 ;  /* 0x0000001317132207 */ /* 0x000fd60000000000 */
[----:B-----5:R-:W-:-:S04]  /*49c0*/  @P1 ISETP.GE.U32.AND P0, PT, R18, R12, PT ;  /* 0x0000000c1200120c */ /* 0x020fc80003f06070 */
        /* <DEDUP_REMOVED lines=27> */
[----:B------:R-:W-:Y:S02]  /*4b80*/  @P1 SEL R5, R9, R5, P0 ;  /* 0x0000000509051207 */ /* 0x000fe40000000000 */
[----:B------:R-:W-:-:S05]  /*4b90*/  IADD3 R3, P1, PT, R3, 0x500, RZ ;  /* 0x0000050003037810 */ /* 0x000fca0007f3e0ff */
[----:B------:R-:W-:Y:S01]  /*4ba0*/  IMAD.X R2, RZ, RZ, R2, P1 ;  /* 0x000000ffff027224 */ /* 0x000fe200008e0602 */
[----:B--2---:R-:W-:-:S14]  /*4bb0*/  DSETP.GEU.AND P2, PT, |R6|, |R16|, PT ;  /* 0x400000100600722a */ /* 0x004fdc0003f4e200 */
[----:B------:R-:W-:-:S04]  /*4bc0*/  @P2 ISETP.GE.U32.AND P0, PT, R4, R26, PT ;  /* 0x0000001a0400220c */ /* 0x000fc80003f06070 */
[----:B------:R-:W-:-:S13]  /*4bd0*/  @P2 ISETP.GE.AND.EX P0, PT, R5, R27, PT, P0 ;  /* 0x0000001b0500220c */ /* 0x000fda0003f06300 */
[----:B------:R-:W-:-:S06]  /*4be0*/  @P2 DSETP.LT.OR P0, PT, |R16|, |R6|, !P0 ;  /* 0x400000061000222a */ /* 0x000fcc0004701600 */
[----:B------:R-:W-:Y:S02]  /*4bf0*/  @P2 FSEL R6, R6, R16, P0 ;  /* 0x0000001006062208 */ /* 0x000fe40000000000 */
[----:B------:R-:W-:Y:S02]  /*4c00*/  @P2 FSEL R7, R7, R17, P0 ;  /* 0x0000001107072208 */ /* 0x000fe40000000000 */
[----:B------:R-:W-:Y:S02]  /*4c10*/  @P2 SEL R26, R4, R26, P0 ;  /* 0x0000001a041a2207 */ /* 0x000fe40000000000 */
[----:B------:R-:W-:Y:S01]  /*4c20*/  @P2 SEL R27, R5, R27, P0 ;  /* 0x0000001b051b2207 */ /* 0x000fe20000000000 */
[----:B------:R-:W-:Y:S02]  /*4c30*/  @P2 IMAD.MOV.U32 R16, RZ, RZ, R6 ;  /* 0x000000ffff102224 */ /* 0x000fe400078e0006 */
[----:B------:R-:W-:Y:S02]  /*4c40*/  @P2 IMAD.MOV.U32 R17, RZ, RZ, R7 ;  /* 0x000000ffff112224 */ /* 0x000fe400078e0007 */
[----:B------:R-:W-:-:S02]  /*4c50*/  IMAD.MOV.U32 R22, RZ, RZ, R26 ;  /* 0x000000ffff167224 */ /* 0x000fc400078e001a */
[----:B------:R-:W-:-:S07]  /*4c60*/  IMAD.MOV.U32 R23, RZ, RZ, R27 ;  /* 0x000000ffff177224 */ /* 0x000fce00078e001b */
.L_x_71:
[----:B------:R-:W0:Y:S02]  /*4c70*/  LDCU UR4, c[0x0][0x390] ;  /* 0x00007200ff0477ac */ /* 0x000e240008000800 */
[----:B0-----:R-:W-:Y:S02]  /*4c80*/  USHF.R.S32.HI UR5, URZ, 0x1f, UR4 ;  /* 0x0000001fff057899 */ /* 0x001fe40008011404 */
[----:B------:R-:W-:-:S04]  /*4c90*/  ISETP.GE.U32.AND P0, PT, R3, UR4, PT ;  /* 0x0000000403007c0c */ /* 0x000fc8000bf06070 */
[----:B------:R-:W-:-:S13]  /*4ca0*/  ISETP.GE.AND.EX P0, PT, R2, UR5, PT, P0 ;  /* 0x0000000502007c0c */ /* 0x000fda000bf06300 */
[----:B------:R-:W-:Y:S05]  /*4cb0*/  @P0 BRA `(.L_x_74) ;  /* 0x00000008009c0947 */ /* 0x000fea0003800000 */
[----:B------:R-:W-:Y:S01]  /*4cc0*/  IADD3 R21, PT, PT, -R3, UR4, RZ ;  /* 0x0000000403157c10 */ /* 0x000fe2000fffe1ff */
[----:B------:R-:W-:Y:S03]  /*4cd0*/  BSSY.RECONVERGENT B1, `(.L_x_74) ;  /* 0x00000a5000017945 */ /* 0x000fe60003800200 */
[----:B------:R-:W-:-:S13]  /*4ce0*/  ISETP.GE.AND P0, PT, R0, R21, PT ;  /* 0x000000150000720c */ /* 0x000fda0003f06270 */
[----:B------:R-:W-:Y:S05]  /*4cf0*/  @P0 BRA `(.L_x_75) ;  /* 0x0000000800880947 */ /* 0x000fea0003800000 */
[----:B------:R-:W-:Y:S01]  /*4d00*/  LOP3.LUT R12, RZ, R0, RZ, 0x33, !PT ;  /* 0x00000000ff0c7212 */ /* 0x000fe200078e33ff */
[----:B------:R-:W-:Y:S01]  /*4d10*/  BSSY.RECONVERGENT B2, `(.L_x_76) ;  /* 0x0000032000027945 */ /* 0x000fe20003800200 */
[----:B------:R-:W-:Y:S02]  /*4d20*/  IMAD.MOV.U32 R20, RZ, RZ, R0 ;  /* 0x000000ffff147224 */ /* 0x000fe400078e0000 */
[----:B------:R-:W-:-:S04]  /*4d30*/  IADD3 R12, PT, PT, -R3, UR4, R12 ;  /* 0x00000004030c7c10 */ /* 0x000fc8000fffe10c */
[----:B------:R-:W-:-:S04]  /*4d40*/  LOP3.LUT R4, R12, 0x300, RZ, 0xc0, !PT ;  /* 0x000003000c047812 */ /* 0x000fc800078ec0ff */
[----:B------:R-:W-:-:S13]  /*4d50*/  ISETP.NE.AND P0, PT, R4, 0x300, PT ;  /* 0x000003000400780c */ /* 0x000fda0003f05270 */
[----:B------:R-:W-:Y:S05]  /*4d60*/  @!P0 BRA `(.L_x_77) ;  /* 0x0000000000b08947 */ /* 0x000fea0003800000 */
[----:B------:R-:W0:Y:S01]  /*4d70*/  LDCU.64 UR6, c[0x0][0x380] ;  /* 0x00007000ff0677ac */ /* 0x000e220008000a00 */
[----:B------:R-:W-:Y:S01]  /*4d80*/  IADD3 R5, P0, PT, R0, R3, RZ ;  /* 0x0000000300057210 */ /* 0x000fe20007f1e0ff */
[----:B------:R-:W-:Y:S01]  /*4d90*/  IMAD.MOV.U32 R20, RZ, RZ, R0 ;  /* 0x000000ffff147224 */ /* 0x000fe200078e0000 */
[----:B------:R-:W-:-:S03]  /*4da0*/  LEA.HI R4, R12, 0x1, RZ, 0x18 ;  /* 0x000000010c047811 */ /* 0x000fc600078fc0ff */
[----:B------:R-:W-:Y:S01]  /*4db0*/  IMAD.X R6, RZ, RZ, R2, P0 ;  /* 0x000000ffff067224 */ /* 0x000fe200000e0602 */
[----:B------:R-:W-:-:S05]  /*4dc0*/  LOP3.LUT R4, R4, 0x3, RZ, 0xc0, !PT ;  /* 0x0000000304047812 */ /* 0x000fca00078ec0ff */
[----:B------:R-:W-:Y:S01]  /*4dd0*/  IMAD.MOV R13, RZ, RZ, -R4 ;  /* 0x000000ffff0d7224 */ /* 0x000fe200078e0a04 */
[----:B0-----:R-:W-:-:S04]  /*4de0*/  LEA R14, P1, R5, UR6, 0x4 ;  /* 0x00000006050e7c11 */ /* 0x001fc8000f8220ff */
[----:B------:R-:W-:-:S09]  /*4df0*/  LEA.HI.X R5, R5, UR7, R6, 0x4, P1 ;  /* 0x0000000705057c11 */ /* 0x000fd200088f2406 */
.L_x_80:
[----:B------:R-:W-:-:S05]  /*4e00*/  IMAD.MOV.U32 R4, RZ, RZ, R14 ;  /* 0x000000ffff047224 */ /* 0x000fca00078e000e */
[----:B------:R-:W2:Y:S04]  /*4e10*/  LDG.E.64.CONSTANT R8, desc[UR10][R4.64] ;  /* 0x0000000a04087981 */ /* 0x000ea8000c1e9b00 */
[----:B------:R-:W3:Y:S01]  /*4e20*/  LDG.E.64.CONSTANT R6, desc[UR10][R4.64+0x8] ;  /* 0x0000080a04067981 */ /* 0x000ee2000c1e9b00 */
[----:B------:R-:W-:Y:S01]  /*4e30*/  VIADD R13, R13, 0x1 ;  /* 0x000000010d0d7836 */ /* 0x000fe20000000000 */
[----:B------:R-:W-:Y:S01]  /*4e40*/  BSSY.RECONVERGENT B3, `(.L_x_78) ;  /* 0x000001b000037945 */ /* 0x000fe20003800200 */
[----:B------:R-:W-:Y:S01]  /*4e50*/  IMAD.MOV.U32 R15, RZ, RZ, R22 ;  /* 0x000000ffff0f7224 */ /* 0x000fe200078e0016 */
        /* <DEDUP_REMOVED lines=25> */
.L_x_79:
[----:B------:R-:W-:Y:S05]  /*4ff0*/  BSYNC.RECONVERGENT B3 ;  /* 0x0000000000037941 */ /* 0x000fea0003800200 */
.L_x_78:
[----:B------:R-:W-:Y:S02]  /*5000*/  IMAD.X R5, RZ, RZ, R5, P3 ;  /* 0x000000ffff057224 */ /* 0x000fe400018e0605 */
[----:B------:R-:W-:Y:S01]  /*5010*/  VIADD R20, R20, 0x100 ;  /* 0x0000010014147836 */ /* 0x000fe20000000000 */
[----:B------:R-:W-:Y:S06]  /*5020*/  @P2 BRA `(.L_x_80) ;  /* 0xfffffffc00742947 */ /* 0x000fec000383ffff */
.L_x_77:
[----:B------:R-:W-:Y:S05]  /*5030*/  BSYNC.RECONVERGENT B2 ;  /* 0x0000000000027941 */ /* 0x000fea0003800200 */
.L_x_76:
[----:B------:R-:W-:-:S13]  /*5040*/  ISETP.GE.U32.AND P0, PT, R12, 0x300, PT ;  /* 0x000003000c00780c */ /* 0x000fda0003f06070 */
[----:B------:R-:W-:Y:S05]  /*5050*/  @!P0 BRA `(.L_x_75) ;  /* 0x0000000400b08947 */ /* 0x000fea0003800000 */
[----:B------:R-:W0:Y:S01]  /*5060*/  LDCU.64 UR6, c[0x0][0x380] ;  /* 0x00007000ff0677ac */ /* 0x000e220008000a00 */
[----:B------:R-:W-:-:S05]  /*5070*/  IADD3 R3, P0, PT, R20, R3, RZ ;  /* 0x0000000314037210 */ /* 0x000fca0007f1e0ff */
[----:B------:R-:W-:Y:S01]  /*5080*/  IMAD.X R2, RZ, RZ, R2, P0 ;  /* 0x000000ffff027224 */ /* 0x000fe200000e0602 */
[----:B0-----:R-:W-:-:S04]  /*5090*/  LEA R8, P1, R3, UR6, 0x4 ;  /* 0x0000000603087c11 */ /* 0x001fc8000f8220ff */
[----:B------:R-:W-:Y:S02]  /*50a0*/  IADD3 R8, P0, PT, R8, 0x3008, RZ ;  /* 0x0000300808087810 */ /* 0x000fe40007f1e0ff */
[----:B------:R-:W-:-:S05]  /*50b0*/  LEA.HI.X R9, R3, UR7, R2, 0x4, P1 ;  /* 0x0000000703097c11 */ /* 0x000fca00088f2402 */
[----:B------:R-:W-:-:S07]  /*50c0*/  IMAD.X R9, RZ, RZ, R9, P0 ;  /* 0x000000ffff097224 */ /* 0x000fce00000e0609 */
.L_x_89:
[----:B------:R-:W2:Y:S04]  /*50d0*/  LDG.E.64.CONSTANT R10, desc[UR10][R8.64+-0x3008] ;  /* 0xffcff80a080a7981 */ /* 0x000ea8000c1e9b00 */
[----:B------:R-:W3:Y:S04]  /*50e0*/  LDG.E.64.CONSTANT R12, desc[UR10][R8.64+-0x3000] ;  /* 0xffd0000a080c7981 */ /* 0x000ee8000c1e9b00 */
[----:B------:R0:W5:Y:S04]  /*50f0*/  LDG.E.64.CONSTANT R6, desc[UR10][R8.64+-0x2008] ;  /* 0xffdff80a08067981 */ /* 0x000168000c1e9b00 */
        /* <DEDUP_REMOVED lines=22> */
.L_x_82:
[----:B------:R-:W-:Y:S05]  /*5260*/  BSYNC.RECONVERGENT B2 ;  /* 0x0000000000027941 */ /* 0x000fea0003800200 */
.L_x_81:
        /* <DEDUP_REMOVED lines=25> */
.L_x_84:
[----:B------:R-:W-:Y:S05]  /*5400*/  BSYNC.RECONVERGENT B2 ;  /* 0x0000000000027941 */ /* 0x000fea0003800200 */
.L_x_83:
        /* <DEDUP_REMOVED lines=21> */
.L_x_86:
[----:B------:R-:W-:Y:S05]  /*5560*/  BSYNC.RECONVERGENT B2 ;  /* 0x0000000000027941 */ /* 0x000fea0003800200 */
.L_x_85:
        /* <DEDUP_REMOVED lines=21> */
.L_x_88:
[----:B------:R-:W-:Y:S05]  /*56c0*/  BSYNC.RECONVERGENT B2 ;  /* 0x0000000000027941 */ /* 0x000fea0003800200 */
.L_x_87:
[----:B------:R-:W-:Y:S01]  /*56d0*/  VIADD R20, R20, 0x400 ;  /* 0x0000040014147836 */ /* 0x000fe20000000000 */
[----:B------:R-:W-:-:S04]  /*56e0*/  IADD3 R8, P1, PT, R8, 0x4000, RZ ;  /* 0x0000400008087810 */ /* 0x000fc80007f3e0ff */
[----:B------:R-:W-:Y:S01]  /*56f0*/  ISETP.GE.AND P0, PT, R20, R21, PT ;  /* 0x000000151400720c */ /* 0x000fe20003f06270 */
[----:B------:R-:W-:-:S12]  /*5700*/  IMAD.X R9, RZ, RZ, R9, P1 ;  /* 0x000000ffff097224 */ /* 0x000fd800008e0609 */
[----:B------:R-:W-:Y:S05]  /*5710*/  @!P0 BRA `(.L_x_89) ;  /* 0xfffffff8006c8947 */ /* 0x000fea000383ffff */
.L_x_75:
[----:B------:R-:W-:Y:S05]  /*5720*/  BSYNC.RECONVERGENT B1 ;  /* 0x0000000000017941 */ /* 0x000fea0003800200 */
.L_x_74:
[----:B------:R-:W0:Y:S01]  /*5730*/  S2R R8, SR_LANEID ;  /* 0x0000000000087919 */ /* 0x000e220000000000 */
[----:B------:R-:W-:Y:S01]  /*5740*/  BSSY.RECONVERGENT B1, `(.L_x_90) ;  /* 0x000001f000017945 */ /* 0x000fe20003800200 */
[----:B------:R-:W-:Y:S01]  /*5750*/  IMAD.MOV.U32 R11, RZ, RZ, R22 ;  /* 0x000000ffff0b7224 */ /* 0x000fe200078e0016 */
[----:B------:R1:W2:Y:S01]  /*5760*/  SHFL.DOWN PT, R4, R16, 0x1, 0x1f ;  /* 0x08201f0010047f89 */ /* 0x0002a200000e0000 */
[----:B------:R-:W-:Y:S02]  /*5770*/  IMAD.MOV.U32 R12, RZ, RZ, R23 ;  /* 0x000000ffff0c7224 */ /* 0x000fe400078e0017 */
[----:B------:R-:W-:Y:S01]  /*5780*/  IMAD.MOV.U32 R2, RZ, RZ, R16 ;  /* 0x000000ffff027224 */ /* 0x000fe200078e0010 */
[----:B------:R1:W3:Y:S01]  /*5790*/  SHFL.DOWN PT, R5, R17, 0x1, 0x1f ;  /* 0x08201f0011057f89 */ /* 0x0002e200000e0000 */
        /* <DEDUP_REMOVED lines=25> */
.L_x_91:
[----:B------:R-:W-:Y:S05]  /*5930*/  BSYNC.RECONVERGENT B1 ;  /* 0x0000000000017941 */ /* 0x000fea0003800200 */
.L_x_90:
        /* <DEDUP_REMOVED lines=31> */
.L_x_93:
[----:B------:R-:W-:Y:S05]  /*5b30*/  BSYNC.RECONVERGENT B1 ;  /* 0x0000000000017941 */ /* 0x000fea0003800200 */
.L_x_92:
[----:B------:R-:W-:Y:S01]  /*5b40*/  ISETP.GT.AND P0, PT, R8, 0x1b, PT ;  /* 0x0000001b0800780c */ /* 0x000fe20003f04270 */
[----:B-1----:R1:W1:Y:S01]  /*5b50*/  SHFL.DOWN PT, R6, R4, 0x4, 0x1f ;  /* 0x08801f0004067f89 */ /* 0x00226200000e0000 */
[----:B------:R-:W-:Y:S01]  /*5b60*/  BSSY.RECONVERGENT B1, `(.L_x_94) ;  /* 0x000001d000017945 */ /* 0x000fe20003800200 */
[----:B0-----:R-:W-:Y:S02]  /*5b70*/  IMAD.MOV.U32 R11, RZ, RZ, R9 ;  /* 0x000000ffff0b7224 */ /* 0x001fe400078e0009 */
[----:B--2---:R0:W2:Y:S01]  /*5b80*/  SHFL.DOWN PT, R7, R5, 0x4, 0x1f ;  /* 0x08801f0005077f89 */ /* 0x0040a200000e0000 */
[----:B------:R-:W-:Y:S02]  /*5b90*/  IMAD.MOV.U32 R12, RZ, RZ, R10 ;  /* 0x000000ffff0c7224 */ /* 0x000fe400078e000a */
[----:B------:R-:W-:Y:S01]  /*5ba0*/  IMAD.MOV.U32 R2, RZ, RZ, R4 ;  /* 0x000000ffff027224 */ /* 0x000fe200078e0004 */
[----:B---3--:R0:W3:Y:S01]  /*5bb0*/  SHFL.DOWN PT, R14, R9, 0x4, 0x1f ;  /* 0x08801f00090e7f89 */ /* 0x0080e200000e0000 */
[----:B------:R-:W-:-:S03]  /*5bc0*/  IMAD.MOV.U32 R3, RZ, RZ, R5 ;  /* 0x000000ffff037224 */ /* 0x000fc600078e0005 */
[----:B----4-:R0:W4:Y:S01]  /*5bd0*/  SHFL.DOWN PT, R13, R10, 0x4, 0x1f ;  /* 0x08801f000a0d7f89 */ /* 0x01012200000e0000 */
        /* <DEDUP_REMOVED lines=21> */
.L_x_95:
[----:B------:R-:W-:Y:S05]  /*5d30*/  BSYNC.RECONVERGENT B1 ;  /* 0x0000000000017941 */ /* 0x000fea0003800200 */
.L_x_94:
        /* <DEDUP_REMOVED lines=31> */
.L_x_97:
[----:B------:R-:W-:Y:S05]  /*5f30*/  BSYNC.RECONVERGENT B1 ;  /* 0x0000000000017941 */ /* 0x000fea0003800200 */
.L_x_96:
[----:B------:R-:W-:Y:S01]  /*5f40*/  ISETP.GT.AND P0, PT, R8, 0xf, PT ;  /* 0x0000000f0800780c */ /* 0x000fe20003f04270 */
[----:B-1----:R1:W1:Y:S01]  /*5f50*/  SHFL.DOWN PT, R6, R4, 0x10, 0x1f ;  /* 0x0a001f0004067f89 */ /* 0x00226200000e0000 */
[----:B------:R-:W-:Y:S01]  /*5f60*/  BSSY.RECONVERGENT B1, `(.L_x_98) ;  /* 0x000001d000017945 */ /* 0x000fe20003800200 */
[----:B---3--:R-:W-:Y:S02]  /*5f70*/  IMAD.MOV.U32 R14, RZ, RZ, R9 ;  /* 0x000000ffff0e7224 */ /* 0x008fe400078e0009 */
[----:B--2---:R2:W3:Y:S01]  /*5f80*/  SHFL.DOWN PT, R7, R5, 0x10, 0x1f ;  /* 0x0a001f0005077f89 */ /* 0x0044e200000e0000 */
[----:B------:R-:W-:Y:S02]  /*5f90*/  IMAD.MOV.U32 R15, RZ, RZ, R10 ;  /* 0x000000ffff0f7224 */ /* 0x000fe400078e000a */
[----:B------:R-:W-:Y:S01]  /*5fa0*/  IMAD.MOV.U32 R2, RZ, RZ, R4 ;  /* 0x000000ffff027224 */ /* 0x000fe200078e0004 */
[----:B0-----:R2:W0:Y:S01]  /*5fb0*/  SHFL.DOWN PT, R12, R9, 0x10, 0x1f ;  /* 0x0a001f00090c7f89 */ /* 0x00142200000e0000 */
[----:B------:R-:W-:-:S03]  /*5fc0*/  IMAD.MOV.U32 R3, RZ, RZ, R5 ;  /* 0x000000ffff037224 */ /* 0x000fc600078e0005 */
[----:B------:R2:W0:Y:S01]  /*5fd0*/  SHFL.DOWN PT, R11, R10, 0x10, 0x1f ;  /* 0x0a001f000a0b7f89 */ /* 0x00042200000e0000 */
[----:B------:R-:W-:Y:S05]  /*5fe0*/  @P0 BRA `(.L_x_99) ;  /* 0x0000000000500947 */ /* 0x000fea0003800000 */
[----:B-1-3--:R-:W-:Y:S01]  /*5ff0*/  DSETP.GEU.AND P0, PT, |R4|, |R6|, PT ;  /* 0x400000060400722a */ /* 0x00afe20003f0e200 */
        /* <DEDUP_REMOVED lines=19> */
.L_x_99:
[----:B------:R-:W-:Y:S05]  /*6130*/  BSYNC.RECONVERGENT B1 ;  /* 0x0000000000017941 */ /* 0x000fea0003800200 */
.L_x_98:
[----:B------:R-:W-:Y:S01]  /*6140*/  ISETP.NE.AND P0, PT, R8, RZ, PT ;  /* 0x000000ff0800720c */ /* 0x000fe20003f05270 */
[----:B------:R-:W-:-:S12]  /*6150*/  BSSY.RECONVERGENT B1, `(.L_x_100) ;  /* 0x000000a000017945 */ /* 0x000fd80003800200 */
[----:B------:R-:W-:Y:S05]  /*6160*/  @P0 BRA `(.L_x_101) ;  /* 0x0000000000200947 */ /* 0x000fea0003800000 */
[----:B-1----:R-:W1:Y:S01]  /*6170*/  S2R R6, SR_CgaCtaId ;  /* 0x0000000000067919 */ /* 0x002e620000008800 */
[----:B--2---:R-:W-:Y:S02]  /*6180*/  MOV R5, 0x400 ;  /* 0x0000040000057802 */ /* 0x004fe40000000f00 */
[----:B------:R-:W-:-:S04]  /*6190*/  SHF.R.U32.HI R4, RZ, 0x1, R0 ;  /* 0x00000001ff047819 */ /* 0x000fc80000011600 */
[----:B------:R-:W-:Y:S02]  /*61a0*/  LOP3.LUT R4, R4, 0x1f0, RZ, 0xc0, !PT ;  /* 0x000001f004047812 */ /* 0x000fe400078ec0ff */
[----:B-1----:R-:W-:-:S05]  /*61b0*/  LEA R5, R6, R5, 0x18 ;  /* 0x0000000506057211 */ /* 0x002fca00078ec0ff */
[----:B------:R-:W-:-:S05]  /*61c0*/  IMAD.IADD R5, R4, 0x1, R5 ;  /* 0x0000000104057824 */ /* 0x000fca00078e0205 */
[----:B------:R1:W-:Y:S04]  /*61d0*/  STS.64 [R5+0x10], R14 ;  /* 0x0000100e05007388 */ /* 0x0003e80000000a00 */
[----:B------:R1:W-:Y:S02]  /*61e0*/  STS.64 [R5+0x8], R2 ;  /* 0x0000080205007388 */ /* 0x0003e40000000a00 */
.L_x_101:
[----:B------:R-:W-:Y:S05]  /*61f0*/  BSYNC.RECONVERGENT B1 ;  /* 0x0000000000017941 */ /* 0x000fea0003800200 */
.L_x_100:
[----:B------:R-:W-:Y:S01]  /*6200*/  BAR.SYNC.DEFER_BLOCKING 0x0 ;  /* 0x0000000000007b1d */ /* 0x000fe20000010000 */
[----:B------:R-:W-:-:S13]  /*6210*/  ISETP.NE.AND P1, PT, R0, RZ, PT ;  /* 0x000000ff0000720c */ /* 0x000fda0003f25270 */
[----:B------:R-:W-:Y:S05]  /*6220*/  @P1 BRA `(.L_x_34) ;  /* 0x00000008008c1947 */ /* 0x000fea0003800000 */
[----:B-12---:R-:W1:Y:S01]  /*6230*/  S2R R5, SR_CgaCtaId ;  /* 0x0000000000057919 */ /* 0x006e620000008800 */
[----:B------:R-:W-:Y:S01]  /*6240*/  MOV R0, 0x400 ;  /* 0x0000040000007802 */ /* 0x000fe20000000f00 */
[----:B------:R-:W-:Y:S03]  /*6250*/  BSSY.RECONVERGENT B1, `(.L_x_102) ;  /* 0x000001a000017945 */ /* 0x000fe60003800200 */
[----:B-1----:R-:W-:-:S05]  /*6260*/  LEA R0, R5, R0, 0x18 ;  /* 0x0000000005007211 */ /* 0x002fca00078ec0ff */
[----:B------:R-:W1:Y:S04]  /*6270*/  LDS.64 R16, [R0+0x18] ;  /* 0x0000180000107984 */ /* 0x000e680000000a00 */
[----:B---3--:R-:W2:Y:S04]  /*6280*/  LDS.128 R4, [R0+0x20] ;  /* 0x0000200000047984 */ /* 0x008ea80000000c00 */
[----:B0---4-:R0:W3:Y:S04]  /*6290*/  LDS.64 R12, [R0+0x80] ;  /* 0x00008000000c7984 */ /* 0x0110e80000000a00 */
[----:B------:R0:W4:Y:S01]  /*62a0*/  LDS.128 R8, [R0+0x30] ;  /* 0x0000300000087984 */ /* 0x0001220000000c00 */
[----:B-1----:R-:W-:Y:S01]  /*62b0*/  DSETP.GEU.AND P0, PT, |R2|, |R16|, PT ;  /* 0x400000100200722a */ /* 0x002fe20003f0e200 */
[----:B------:R-:W-:-:S02]  /*62c0*/  IMAD.MOV.U32 R24, RZ, RZ, R16 ;  /* 0x000000ffff187224 */ /* 0x000fc400078e0010 */
[----:B------:R-:W-:Y:S02]  /*62d0*/  IMAD.MOV.U32 R25, RZ, RZ, R17 ;  /* 0x000000ffff197224 */ /* 0x000fe400078e0011 */
[----:B--2---:R-:W-:Y:S02]  /*62e0*/  IMAD.MOV.U32 R27, RZ, RZ, R4 ;  /* 0x000000ffff1b7224 */ /* 0x004fe400078e0004 */
[----:B------:R-:W-:-:S07]  /*62f0*/  IMAD.MOV.U32 R29, RZ, RZ, R5 ;  /* 0x000000ffff1d7224 */ /* 0x000fce00078e0005 */
[----:B0--34-:R-:W-:Y:S05]  /*6300*/  @!P0 BRA `(.L_x_103) ;  /* 0x0000000000388947 */ /* 0x019fea0003800000 */
        /* <DEDUP_REMOVED lines=14> */
.L_x_103:
[----:B------:R-:W-:Y:S05]  /*63f0*/  BSYNC.RECONVERGENT B1 ;  /* 0x0000000000017941 */ /* 0x000fea0003800200 */
.L_x_102:
        /* <DEDUP_REMOVED lines=23> */
.L_x_105:
[----:B------:R-:W-:Y:S05]  /*6570*/  BSYNC.RECONVERGENT B1 ;  /* 0x0000000000017941 */ /* 0x000fea0003800200 */
.L_x_104:
        /* <DEDUP_REMOVED lines=21> */
.L_x_107:
[----:B------:R-:W-:Y:S05]  /*66d0*/  BSYNC.RECONVERGENT B1 ;  /* 0x0000000000017941 */ /* 0x000fea0003800200 */
.L_x_106:
        /* <DEDUP_REMOVED lines=23> */
.L_x_109:
[----:B------:R-:W-:Y:S05]  /*6850*/  BSYNC.RECONVERGENT B1 ;  /* 0x0000000000017941 */ /* 0x000fea0003800200 */
.L_x_108:
        /* <DEDUP_REMOVED lines=21> */
.L_x_111:
[----:B------:R-:W-:Y:S05]  /*69b0*/  BSYNC.RECONVERGENT B1 ;  /* 0x0000000000017941 */ /* 0x000fea0003800200 */
.L_x_110:
        /* <DEDUP_REMOVED lines=21> */
.L_x_113:
[----:B------:R-:W-:Y:S05]  /*6b10*/  BSYNC.RECONVERGENT B1 ;  /* 0x0000000000017941 */ /* 0x000fea0003800200 */
.L_x_112:
        /* <DEDUP_REMOVED lines=20> */
.L_x_34:
[----:B------:R-:W-:Y:S05]  /*6c60*/  BSYNC.RECONVERGENT B0 ;  /* 0x0000000000007941 */ /* 0x000fea0003800200 */
.L_x_1:
[----:B------:R-:W-:Y:S05]  /*6c70*/  @P1 EXIT ;  /* 0x000000000000194d */ /* 0x000fea0003800000 */
[----:B012---:R-:W0:Y:S02]  /*6c80*/  LDC.64 R4, c[0x0][0x388] ;  /* 0x0000e200ff047b82 */ /* 0x007e240000000a00 */
[----:B0-----:R-:W-:Y:S04]  /*6c90*/  STG.E.64 desc[UR10][R4.64], R2 ;  /* 0x0000000204007986 */ /* 0x001fe8000c101b0a */
[----:B------:R-:W-:Y:S01]  /*6ca0*/  STG.E.64 desc[UR10][R4.64+0x8], R14 ;  /* 0x0000080e04007986 */ /* 0x000fe2000c101b0a */
[----:B------:R-:W-:Y:S05]  /*6cb0*/  EXIT ;  /* 0x000000000000794d */ /* 0x000fea0003800000 */
.L_x_114:
        /* <DEDUP_REMOVED lines=12> */
.L_x_725:


//--------------------- .text._ZN6thrust24THRUST_300001_SM_1000_NS8cuda_cub4core6detail13_kernel_agentINS1_8__reduce10DrainAgentIlEEJN3cub18CUB_300001_SM_10009GridQueueIyEElEEEvDpT0_ --------------------------
	.section	.text._ZN6thrust24THRUST_300001_SM_1000_NS8cuda_cub4core6detail13_kernel_agentINS1_8__reduce10DrainAgentIlEEJN3cub18CUB_300001_SM_10009GridQueueIyEElEEEvDpT0_,"ax",@progbits
	.align	128
        .global         _ZN6thrust24THRUST_300001_SM_1000_NS8cuda_cub4core6detail13_kernel_agentINS1_8__reduce10DrainAgentIlEEJN3cub18CUB_300001_SM_10009GridQueueIyEElEEEvDpT0_
        .type           _ZN6thrust24THRUST_300001_SM_1000_NS8cuda_cub4core6detail13_kernel_agentINS1_8__reduce10DrainAgentIlEEJN3cub18CUB_300001_SM_10009GridQueueIyEElEEEvDpT0_,@function
        .size           _ZN6thrust24THRUST_300001_SM_1000_NS8cuda_cub4core6detail13_kernel_agentINS1_8__reduce10DrainAgentIlEEJN3cub18CUB_300001_SM_10009GridQueueIyEElEEEvDpT0_,(.L_x_726 - _ZN6thrust24THRUST_300001_SM_1000_NS8cuda_cub4core6detail13_kernel_agentINS1_8__reduce10DrainAgentIlEEJN3cub18CUB_300001_SM_10009GridQueueIyEElEEEvDpT0_)
        .other          _ZN6thrust24THRUST_300001_SM_1000_NS8cuda_cub4core6detail13_kernel_agentINS1_8__reduce10DrainAgentIlEEJN3cub18CUB_300001_SM_10009GridQueueIyEElEEEvDpT0_,@"STO_CUDA_ENTRY STV_DEFAULT"
_ZN6thrust24THRUST_300001_SM_1000_NS8cuda_cub4core6detail13_kernel_agentINS1_8__reduce10DrainAgentIlEEJN3cub18CUB_300001_SM_10009GridQueueIyEElEEEvDpT0_:
.text._ZN6thrust24THRUST_300001_SM_1000_NS8cuda_cub4core6detail13_kernel_agentINS1_8__reduce10DrainAgentIlEEJN3cub18CUB_300001_SM_10009GridQueueIyEElEEEvDpT0_:
[----:B------:R-:W-:Y:S08]  /*0000*/  LDC R1, c[0x0][0x37c] ;  /* 0x0000df00ff017b82 */ /* 0x000ff00000000800 */
[----:B------:R-:W0:Y:S01]  /*0010*/  LDC.64 R2, c[0x0][0x380] ;  /* 0x0000e000ff027b82 */ /* 0x000e220000000a00 */
[----:B------:R-:W0:Y:S07]  /*0020*/  LDCU.64 UR4, c[0x0][0x358] ;  /* 0x00006b00ff0477ac */ /* 0x000e2e0008000a00 */
[----:B------:R-:W1:Y:S01]  /*0030*/  LDC.64 R4, c[0x0][0x388] ;  /* 0x0000e200ff047b82 */ /* 0x000e620000000a00 */
[----:B0-----:R-:W-:Y:S04]  /*0040*/  STG.E.64 desc[UR4][R2.64+0x8], RZ ;  /* 0x000008ff02007986 */ /* 0x001fe8000c101b04 */
[----:B-1----:R-:W-:Y:S01]  /*0050*/  STG.E.64 desc[UR4][R2.64], R4 ;  /* 0x0000000402007986 */ /* 0x002fe2000c101b04 */
[----:B------:R-:W-:Y:S05]  /*0060*/  EXIT ;  /* 0x000000000000794d */ /* 0x000fea0003800000 */
.L_x_115:
        /* <DEDUP_REMOVED lines=9> */
.L_x_726:


//--------------------- .text._ZN6thrust24THRUST_300001_SM_1000_NS8cuda_cub4core6detail13_kernel_agentINS1_8__reduce11ReduceAgentINS0_12zip_iteratorIN4cuda3std3__45tupleIJNS0_10device_ptrIdEENS0_17counting_iteratorIlNS0_11use_defaultESF_SF_EEEEEEEPNSB_IJdlEEESJ_lNS1_9__extrema9arg_max_fIdl7CompareEEEEJSI_SK_lN3cub18CUB_300001_SM_100013GridEvenShareIlEENSR_9GridQueueIyEESO_EEEvDpT0_ --------------------------
	.section	.text._ZN6thrust24THRUST_300001_SM_1000_NS8cuda_cub4core6detail13_kernel_agentINS1_8__reduce11ReduceAgentINS0_12zip_iteratorIN4cuda3std3__45tupleIJNS0_10device_ptrIdEENS0_17counting_iteratorIlNS0_11use_defaultESF_SF_EEEEEEEPNSB_IJdlEEESJ_lNS1_9__extrema9arg_max_fIdl7CompareEEEEJSI_SK_lN3cub18CUB_300001_SM_100013GridEvenShareIlEENSR_9GridQueueIyEESO_EEEvDpT0_,"ax",@progbits
	.align	128
        .global         _ZN6thrust24THRUST_300001_SM_1000_NS8cuda_cub4core6detail13_kernel_agentINS1_8__reduce11ReduceAgentINS0_12zip_iteratorIN4cuda3std3__45tupleIJNS0_10device_ptrIdEENS0_17counting_iteratorIlNS0_11use_defaultESF_SF_EEEEEEEPNSB_IJdlEEESJ_lNS1_9__extrema9arg_max_fIdl7CompareEEEEJSI_SK_lN3cub18CUB_300001_SM_100013GridEvenShareIlEENSR_9GridQueueIyEESO_EEEvDpT0_
        .type           _ZN6thrust24THRUST_300001_SM_1000_NS8cuda_cub4core6detail13_kernel_agentINS1_8__reduce11ReduceAgentINS0_12zip_iteratorIN4cuda3std3__45tupleIJNS0_10device_ptrIdEENS0_17counting_iteratorIlNS0_11use_defaultESF_SF_EEEEEEEPNSB_IJdlEEESJ_lNS1_9__extrema9arg_max_fIdl7CompareEEEEJSI_SK_lN3cub18CUB_300001_SM_100013GridEvenShareIlEENSR_9GridQueueIyEESO_EEEvDpT0_,@function
        .size           _ZN6thrust24THRUST_300001_SM_1000_NS8cuda_cub4core6detail13_kernel_agentINS1_8__reduce11ReduceAgentINS0_12zip_iteratorIN4cuda3std3__45tupleIJNS0_10device_ptrIdEENS0_17counting_iteratorIlNS0_11use_defaultESF_SF_EEEEEEEPNSB_IJdlEEESJ_lNS1_9__extrema9arg_max_fIdl7CompareEEEEJSI_SK_lN3cub18CUB_300001_SM_100013GridEvenShareIlEENSR_9GridQueueIyEESO_EEEvDpT0_,(.L_x_727 - _ZN6thrust24THRUST_300001_SM_1000_NS8cuda_cub4core6detail13_kernel_agentINS1_8__reduce11ReduceAgentINS0_12zip_iteratorIN4cuda3std3__45tupleIJNS0_10device_ptrIdEENS0_17counting_iteratorIlNS0_11use_defaultESF_SF_EEEEEEEPNSB_IJdlEEESJ_lNS1_9__extrema9arg_max_fIdl7CompareEEEEJSI_SK_lN3cub18CUB_300001_SM_100013GridEvenShareIlEENSR_9GridQueueIyEESO_EEEvDpT0_)
        .other          _ZN6thrust24THRUST_300001_SM_1000_NS8cuda_cub4core6detail13_kernel_agentINS1_8__reduce11ReduceAgentINS0_12zip_iteratorIN4cuda3std3__45tupleIJNS0_10device_ptrIdEENS0_17counting_iteratorIlNS0_11use_defaultESF_SF_EEEEEEEPNSB_IJdlEEESJ_lNS1_9__extrema9arg_max_fIdl7CompareEEEEJSI_SK_lN3cub18CUB_300001_SM_100013GridEvenShareIlEENSR_9GridQueueIyEESO_EEEvDpT0_,@"STO_CUDA_ENTRY STV_DEFAULT"
_ZN6thrust24THRUST_300001_SM_1000_NS8cuda_cub4core6detail13_kernel_agentINS1_8__reduce11ReduceAgentINS0_12zip_iteratorIN4cuda3std3__45tupleIJNS0_10device_ptrIdEENS0_17counting_iteratorIlNS0_11use_defaultESF_SF_EEEEEEEPNSB_IJdlEEESJ_lNS1_9__extrema9arg_max_fIdl7CompareEEEEJSI_SK_lN3cub18CUB_300001_SM_100013GridEvenShareIlEENSR_9GridQueueIyEESO_EEEvDpT0_:
.text._ZN6thrust24THRUST_300001_SM_1000_NS8cuda_cub4core6detail13_kernel_agentINS1_8__reduce11ReduceAgentINS0_12zip_iteratorIN4cuda3std3__45tupleIJNS0_10device_ptrIdEENS0_17counting_iteratorIlNS0_11use_defaultESF_SF_EEEEEEEPNSB_IJdlEEESJ_lNS1_9__extrema9arg_max_fIdl7CompareEEEEJSI_SK_lN3cub18CUB_300001_SM_100013GridEvenShareIlEENSR_9GridQueueIyEESO_EEEvDpT0_:
[----:B------:R-:W-:Y:S01]  /*0000*/  LDC R1, c[0x0][0x37c] ;  /* 0x0000df00ff017b82 */ /* 0x000fe20000000800 */
[----:B------:R-:W0:Y:S01]  /*0010*/  S2R R0, SR_CTAID.X ;  /* 0x0000000000007919 */ /* 0x000e220000002500 */
[----:B------:R-:W1:Y:S01]  /*0020*/  LDCU.64 UR4, c[0x0][0x398] ;  /* 0x00007300ff0477ac */ /* 0x000e620008000a00 */
[----:B------:R-:W-:Y:S01]  /*0030*/  BSSY.RECONVERGENT B0, `(.L_x_116) ;  /* 0x0000689000007945 */ /* 0x000fe20003800200 */
[----:B------:R-:W2:Y:S01]  /*0040*/  LDCU UR6, c[0x0][0x370] ;  /* 0x00006e00ff0677ac */ /* 0x000ea20008000800 */
[----:B------:R-:W3:Y:S01]  /*0050*/  LDCU.64 UR10, c[0x0][0x358] ;  /* 0x00006b00ff0a77ac */ /* 0x000ee20008000a00 */
[----:B-1----:R-:W-:Y:S02]  /*0060*/  IMAD.U32 R25, RZ, RZ, UR4 ;  /* 0x00000004ff197e24 */ /* 0x002fe4000f8e00ff */
[----:B------:R-:W-:Y:S01]  /*0070*/  IMAD.U32 R16, RZ, RZ, UR5 ;  /* 0x00000005ff107e24 */ /* 0x000fe2000f8e00ff */
[----:B--2---:R-:W-:Y:S01]  /*0080*/  UIMAD UR6, UR6, 0x500, URZ ;  /* 0x00000500060678a4 */ /* 0x004fe2000f8e02ff */
[----:B0-----:R-:W-:-:S05]  /*0090*/  IMAD R8, R0, 0x500, RZ ;  /* 0x0000050000087824 */ /* 0x001fca00078e02ff */
[----:B------:R-:W-:-:S04]  /*00a0*/  IADD3 R2, P1, PT, R8, 0x500, RZ ;  /* 0x0000050008027810 */ /* 0x000fc80007f3e0ff */
[----:B------:R-:W-:Y:S01]  /*00b0*/  ISETP.GT.U32.AND P0, PT, R2, R25, PT ;  /* 0x000000190200720c */ /* 0x000fe20003f04070 */
[----:B------:R-:W-:-:S05]  /*00c0*/  IMAD.X R3, RZ, RZ, RZ, P1 ;  /* 0x000000ffff037224 */ /* 0x000fca00008e06ff */
[----:B------:R-:W-:-:S13]  /*00d0*/  ISETP.GT.AND.EX P0, PT, R3, R16, PT, P0 ;  /* 0x000000100300720c */ /* 0x000fda0003f04300 */
[----:B---3--:R-:W-:Y:S05]  /*00e0*/  @!P0 BRA `(.L_x_117) ;  /* 0x0000003800e48947 */ /* 0x008fea0003800000 */
[----:B------:R-:W0:Y:S01]  /*00f0*/  S2R R10, SR_TID.X ;  /* 0x00000000000a7919 */ /* 0x000e220000002100 */
[----:B------:R-:W-:Y:S01]  /*0100*/  IMAD.IADD R9, R25, 0x1, -R8 ;  /* 0x0000000119097824 */ /* 0x000fe200078e0a08 */
[----:B------:R-:W-:Y:S01]  /*0110*/  BSSY.RECONVERGENT B1, `(.L_x_118) ;  /* 0x000000f000017945 */ /* 0x000fe20003800200 */
[----:B------:R-:W-:Y:S02]  /*0120*/  CS2R R20, SRZ ;  /* 0x0000000000147805 */ /* 0x000fe4000001ff00 */
[----:B------:R-:W-:Y:S02]  /*0130*/  CS2R R14, SRZ ;  /* 0x00000000000e7805 */ /* 0x000fe4000001ff00 */
[----:B0-----:R-:W-:Y:S01]  /*0140*/  ISETP.GE.AND P0, PT, R10, R9, PT ;  /* 0x000000090a00720c */ /* 0x001fe20003f06270 */
[----:B------:R-:W-:-:S12]  /*0150*/  IMAD.MOV.U32 R6, RZ, RZ, R10 ;  /* 0x000000ffff067224 */ /* 0x000fd800078e000a */
[----:B------:R-:W-:Y:S05]  /*0160*/  @P0 BRA `(.L_x_119) ;  /* 0x0000000000240947 */ /* 0x000fea0003800000 */
[----:B------:R-:W0:Y:S01]  /*0170*/  LDCU.128 UR4, c[0x0][0x380] ;  /* 0x00007000ff0477ac */ /* 0x000e220008000c00 */
[----:B------:R-:W-:-:S05]  /*0180*/  IADD3 R21, P0, PT, R8, R10, RZ ;  /* 0x0000000a08157210 */ /* 0x000fca0007f1e0ff */
[----:B------:R-:W-:Y:S01]  /*0190*/  IMAD.X R20, RZ, RZ, RZ, P0 ;  /* 0x000000ffff147224 */ /* 0x000fe200000e06ff */
[----:B0-----:R-:W-:-:S04]  /*01a0*/  LEA R14, P1, R21, UR4, 0x3 ;  /* 0x00000004150e7c11 */ /* 0x001fc8000f8218ff */
[----:B------:R-:W-:-:S06]  /*01b0*/  LEA.HI.X R15, R21, UR5, R20, 0x3, P1 ;  /* 0x00000005150f7c11 */ /* 0x000fcc00088f1c14 */
[----:B------:R-:W5:Y:S01]  /*01c0*/  LDG.E.64 R14, desc[UR10][R14.64] ;  /* 0x0000000a0e0e7981 */ /* 0x000f62000c1e1b00 */
[----:B------:R-:W-:Y:S01]  /*01d0*/  IADD3 R21, P0, PT, R21, UR6, RZ ;  /* 0x0000000615157c10 */ /* 0x000fe2000ff1e0ff */
[----:B------:R-:W-:-:S03]  /*01e0*/  VIADD R6, R10, 0x100 ;  /* 0x000001000a067836 */ /* 0x000fc60000000000 */
[----:B------:R-:W-:-:S09]  /*01f0*/  IADD3.X R20, PT, PT, R20, UR7, RZ, P0, !PT ;  /* 0x0000000714147c10 */ /* 0x000fd200087fe4ff */
.L_x_119:
[----:B------:R-:W-:Y:S05]  /*0200*/  BSYNC.RECONVERGENT B1 ;  /* 0x0000000000017941 */ /* 0x000fea0003800200 */
.L_x_118:
[----:B------:R-:W-:Y:S01]  /*0210*/  ISETP.GE.AND P0, PT, R6, R9, PT ;  /* 0x000000090600720c */ /* 0x000fe20003f06270 */
[----:B------:R-:W-:-:S12]  /*0220*/  BSSY.RECONVERGENT B1, `(.L_x_120) ;  /* 0x00000af000017945 */ /* 0x000fd80003800200 */
[----:B------:R-:W-:Y:S05]  /*0230*/  @P0 BRA `(.L_x_121) ;  /* 0x0000000800b40947 */ /* 0x000fea0003800000 */
[----:B------:R-:W-:Y:S01]  /*0240*/  LOP3.LUT R2, RZ, R6, RZ, 0x33, !PT ;  /* 0x00000006ff027212 */ /* 0x000fe200078e33ff */
[----:B------:R-:W-:Y:S03]  /*0250*/  BSSY.RECONVERGENT B2, `(.L_x_122) ;  /* 0x0000034000027945 */ /* 0x000fe60003800200 */
[----:B------:R-:W-:-:S04]  /*0260*/  IADD3 R25, PT, PT, -R8, R25, R2 ;  /* 0x0000001908197210 */ /* 0x000fc80007ffe102 */
[----:B------:R-:W-:-:S04]  /*0270*/  LOP3.LUT R2, R25, 0x300, RZ, 0xc0, !PT ;  /* 0x0000030019027812 */ /* 0x000fc800078ec0ff */
[----:B------:R-:W-:-:S13]  /*0280*/  ISETP.NE.AND P0, PT, R2, 0x300, PT ;  /* 0x000003000200780c */ /* 0x000fda0003f05270 */
[----:B------:R-:W-:Y:S05]  /*0290*/  @!P0 BRA `(.L_x_123) ;  /* 0x0000000000bc8947 */ /* 0x000fea0003800000 */
[----:B------:R-:W0:Y:S01]  /*02a0*/  LDCU.128 UR4, c[0x0][0x380] ;  /* 0x00007000ff0477ac */ /* 0x000e220008000c00 */
[----:B------:R-:W-:Y:S02]  /*02b0*/  IADD3 R12, P0, PT, R8, R6, RZ ;  /* 0x00000006080c7210 */ /* 0x000fe40007f1e0ff */
[----:B------:R-:W-:-:S03]  /*02c0*/  LEA.HI R2, R25, 0x1, RZ, 0x18 ;  /* 0x0000000119027811 */ /* 0x000fc600078fc0ff */
[----:B------:R-:W-:Y:S01]  /*02d0*/  IMAD.X R3, RZ, RZ, RZ, P0 ;  /* 0x000000ffff037224 */ /* 0x000fe200000e06ff */
[----:B------:R-:W-:-:S05]  /*02e0*/  LOP3.LUT R2, R2, 0x3, RZ, 0xc0, !PT ;  /* 0x0000000302027812 */ /* 0x000fca00078ec0ff */
[----:B------:R-:W-:Y:S01]  /*02f0*/  IMAD.MOV R7, RZ, RZ, -R2 ;  /* 0x000000ffff077224 */ /* 0x000fe200078e0a02 */
[C---:B0-----:R-:W-:Y:S02]  /*0300*/  IADD3 R13, P1, PT, R12.reuse, UR6, RZ ;  /* 0x000000060c0d7c10 */ /* 0x041fe4000ff3e0ff */
[C---:B------:R-:W-:Y:S02]  /*0310*/  LEA R11, P2, R12.reuse, UR4, 0x3 ;  /* 0x000000040c0b7c11 */ /* 0x040fe4000f8418ff */
[----:B------:R-:W-:Y:S02]  /*0320*/  IADD3.X R16, PT, PT, R3, UR7, RZ, P1, !PT ;  /* 0x0000000703107c10 */ /* 0x000fe40008ffe4ff */
[----:B------:R-:W-:-:S09]  /*0330*/  LEA.HI.X R12, R12, UR5, R3, 0x3, P2 ;  /* 0x000000050c0c7c11 */ /* 0x000fd200090f1c03 */
.L_x_126:
[----:B------:R-:W-:Y:S02]  /*0340*/  IMAD.MOV.U32 R2, RZ, RZ, R11 ;  /* 0x000000ffff027224 */ /* 0x000fe400078e000b */
[----:B------:R-:W-:-:S06]  /*0350*/  IMAD.MOV.U32 R3, RZ, RZ, R12 ;  /* 0x000000ffff037224 */ /* 0x000fcc00078e000c */
[----:B------:R-:W2:Y:S01]  /*0360*/  LDG.E.64 R2, desc[UR10][R2.64] ;  /* 0x0000000a02027981 */ /* 0x000ea2000c1e1b00 */
[----:B------:R-:W-:Y:S01]  /*0370*/  VIADD R7, R7, 0x1 ;  /* 0x0000000107077836 */ /* 0x000fe20000000000 */
[----:B------:R-:W-:Y:S01]  /*0380*/  BSSY.RECONVERGENT B3, `(.L_x_124) ;  /* 0x000001b000037945 */ /* 0x000fe20003800200 */
[----:B------:R-:W-:Y:S01]  /*0390*/  IMAD.MOV.U32 R18, RZ, RZ, R21 ;  /* 0x000000ffff127224 */ /* 0x000fe200078e0015 */
[----:B------:R-:W-:Y:S01]  /*03a0*/  IADD3 R11, P3, PT, R11, 0x800, RZ ;  /* 0x000008000b0b7810 */ /* 0x000fe20007f7e0ff */
[----:B------:R-:W-:Y:S01]  /*03b0*/  IMAD.MOV.U32 R17, RZ, RZ, R20 ;  /* 0x000000ffff117224 */ /* 0x000fe200078e0014 */
[----:B------:R-:W-:Y:S01]  /*03c0*/  ISETP.NE.AND P2, PT, R7, RZ, PT ;  /* 0x000000ff0700720c */ /* 0x000fe20003f45270 */
[----:B-----5:R-:W-:Y:S02]  /*03d0*/  IMAD.MOV.U32 R4, RZ, RZ, R14 ;  /* 0x000000ffff047224 */ /* 0x020fe400078e000e */
[----:B------:R-:W-:Y:S02]  /*03e0*/  IMAD.MOV.U32 R5, RZ, RZ, R15 ;  /* 0x000000ffff057224 */ /* 0x000fe400078e000f */
[----:B------:R-:W-:-:S02]  /*03f0*/  IMAD.MOV.U32 R21, RZ, RZ, R13 ;  /* 0x000000ffff157224 */ /* 0x000fc400078e000d */
[----:B------:R-:W-:Y:S01]  /*0400*/  IMAD.MOV.U32 R20, RZ, RZ, R16 ;  /* 0x000000ffff147224 */ /* 0x000fe200078e0010 */
[----:B--2---:R-:W-:Y:S01]  /*0410*/  DSETP.GEU.AND P0, PT, |R14|, |R2|, PT ;  /* 0x400000020e00722a */ /* 0x004fe20003f0e200 */
[----:B------:R-:W-:Y:S02]  /*0420*/  IMAD.MOV.U32 R14, RZ, RZ, R2 ;  /* 0x000000ffff0e7224 */ /* 0x000fe400078e0002 */
[----:B------:R-:W-:-:S11]  /*0430*/  IMAD.MOV.U32 R15, RZ, RZ, R3 ;  /* 0x000000ffff0f7224 */ /* 0x000fd600078e0003 */
        /* <DEDUP_REMOVED lines=15> */
.L_x_125:
[----:B------:R-:W-:Y:S05]  /*0530*/  BSYNC.RECONVERGENT B3 ;  /* 0x0000000000037941 */ /* 0x000fea0003800200 */
.L_x_124:
[----:B------:R-:W-:Y:S01]  /*0540*/  IADD3 R13, P0, PT, R13, 0x100, RZ ;  /* 0x000001000d0d7810 */ /* 0x000fe20007f1e0ff */
[----:B------:R-:W-:Y:S02]  /*0550*/  VIADD R6, R6, 0x100 ;  /* 0x0000010006067836 */ /* 0x000fe40000000000 */
[----:B------:R-:W-:Y:S02]  /*0560*/  IMAD.X R12, RZ, RZ, R12, P3 ;  /* 0x000000ffff0c7224 */ /* 0x000fe400018e060c */
[----:B------:R-:W-:Y:S01]  /*0570*/  IMAD.X R16, RZ, RZ, R16, P0 ;  /* 0x000000ffff107224 */ /* 0x000fe200000e0610 */
[----:B------:R-:W-:Y:S07]  /*0580*/  @P2 BRA `(.L_x_126) ;  /* 0xfffffffc006c2947 */ /* 0x000fee000383ffff */
.L_x_123:
[----:B------:R-:W-:Y:S05]  /*0590*/  BSYNC.RECONVERGENT B2 ;  /* 0x0000000000027941 */ /* 0x000fea0003800200 */
.L_x_122:
[----:B------:R-:W-:-:S13]  /*05a0*/  ISETP.GE.U32.AND P0, PT, R25, 0x300, PT ;  /* 0x000003001900780c */ /* 0x000fda0003f06070 */
[----:B------:R-:W-:Y:S05]  /*05b0*/  @!P0 BRA `(.L_x_121) ;  /* 0x0000000400d48947 */ /* 0x000fea0003800000 */
[----:B------:R-:W0:Y:S01]  /*05c0*/  LDC.64 R4, c[0x0][0x380] ;  /* 0x0000e000ff047b82 */ /* 0x000e220000000a00 */
[----:B------:R-:W-:-:S07]  /*05d0*/  VIADD R11, R6, 0x200 ;  /* 0x00000200060b7836 */ /* 0x000fce0000000000 */
[----:B------:R-:W1:Y:S02]  /*05e0*/  LDC.64 R2, c[0x0][0x388] ;  /* 0x0000e200ff027b82 */ /* 0x000e640000000a00 */
.L_x_135:
[----:B------:R-:W-:-:S05]  /*05f0*/  VIADD R7, R11, 0xfffffe00 ;  /* 0xfffffe000b077836 */ /* 0x000fca0000000000 */
[----:B------:R-:W-:-:S04]  /*0600*/  IADD3 R13, P0, PT, R8, R7, RZ ;  /* 0x00000007080d7210 */ /* 0x000fc80007f1e0ff */
[----:B------:R-:W-:Y:S02]  /*0610*/  LEA.HI.X.SX32 R12, R7, RZ, 0x1, P0 ;  /* 0x000000ff070c7211 */ /* 0x000fe400000f0eff */
[----:B0-----:R-:W-:-:S04]  /*0620*/  LEA R16, P0, R13, R4, 0x3 ;  /* 0x000000040d107211 */ /* 0x001fc800078018ff */
[----:B------:R-:W-:-:S05]  /*0630*/  LEA.HI.X R17, R13, R5, R12, 0x3, P0 ;  /* 0x000000050d117211 */ /* 0x000fca00000f1c0c */
[----:B------:R-:W2:Y:S04]  /*0640*/  LDG.E.64 R18, desc[UR10][R16.64] ;  /* 0x0000000a10127981 */ /* 0x000ea8000c1e1b00 */
[----:B-----5:R0:W5:Y:S01]  /*0650*/  LDG.E.64 R6, desc[UR10][R16.64+0x800] ;  /* 0x0008000a10067981 */ /* 0x020162000c1e1b00 */
[----:B-1----:R-:W-:Y:S01]  /*0660*/  IADD3 R24, P1, PT, R13, R2, RZ ;  /* 0x000000020d187210 */ /* 0x002fe20007f3e0ff */
[----:B------:R-:W-:Y:S04]  /*0670*/  BSSY.RECONVERGENT B2, `(.L_x_127) ;  /* 0x0000016000027945 */ /* 0x000fe80003800200 */
[----:B------:R-:W-:-:S02]  /*0680*/  IMAD.X R25, R12, 0x1, R3, P1 ;  /* 0x000000010c197824 */ /* 0x000fc400008e0603 */
[----:B------:R-:W-:Y:S02]  /*0690*/  IMAD.MOV.U32 R23, RZ, RZ, R24 ;  /* 0x000000ffff177224 */ /* 0x000fe400078e0018 */
[----:B------:R-:W-:Y:S01]  /*06a0*/  IMAD.MOV.U32 R22, RZ, RZ, R25 ;  /* 0x000000ffff167224 */ /* 0x000fe200078e0019 */
[----:B--2---:R-:W-:Y:S01]  /*06b0*/  DSETP.GEU.AND P0, PT, |R14|, |R18|, PT ;  /* 0x400000120e00722a */ /* 0x004fe20003f0e200 */
[----:B------:R-:W-:Y:S02]  /*06c0*/  IMAD.MOV.U32 R12, RZ, RZ, R18 ;  /* 0x000000ffff0c7224 */ /* 0x000fe400078e0012 */
[----:B------:R-:W-:-:S11]  /*06d0*/  IMAD.MOV.U32 R13, RZ, RZ, R19 ;  /* 0x000000ffff0d7224 */ /* 0x000fd600078e0013 */
        /* <DEDUP_REMOVED lines=15> */
.L_x_128:
[----:B------:R-:W-:Y:S05]  /*07d0*/  BSYNC.RECONVERGENT B2 ;  /* 0x0000000000027941 */ /* 0x000fea0003800200 */
.L_x_127:
[----:B------:R0:W5:Y:S04]  /*07e0*/  LDG.E.64 R14, desc[UR10][R16.64+0x1000] ;  /* 0x0010000a100e7981 */ /* 0x000168000c1e1b00 */
[----:B------:R0:W5:Y:S02]  /*07f0*/  LDG.E.64 R18, desc[UR10][R16.64+0x1800] ;  /* 0x0018000a10127981 */ /* 0x000164000c1e1b00 */
[----:B-----5:R-:W-:Y:S01]  /*0800*/  DSETP.GEU.AND P0, PT, |R12|, |R6|, PT ;  /* 0x400000060c00722a */ /* 0x020fe20003f0e200 */
[----:B------:R-:W-:Y:S01]  /*0810*/  VIADD R21, R11, 0xffffff00 ;  /* 0xffffff000b157836 */ /* 0x000fe20000000000 */
[----:B------:R-:W-:Y:S04]  /*0820*/  BSSY.RECONVERGENT B2, `(.L_x_129) ;  /* 0x0000017000027945 */ /* 0x000fe80003800200 */
[----:B------:R-:W-:-:S02]  /*0830*/  SHF.R.S32.HI R20, RZ, 0x1f, R21 ;  /* 0x0000001fff147819 */ /* 0x000fc40000011415 */
[----:B------:R-:W-:Y:S01]  /*0840*/  IADD3 R26, P1, P2, R21, R2, R8 ;  /* 0x00000002151a7210 */ /* 0x000fe20007a3e008 */
[----:B------:R-:W-:-:S03]  /*0850*/  IMAD.MOV.U32 R21, RZ, RZ, R7 ;  /* 0x000000ffff157224 */ /* 0x000fc600078e0007 */
[----:B------:R-:W-:Y:S01]  /*0860*/  IADD3.X R27, PT, PT, R20, R3, RZ, P1, P2 ;  /* 0x00000003141b7210 */ /* 0x000fe20000fe44ff */
[----:B------:R-:W-:Y:S02]  /*0870*/  IMAD.MOV.U32 R24, RZ, RZ, R26 ;  /* 0x000000ffff187224 */ /* 0x000fe400078e001a */
[----:B------:R-:W-:Y:S02]  /*0880*/  IMAD.MOV.U32 R20, RZ, RZ, R6 ;  /* 0x000000ffff147224 */ /* 0x000fe400078e0006 */
[----:B------:R-:W-:Y:S01]  /*0890*/  IMAD.MOV.U32 R25, RZ, RZ, R27 ;  /* 0x000000ffff197224 */ /* 0x000fe200078e001b */
[----:B0-----:R-:W-:Y:S06]  /*08a0*/  @!P0 BRA `(.L_x_130) ;  /* 0x0000000000388947 */ /* 0x001fec0003800000 */
        /* <DEDUP_REMOVED lines=14> */
.L_x_130:
[----:B------:R-:W-:Y:S05]  /*0990*/  BSYNC.RECONVERGENT B2 ;  /* 0x0000000000027941 */ /* 0x000fea0003800200 */
.L_x_129:
[----:B------:R-:W-:Y:S01]  /*09a0*/  DSETP.GEU.AND P0, PT, |R20|, |R14|, PT ;  /* 0x4000000e1400722a */ /* 0x000fe20003f0e200 */
[----:B------:R-:W-:Y:S01]  /*09b0*/  SHF.R.S32.HI R6, RZ, 0x1f, R11 ;  /* 0x0000001fff067819 */ /* 0x000fe2000001140b */
[----:B------:R-:W-:Y:S01]  /*09c0*/  BSSY.RECONVERGENT B2, `(.L_x_131) ;  /* 0x0000017000027945 */ /* 0x000fe20003800200 */
[C---:B------:R-:W-:Y:S01]  /*09d0*/  IADD3 R23, P1, P2, R11.reuse, R2, R8 ;  /* 0x000000020b177210 */ /* 0x040fe20007a3e008 */
[----:B------:R-:W-:Y:S02]  /*09e0*/  VIADD R17, R11, 0x100 ;  /* 0x000001000b117836 */ /* 0x000fe40000000000 */
[----:B------:R-:W-:Y:S01]  /*09f0*/  IMAD.MOV.U32 R7, RZ, RZ, R15 ;  /* 0x000000ffff077224 */ /* 0x000fe200078e000f */
[----:B------:R-:W-:Y:S01]  /*0a00*/  IADD3.X R16, PT, PT, R6, R3, RZ, P1, P2 ;  /* 0x0000000306107210 */ /* 0x000fe20000fe44ff */
[----:B------:R-:W-:Y:S02]  /*0a10*/  IMAD.MOV.U32 R12, RZ, RZ, R23 ;  /* 0x000000ffff0c7224 */ /* 0x000fe400078e0017 */
[----:B------:R-:W-:-:S02]  /*0a20*/  IMAD.MOV.U32 R6, RZ, RZ, R14 ;  /* 0x000000ffff067224 */ /* 0x000fc400078e000e */
[----:B------:R-:W-:Y:S02]  /*0a30*/  IMAD.MOV.U32 R13, RZ, RZ, R16 ;  /* 0x000000ffff0d7224 */ /* 0x000fe400078e0010 */
        /* <DEDUP_REMOVED lines=15> */
.L_x_132:
[----:B------:R-:W-:Y:S05]  /*0b30*/  BSYNC.RECONVERGENT B2 ;  /* 0x0000000000027941 */ /* 0x000fea0003800200 */
.L_x_131:
[----:B------:R-:W-:Y:S01]  /*0b40*/  DSETP.GEU.AND P0, PT, |R6|, |R18|, PT ;  /* 0x400000120600722a */ /* 0x000fe20003f0e200 */
[----:B------:R-:W-:Y:S01]  /*0b50*/  SHF.R.S32.HI R14, RZ, 0x1f, R17 ;  /* 0x0000001fff0e7819 */ /* 0x000fe20000011411 */
[----:B------:R-:W-:Y:S01]  /*0b60*/  BSSY.RECONVERGENT B2, `(.L_x_133) ;  /* 0x0000016000027945 */ /* 0x000fe20003800200 */
[----:B------:R-:W-:Y:S01]  /*0b70*/  IADD3 R17, P1, P2, R17, R2, R8 ;  /* 0x0000000211117210 */ /* 0x000fe20007a3e008 */
[----:B------:R-:W-:-:S03]  /*0b80*/  IMAD.MOV.U32 R15, RZ, RZ, R19 ;  /* 0x000000ffff0f7224 */ /* 0x000fc600078e0013 */
[----:B------:R-:W-:Y:S01]  /*0b90*/  IADD3.X R16, PT, PT, R14, R3, RZ, P1, P2 ;  /* 0x000000030e107210 */ /* 0x000fe20000fe44ff */
[----:B------:R-:W-:Y:S02]  /*0ba0*/  IMAD.MOV.U32 R21, RZ, RZ, R17 ;  /* 0x000000ffff157224 */ /* 0x000fe400078e0011 */
[----:B------:R-:W-:Y:S02]  /*0bb0*/  IMAD.MOV.U32 R14, RZ, RZ, R18 ;  /* 0x000000ffff0e7224 */ /* 0x000fe400078e0012 */
        /* <DEDUP_REMOVED lines=16> */
.L_x_134:
[----:B------:R-:W-:Y:S05]  /*0cc0*/  BSYNC.RECONVERGENT B2 ;  /* 0x0000000000027941 */ /* 0x000fea0003800200 */
.L_x_133:
[C---:B------:R-:W-:Y:S02]  /*0cd0*/  VIADD R6, R11.reuse, 0x200 ;  /* 0x000002000b067836 */ /* 0x040fe40000000000 */
[----:B------:R-:W-:-:S03]  /*0ce0*/  VIADD R11, R11, 0x400 ;  /* 0x000004000b0b7836 */ /* 0x000fc60000000000 */
[----:B------:R-:W-:-:S13]  /*0cf0*/  ISETP.GE.AND P0, PT, R6, R9, PT ;  /* 0x000000090600720c */ /* 0x000fda0003f06270 */
[----:B------:R-:W-:Y:S05]  /*0d00*/  @!P0 BRA `(.L_x_135) ;  /* 0xfffffff800388947 */ /* 0x000fea000383ffff */
.L_x_121:
[----:B------:R-:W-:Y:S05]  /*0d10*/  BSYNC.RECONVERGENT B1 ;  /* 0x0000000000017941 */ /* 0x000fea0003800200 */
.L_x_120:
[----:B------:R-:W-:-:S13]  /*0d20*/  ISETP.GE.AND P0, PT, R9, 0x100, PT ;  /* 0x000001000900780c */ /* 0x000fda0003f06270 */
[----:B------:R-:W-:Y:S05]  /*0d30*/  @!P0 BRA `(.L_x_136) ;  /* 0x0000001400508947 */ /* 0x000fea0003800000 */
[----:B------:R-:W0:Y:S01]  /*0d40*/  S2R R11, SR_LANEID ;  /* 0x00000000000b7919 */ /* 0x000e220000000000 */
[----:B------:R-:W-:Y:S01]  /*0d50*/  BSSY.RECONVERGENT B1, `(.L_x_137) ;  /* 0x000001f000017945 */ /* 0x000fe20003800200 */
[----:B------:R-:W-:Y:S01]  /*0d60*/  IMAD.MOV.U32 R12, RZ, RZ, R21 ;  /* 0x000000ffff0c7224 */ /* 0x000fe200078e0015 */
[----:B-----5:R1:W2:Y:S01]  /*0d70*/  SHFL.DOWN PT, R4, R14, 0x1, 0x1f ;  /* 0x08201f000e047f89 */ /* 0x0202a200000e0000 */
        /* <DEDUP_REMOVED lines=9> */
[----:B------:R-:W-:Y:S01]  /*0e10*/  IMAD.MOV.U32 R12, RZ, RZ, R6 ;  /* 0x000000ffff0c7224 */ /* 0x000fe200078e0006 */
[----:B------:R-:W-:Y:S01]  /*0e20*/  MOV R13, R7 ;  /* 0x00000007000d7202 */ /* 0x000fe20000000f00 */
[----:B------:R-:W-:Y:S02]  /*0e30*/  IMAD.MOV.U32 R2, RZ, RZ, R4 ;  /* 0x000000ffff027224 */ /* 0x000fe400078e0004 */
[----:B------:R-:W-:-:S09]  /*0e40*/  IMAD.MOV.U32 R3, RZ, RZ, R5 ;  /* 0x000000ffff037224 */ /* 0x000fd200078e0005 */
        /* <DEDUP_REMOVED lines=15> */
.L_x_138:
[----:B------:R-:W-:Y:S05]  /*0f40*/  BSYNC.RECONVERGENT B1 ;  /* 0x0000000000017941 */ /* 0x000fea0003800200 */
.L_x_137:
        /* <DEDUP_REMOVED lines=31> */
.L_x_140:
[----:B------:R-:W-:Y:S05]  /*1140*/  BSYNC.RECONVERGENT B1 ;  /* 0x0000000000017941 */ /* 0x000fea0003800200 */
.L_x_139:
[----:B------:R-:W-:Y:S01]  /*1150*/  ISETP.GT.AND P0, PT, R11, 0x1b, PT ;  /* 0x0000001b0b00780c */ /* 0x000fe20003f04270 */
[----:B-1----:R1:W1:Y:S01]  /*1160*/  SHFL.DOWN PT, R6, R4, 0x4, 0x1f ;  /* 0x08801f0004067f89 */ /* 0x00226200000e0000 */
[----:B------:R-:W-:Y:S01]  /*1170*/  BSSY.RECONVERGENT B1, `(.L_x_141) ;  /* 0x000001d000017945 */ /* 0x000fe20003800200 */
[----:B----4-:R-:W-:Y:S02]  /*1180*/  IMAD.MOV.U32 R14, RZ, RZ, R8 ;  /* 0x000000ffff0e7224 */ /* 0x010fe400078e0008 */
[----:B--2---:R2:W4:Y:S01]  /*1190*/  SHFL.DOWN PT, R7, R5, 0x4, 0x1f ;  /* 0x08801f0005077f89 */ /* 0x00452200000e0000 */
[----:B---3--:R-:W-:Y:S02]  /*11a0*/  IMAD.MOV.U32 R15, RZ, RZ, R9 ;  /* 0x000000ffff0f7224 */ /* 0x008fe400078e0009 */
[----:B0-----:R-:W-:Y:S01]  /*11b0*/  IMAD.MOV.U32 R2, RZ, RZ, R4 ;  /* 0x000000ffff027224 */ /* 0x001fe200078e0004 */
[----:B------:R2:W0:Y:S01]  /*11c0*/  SHFL.DOWN PT, R13, R8, 0x4, 0x1f ;  /* 0x08801f00080d7f89 */ /* 0x00042200000e0000 */
[----:B------:R-:W-:-:S03]  /*11d0*/  IMAD.MOV.U32 R3, RZ, RZ, R5 ;  /* 0x000000ffff037224 */ /* 0x000fc600078e0005 */
[----:B------:R2:W3:Y:S01]  /*11e0*/  SHFL.DOWN PT, R12, R9, 0x4, 0x1f ;  /* 0x08801f00090c7f89 */ /* 0x0004e200000e0000 */
[----:B------:R-:W-:Y:S05]  /*11f0*/  @P0 BRA `(.L_x_142) ;  /* 0x0000000000500947 */ /* 0x000fea0003800000 */
[----:B-1--4-:R-:W-:Y:S01]  /*1200*/  DSETP.GEU.AND P0, PT, |R4|, |R6|, PT ;  /* 0x400000060400722a */ /* 0x012fe20003f0e200 */
[----:B0-----:R-:W-:Y:S02]  /*1210*/  IMAD.MOV.U32 R14, RZ, RZ, R13 ;  /* 0x000000ffff0e7224 */ /* 0x001fe400078e000d */
        /* <DEDUP_REMOVED lines=18> */
.L_x_142:
[----:B------:R-:W-:Y:S05]  /*1340*/  BSYNC.RECONVERGENT B1 ;  /* 0x0000000000017941 */ /* 0x000fea0003800200 */
.L_x_141:
[----:B------:R-:W-:Y:S01]  /*1350*/  ISETP.GT.AND P0, PT, R11, 0x17, PT ;  /* 0x000000170b00780c */ /* 0x000fe20003f04270 */
[----:B-1----:R1:W1:Y:S01]  /*1360*/  SHFL.DOWN PT, R4, R2, 0x8, 0x1f ;  /* 0x09001f0002047f89 */ /* 0x00226200000e0000 */
[----:B------:R-:W-:Y:S01]  /*1370*/  BSSY.RECONVERGENT B1, `(.L_x_143) ;  /* 0x000001d000017945 */ /* 0x000fe20003800200 */
[----:B---3--:R-:W-:Y:S02]  /*1380*/  IMAD.MOV.U32 R12, RZ, RZ, R14 ;  /* 0x000000ffff0c7224 */ /* 0x008fe400078e000e */
[----:B--2---:R2:W3:Y:S01]  /*1390*/  SHFL.DOWN PT, R5, R3, 0x8, 0x1f ;  /* 0x09001f0003057f89 */ /* 0x0044e200000e0000 */
[----:B0-----:R-:W-:Y:S02]  /*13a0*/  IMAD.MOV.U32 R13, RZ, RZ, R15 ;  /* 0x000000ffff0d7224 */ /* 0x001fe400078e000f */
[----:B------:R-:W-:Y:S01]  /*13b0*/  IMAD.MOV.U32 R8, RZ, RZ, R2 ;  /* 0x000000ffff087224 */ /* 0x000fe200078e0002 */
[----:B----4-:R2:W0:Y:S01]  /*13c0*/  SHFL.DOWN PT, R7, R14, 0x8, 0x1f ;  /* 0x09001f000e077f89 */ /* 0x01042200000e0000 */
[----:B------:R-:W-:-:S03]  /*13d0*/  IMAD.MOV.U32 R9, RZ, RZ, R3 ;  /* 0x000000ffff097224 */ /* 0x000fc600078e0003 */
[----:B------:R2:W4:Y:S01]  /*13e0*/  SHFL.DOWN PT, R6, R15, 0x8, 0x1f ;  /* 0x09001f000f067f89 */ /* 0x00052200000e0000 */
[----:B------:R-:W-:Y:S05]  /*13f0*/  @P0 BRA `(.L_x_144) ;  /* 0x0000000000500947 */ /* 0x000fea0003800000 */
[----:B-1-3--:R-:W-:Y:S01]  /*1400*/  DSETP.GEU.AND P0, PT, |R2|, |R4|, PT ;  /* 0x400000040200722a */ /* 0x00afe20003f0e200 */
[----:B0-----:R-:W-:Y:S02]  /*1410*/  IMAD.MOV.U32 R12, RZ, RZ, R7 ;  /* 0x000000ffff0c7224 */ /* 0x001fe400078e0007 */
        /* <DEDUP_REMOVED lines=18> */
.L_x_144:
[----:B------:R-:W-:Y:S05]  /*1540*/  BSYNC.RECONVERGENT B1 ;  /* 0x0000000000017941 */ /* 0x000fea0003800200 */
.L_x_143:
[----:B------:R-:W-:Y:S01]  /*1550*/  ISETP.GT.AND P0, PT, R11, 0xf, PT ;  /* 0x0000000f0b00780c */ /* 0x000fe20003f04270 */
[----:B-1----:R1:W1:Y:S01]  /*1560*/  SHFL.DOWN PT, R2, R8, 0x10, 0x1f ;  /* 0x0a001f0008027f89 */ /* 0x00226200000e0000 */
[----:B------:R-:W-:Y:S01]  /*1570*/  BSSY.RECONVERGENT B1, `(.L_x_145) ;  /* 0x000001d000017945 */ /* 0x000fe20003800200 */
[----:B------:R-:W-:Y:S02]  /*1580*/  IMAD.MOV.U32 R4, RZ, RZ, R12 ;  /* 0x000000ffff047224 */ /* 0x000fe400078e000c */
[----:B--2---:R2:W1:Y:S01]  /*1590*/  SHFL.DOWN PT, R3, R9, 0x10, 0x1f ;  /* 0x0a001f0009037f89 */ /* 0x00446200000e0000 */
[----:B---3--:R-:W-:Y:S02]  /*15a0*/  IMAD.MOV.U32 R5, RZ, RZ, R13 ;  /* 0x000000ffff057224 */ /* 0x008fe400078e000d */
[----:B----4-:R-:W-:Y:S01]  /*15b0*/  IMAD.MOV.U32 R6, RZ, RZ, R8 ;  /* 0x000000ffff067224 */ /* 0x010fe200078e0008 */
[----:B------:R2:W3:Y:S01]  /*15c0*/  SHFL.DOWN PT, R15, R12, 0x10, 0x1f ;  /* 0x0a001f000c0f7f89 */ /* 0x0004e200000e0000 */
[----:B0-----:R-:W-:-:S03]  /*15d0*/  IMAD.MOV.U32 R7, RZ, RZ, R9 ;  /* 0x000000ffff077224 */ /* 0x001fc600078e0009 */
[----:B------:R2:W0:Y:S01]  /*15e0*/  SHFL.DOWN PT, R14, R13, 0x10, 0x1f ;  /* 0x0a001f000d0e7f89 */ /* 0x00042200000e0000 */
[----:B------:R-:W-:Y:S05]  /*15f0*/  @P0 BRA `(.L_x_146) ;  /* 0x0000000000500947 */ /* 0x000fea0003800000 */
[----:B-1----:R-:W-:Y:S01]  /*1600*/  DSETP.GEU.AND P0, PT, |R8|, |R2|, PT ;  /* 0x400000020800722a */ /* 0x002fe20003f0e200 */
[----:B---3--:R-:W-:Y:S02]  /*1610*/  IMAD.MOV.U32 R4, RZ, RZ, R15 ;  /* 0x000000ffff047224 */ /* 0x008fe400078e000f */
        /* <DEDUP_REMOVED lines=18> */
.L_x_146:
[----:B------:R-:W-:Y:S05]  /*1740*/  BSYNC.RECONVERGENT B1 ;  /* 0x0000000000017941 */ /* 0x000fea0003800200 */
.L_x_145:
        /* <DEDUP_REMOVED lines=11> */
.L_x_148:
[----:B------:R-:W-:Y:S05]  /*1800*/  BSYNC.RECONVERGENT B1 ;  /* 0x0000000000017941 */ /* 0x000fea0003800200 */
.L_x_147:
[----:B------:R-:W-:Y:S01]  /*1810*/  BAR.SYNC.DEFER_BLOCKING 0x0 ;  /* 0x0000000000007b1d */ /* 0x000fe20000010000 */
[----:B------:R-:W-:-:S13]  /*1820*/  ISETP.NE.AND P1, PT, R10, RZ, PT ;  /* 0x000000ff0a00720c */ /* 0x000fda0003f25270 */
[----:B------:R-:W-:Y:S05]  /*1830*/  @P1 BRA `(.L_x_149) ;  /* 0x0000005000201947 */ /* 0x000fea0003800000 */
[----:B-1--4-:R-:W1:Y:S01]  /*1840*/  S2R R3, SR_CgaCtaId ;  /* 0x0000000000037919 */ /* 0x012e620000008800 */
[----:B------:R-:W-:Y:S01]  /*1850*/  MOV R20, 0x400 ;  /* 0x0000040000147802 */ /* 0x000fe20000000f00 */
[----:B------:R-:W-:Y:S03]  /*1860*/  BSSY.RECONVERGENT B1, `(.L_x_150) ;  /* 0x000001a000017945 */ /* 0x000fe60003800200 */
[----:B-1----:R-:W-:-:S05]  /*1870*/  LEA R20, R3, R20, 0x18 ;  /* 0x0000001403147211 */ /* 0x002fca00078ec0ff */
[----:B------:R-:W1:Y:S04]  /*1880*/  LDS.64 R16, [R20+0x18] ;  /* 0x0000180014107984 */ /* 0x000e680000000a00 */
[----:B--2---:R-:W2:Y:S04]  /*1890*/  LDS.128 R8, [R20+0x20] ;  /* 0x0000200014087984 */ /* 0x004ea80000000c00 */
[----:B------:R4:W4:Y:S04]  /*18a0*/  LDS.64 R2, [R20+0x80] ;  /* 0x0000800014027984 */ /* 0x0009280000000a00 */
[----:B0--3--:R0:W3:Y:S01]  /*18b0*/  LDS.128 R12, [R20+0x30] ;  /* 0x00003000140c7984 */ /* 0x0090e20000000c00 */
[----:B-1----:R-:W-:Y:S01]  /*18c0*/  DSETP.GEU.AND P0, PT, |R6|, |R16|, PT ;  /* 0x400000100600722a */ /* 0x002fe20003f0e200 */
[----:B------:R-:W-:-:S02]  /*18d0*/  IMAD.MOV.U32 R22, RZ, RZ, R16 ;  /* 0x000000ffff167224 */ /* 0x000fc400078e0010 */
[----:B------:R-:W-:Y:S02]  /*18e0*/  IMAD.MOV.U32 R23, RZ, RZ, R17 ;  /* 0x000000ffff177224 */ /* 0x000fe400078e0011 */
[----:B--2---:R-:W-:Y:S02]  /*18f0*/  IMAD.MOV.U32 R24, RZ, RZ, R8 ;  /* 0x000000ffff187224 */ /* 0x004fe400078e0008 */
[----:B------:R-:W-:-:S07]  /*1900*/  IMAD.MOV.U32 R25, RZ, RZ, R9 ;  /* 0x000000ffff197224 */ /* 0x000fce00078e0009 */
[----:B0--34-:R-:W-:Y:S05]  /*1910*/  @!P0 BRA `(.L_x_151) ;  /* 0x0000000000388947 */ /* 0x019fea0003800000 */
[----:B------:R-:W-:Y:S01]  /*1920*/  DSETP.GEU.AND P0, PT, |R16|, |R6|, PT ;  /* 0x400000061000722a */ /* 0x000fe20003f0e200 */
[----:B------:R-:W-:Y:S01]  /*1930*/  IMAD.MOV.U32 R22, RZ, RZ, R6 ;  /* 0x000000ffff167224 */ /* 0x000fe200078e0006 */
[----:B------:R-:W-:Y:S01]  /*1940*/  MOV R25, R5 ;  /* 0x0000000500197202 */ /* 0x000fe20000000f00 */
[----:B------:R-:W-:Y:S02]  /*1950*/  IMAD.MOV.U32 R23, RZ, RZ, R7 ;  /* 0x000000ffff177224 */ /* 0x000fe400078e0007 */
[----:B------:R-:W-:-:S09]  /*1960*/  IMAD.MOV.U32 R24, RZ, RZ, R4 ;  /* 0x000000ffff187224 */ /* 0x000fd200078e0004 */
        /* <DEDUP_REMOVED lines=9> */
.L_x_151:
[----:B------:R-:W-:Y:S05]  /*1a00*/  BSYNC.RECONVERGENT B1 ;  /* 0x0000000000017941 */ /* 0x000fea0003800200 */
.L_x_150:
        /* <DEDUP_REMOVED lines=23> */
.L_x_153:
[----:B------:R-:W-:Y:S05]  /*1b80*/  BSYNC.RECONVERGENT B1 ;  /* 0x0000000000017941 */ /* 0x000fea0003800200 */
.L_x_152:
        /* <DEDUP_REMOVED lines=21> */
.L_x_155:
[----:B------:R-:W-:Y:S05]  /*1ce0*/  BSYNC.RECONVERGENT B1 ;  /* 0x0000000000017941 */ /* 0x000fea0003800200 */
.L_x_154:
        /* <DEDUP_REMOVED lines=23> */
.L_x_157:
[----:B------:R-:W-:Y:S05]  /*1e60*/  BSYNC.RECONVERGENT B1 ;  /* 0x0000000000017941 */ /* 0x000fea0003800200 */
.L_x_156:
        /* <DEDUP_REMOVED lines=21> */
.L_x_159:
[----:B------:R-:W-:Y:S05]  /*1fc0*/  BSYNC.RECONVERGENT B1 ;  /* 0x0000000000017941 */ /* 0x000fea0003800200 */
.L_x_158:
        /* <DEDUP_REMOVED lines=21> */
.L_x_161:
[----:B------:R-:W-:Y:S05]  /*2120*/  BSYNC.RECONVERGENT B1 ;  /* 0x0000000000017941 */ /* 0x000fea0003800200 */
.L_x_160:
        /* <DEDUP_REMOVED lines=21> */
.L_x_136:
[----:B------:R-:W0:Y:S01]  /*2280*/  S2R R2, SR_LANEID ;  /* 0x0000000000027919 */ /* 0x000e220000000000 */
[----:B------:R-:W-:Y:S01]  /*2290*/  LOP3.LUT R3, R10, 0x3e0, RZ, 0xc0, !PT ;  /* 0x000003e00a037812 */ /* 0x000fe200078ec0ff */
[----:B------:R-:W-:Y:S01]  /*22a0*/  BSSY.RECONVERGENT B1, `(.L_x_162) ;  /* 0x0000024000017945 */ /* 0x000fe20003800200 */
[----:B------:R-:W-:Y:S02]  /*22b0*/  IMAD.MOV.U32 R18, RZ, RZ, R21 ;  /* 0x000000ffff127224 */ /* 0x000fe400078e0015 */
[----:B------:R-:W-:Y:S01]  /*22c0*/  LOP3.LUT R6, RZ, R3, RZ, 0x33, !PT ;  /* 0x00000003ff067212 */ /* 0x000fe200078e33ff */
[----:B------:R-:W-:Y:S02]  /*22d0*/  VIADD R4, R3, 0x20 ;  /* 0x0000002003047836 */ /* 0x000fe40000000000 */
[----:B------:R-:W-:Y:S02]  /*22e0*/  IMAD.MOV.U32 R22, RZ, RZ, R20 ;  /* 0x000000ffff167224 */ /* 0x000fe400078e0014 */
[----:B------:R-:W-:Y:S01]  /*22f0*/  IMAD.IADD R3, R9, 0x1, R6 ;  /* 0x0000000109037824 */ /* 0x000fe200078e0206 */
[----:B------:R-:W-:Y:S01]  /*2300*/  ISETP.GT.AND P0, PT, R4, R9, PT ;  /* 0x000000090400720c */ /* 0x000fe20003f04270 */
[----:B-----5:R-:W-:-:S02]  /*2310*/  IMAD.MOV.U32 R4, RZ, RZ, R14 ;  /* 0x000000ffff047224 */ /* 0x020fc400078e000e */
[----:B------:R-:W-:Y:S01]  /*2320*/  IMAD.MOV.U32 R5, RZ, RZ, R15 ;  /* 0x000000ffff057224 */ /* 0x000fe200078e000f */
[----:B------:R-:W-:-:S05]  /*2330*/  SEL R3, R3, 0x1f, P0 ;  /* 0x0000001f03037807 */ /* 0x000fca0000000000 */
[----:B------:R1:W2:Y:S04]  /*2340*/  SHFL.DOWN PT, R6, R14, 0x1, R3 ;  /* 0x082000000e067989 */ /* 0x0002a800000e0003 */
[----:B------:R1:W3:Y:S04]  /*2350*/  SHFL.DOWN PT, R7, R15, 0x1, R3 ;  /* 0x082000000f077989 */ /* 0x0002e800000e0003 */
[----:B------:R1:W4:Y:S01]  /*2360*/  SHFL.DOWN PT, R8, R21, 0x1, R3 ;  /* 0x0820000015087989 */ /* 0x00032200000e0003 */
[----:B0-----:R-:W-:-:S03]  /*2370*/  ISETP.GE.AND P0, PT, R2, R3, PT ;  /* 0x000000030200720c */ /* 0x001fc60003f06270 */
[----:B------:R1:W0:Y:S10]  /*2380*/  SHFL.DOWN PT, R11, R20, 0x1, R3 ;  /* 0x08200000140b7989 */ /* 0x00023400000e0003 */
[----:B-12---:R-:W-:Y:S05]  /*2390*/  @P0 BRA `(.L_x_163) ;  /* 0x0000000000500947 */ /* 0x006fea0003800000 */
[----:B---3--:R-:W-:Y:S01]  /*23a0*/  DSETP.GEU.AND P0, PT, |R14|, |R6|, PT ;  /* 0x400000060e00722a */ /* 0x008fe20003f0e200 */
        /* <DEDUP_REMOVED lines=19> */
.L_x_163:
[----:B------:R-:W-:Y:S05]  /*24e0*/  BSYNC.RECONVERGENT B1 ;  /* 0x0000000000017941 */ /* 0x000fea0003800200 */
.L_x_162:
[----:B------:R-:W-:Y:S01]  /*24f0*/  IADD3 R6, PT, PT, R2, 0x2, RZ ;  /* 0x0000000202067810 */ /* 0x000fe20007ffe0ff */
[----:B------:R1:W2:Y:S01]  /*2500*/  SHFL.DOWN PT, R12, R4, 0x2, R3 ;  /* 0x08400000040c7989 */ /* 0x0002a200000e0003 */
[----:B------:R-:W-:Y:S01]  /*2510*/  BSSY.RECONVERGENT B1, `(.L_x_164) ;  /* 0x000001e000017945 */ /* 0x000fe20003800200 */
[----:B----4-:R-:W-:Y:S01]  /*2520*/  IMAD.MOV.U32 R8, RZ, RZ, R18 ;  /* 0x000000ffff087224 */ /* 0x010fe200078e0012 */
[----:B------:R-:W-:Y:S01]  /*2530*/  ISETP.GT.AND P0, PT, R6, R3, PT ;  /* 0x000000030600720c */ /* 0x000fe20003f04270 */
[----:B------:R1:W4:Y:S01]  /*2540*/  SHFL.DOWN PT, R13, R5, 0x2, R3 ;  /* 0x08400000050d7989 */ /* 0x00032200000e0003 */
[----:B------:R-:W-:Y:S02]  /*2550*/  IMAD.MOV.U32 R16, RZ, RZ, R22 ;  /* 0x000000ffff107224 */ /* 0x000fe400078e0016 */
[----:B------:R-:W-:Y:S01]  /*2560*/  IMAD.MOV.U32 R6, RZ, RZ, R4 ;  /* 0x000000ffff067224 */ /* 0x000fe200078e0004 */
[----:B0-----:R1:W0:Y:S01]  /*2570*/  SHFL.DOWN PT, R11, R18, 0x2, R3 ;  /* 0x08400000120b7989 */ /* 0x00122200000e0003 */
[----:B---3--:R-:W-:-:S03]  /*2580*/  IMAD.MOV.U32 R7, RZ, RZ, R5 ;  /* 0x000000ffff077224 */ /* 0x008fc600078e0005 */
[----:B------:R1:W3:Y:S04]  /*2590*/  SHFL.DOWN PT, R15, R22, 0x2, R3 ;  /* 0x08400000160f7989 */ /* 0x0002e800000e0003 */
[----:B------:R-:W-:Y:S05]  /*25a0*/  @P0 BRA `(.L_x_165) ;  /* 0x0000000000500947 */ /* 0x000fea0003800000 */
[----:B--2-4-:R-:W-:Y:S01]  /*25b0*/  DSETP.GEU.AND P0, PT, |R4|, |R12|, PT ;  /* 0x4000000c0400722a */ /* 0x014fe20003f0e200 */
        /* <DEDUP_REMOVED lines=19> */
.L_x_165:
[----:B------:R-:W-:Y:S05]  /*26f0*/  BSYNC.RECONVERGENT B1 ;  /* 0x0000000000017941 */ /* 0x000fea0003800200 */
.L_x_164:
[----:B-1----:R-:W-:Y:S01]  /*2700*/  VIADD R4, R2, 0x4 ;  /* 0x0000000402047836 */ /* 0x002fe20000000000 */
[----:B--2---:R1:W2:Y:S01]  /*2710*/  SHFL.DOWN PT, R12, R6, 0x4, R3 ;  /* 0x08800000060c7989 */ /* 0x0042a200000e0003 */
[----:B------:R-:W-:Y:S01]  /*2720*/  BSSY.RECONVERGENT B1, `(.L_x_166) ;  /* 0x000001e000017945 */ /* 0x000fe20003800200 */
[----:B------:R-:W-:Y:S02]  /*2730*/  IMAD.MOV.U32 R14, RZ, RZ, R8 ;  /* 0x000000ffff0e7224 */ /* 0x000fe400078e0008 */
[----:B------:R-:W-:Y:S01]  /*2740*/  ISETP.GT.AND P0, PT, R4, R3, PT ;  /* 0x000000030400720c */ /* 0x000fe20003f04270 */
[----:B----4-:R1:W4:Y:S01]  /*2750*/  SHFL.DOWN PT, R13, R7, 0x4, R3 ;  /* 0x08800000070d7989 */ /* 0x01032200000e0003 */
[----:B------:R-:W-:Y:S02]  /*2760*/  IMAD.MOV.U32 R18, RZ, RZ, R16 ;  /* 0x000000ffff127224 */ /* 0x000fe400078e0010 */
[----:B------:R-:W-:Y:S01]  /*2770*/  IMAD.MOV.U32 R4, RZ, RZ, R6 ;  /* 0x000000ffff047224 */ /* 0x000fe200078e0006 */
[----:B0-----:R1:W0:Y:S01]  /*2780*/  SHFL.DOWN PT, R11, R8, 0x4, R3 ;  /* 0x08800000080b7989 */ /* 0x00122200000e0003 */
[----:B------:R-:W-:-:S03]  /*2790*/  IMAD.MOV.U32 R5, RZ, RZ, R7 ;  /* 0x000000ffff057224 */ /* 0x000fc600078e0007 */
[----:B---3--:R1:W3:Y:S04]  /*27a0*/  SHFL.DOWN PT, R15, R16, 0x4, R3 ;  /* 0x08800000100f7989 */ /* 0x0082e800000e0003 */
        /* <DEDUP_REMOVED lines=21> */
.L_x_167:
[----:B------:R-:W-:Y:S05]  /*2900*/  BSYNC.RECONVERGENT B1 ;  /* 0x0000000000017941 */ /* 0x000fea0003800200 */
.L_x_166:
[----:B-1----:R-:W-:Y:S01]  /*2910*/  VIADD R8, R2, 0x8 ;  /* 0x0000000802087836 */ /* 0x002fe20000000000 */
[----:B------:R1:W1:Y:S01]  /*2920*/  SHFL.DOWN PT, R6, R4, 0x8, R3 ;  /* 0x0900000004067989 */ /* 0x00026200000e0003 */
[----:B------:R-:W-:Y:S01]  /*2930*/  BSSY.RECONVERGENT B1, `(.L_x_168) ;  /* 0x000001e000017945 */ /* 0x000fe20003800200 */
[----:B------:R-:W-:Y:S02]  /*2940*/  IMAD.MOV.U32 R16, RZ, RZ, R18 ;  /* 0x000000ffff107224 */ /* 0x000fe400078e0012 */
[----:B------:R-:W-:Y:S01]  /*2950*/  ISETP.GT.AND P0, PT, R8, R3, PT ;  /* 0x000000030800720c */ /* 0x000fe20003f04270 */
[----:B------:R1:W1:Y:S01]  /*2960*/  SHFL.DOWN PT, R7, R5, 0x8, R3 ;  /* 0x0900000005077989 */ /* 0x00026200000e0003 */
[----:B------:R-:W-:Y:S02]  /*2970*/  IMAD.MOV.U32 R8, RZ, RZ, R14 ;  /* 0x000000ffff087224 */ /* 0x000fe400078e000e */
[----:B--2---:R-:W-:Y:S01]  /*2980*/  IMAD.MOV.U32 R12, RZ, RZ, R4 ;  /* 0x000000ffff0c7224 */ /* 0x004fe200078e0004 */
[----:B0-----:R0:W2:Y:S01]  /*2990*/  SHFL.DOWN PT, R11, R14, 0x8, R3 ;  /* 0x090000000e0b7989 */ /* 0x0010a200000e0003 */
[----:B----4-:R-:W-:-:S03]  /*29a0*/  IMAD.MOV.U32 R13, RZ, RZ, R5 ;  /* 0x000000ffff0d7224 */ /* 0x010fc600078e0005 */
[----:B---3--:R0:W3:Y:S04]  /*29b0*/  SHFL.DOWN PT, R15, R18, 0x8, R3 ;  /* 0x09000000120f7989 */ /* 0x0080e800000e0003 */
[----:B------:R-:W-:Y:S05]  /*29c0*/  @P0 BRA `(.L_x_169) ;  /* 0x0000000000500947 */ /* 0x000fea0003800000 */
[----:B-1----:R-:W-:Y:S01]  /*29d0*/  DSETP.GEU.AND P0, PT, |R4|, |R6|, PT ;  /* 0x400000060400722a */ /* 0x002fe20003f0e200 */
[----:B--2---:R-:W-:Y:S02]  /*29e0*/  IMAD.MOV.U32 R8, RZ, RZ, R11 ;  /* 0x000000ffff087224 */ /* 0x004fe400078e000b */
        /* <DEDUP_REMOVED lines=18> */
.L_x_169:
[----:B------:R-:W-:Y:S05]  /*2b10*/  BSYNC.RECONVERGENT B1 ;  /* 0x0000000000017941 */ /* 0x000fea0003800200 */
.L_x_168:
[----:B-1----:R-:W-:Y:S01]  /*2b20*/  VIADD R4, R2, 0x10 ;  /* 0x0000001002047836 */ /* 0x002fe20000000000 */
[----:B0-----:R0:W1:Y:S01]  /*2b30*/  SHFL.DOWN PT, R14, R12, 0x10, R3 ;  /* 0x0a0000000c0e7989 */ /* 0x00106200000e0003 */
[----:B------:R-:W-:Y:S01]  /*2b40*/  BSSY.RECONVERGENT B1, `(.L_x_170) ;  /* 0x000001e000017945 */ /* 0x000fe20003800200 */
[----:B------:R-:W-:Y:S02]  /*2b50*/  IMAD.MOV.U32 R5, RZ, RZ, R16 ;  /* 0x000000ffff057224 */ /* 0x000fe400078e0010 */
[----:B------:R-:W-:Y:S01]  /*2b60*/  ISETP.GT.AND P0, PT, R4, R3, PT ;  /* 0x000000030400720c */ /* 0x000fe20003f04270 */
[----:B---3--:R0:W3:Y:S01]  /*2b70*/  SHFL.DOWN PT, R15, R13, 0x10, R3 ;  /* 0x0a0000000d0f7989 */ /* 0x0080e200000e0003 */
[----:B------:R-:W-:Y:S02]  /*2b80*/  IMAD.MOV.U32 R4, RZ, RZ, R8 ;  /* 0x000000ffff047224 */ /* 0x000fe400078e0008 */
[----:B------:R-:W-:Y:S01]  /*2b90*/  IMAD.MOV.U32 R6, RZ, RZ, R12 ;  /* 0x000000ffff067224 */ /* 0x000fe200078e000c */
[----:B--2---:R0:W2:Y:S01]  /*2ba0*/  SHFL.DOWN PT, R11, R8, 0x10, R3 ;  /* 0x0a000000080b7989 */ /* 0x0040a200000e0003 */
[----:B------:R-:W-:-:S03]  /*2bb0*/  IMAD.MOV.U32 R7, RZ, RZ, R13 ;  /* 0x000000ffff077224 */ /* 0x000fc600078e000d */
[----:B------:R0:W4:Y:S04]  /*2bc0*/  SHFL.DOWN PT, R17, R16, 0x10, R3 ;  /* 0x0a00000010117989 */ /* 0x00012800000e0003 */
[----:B------:R-:W-:Y:S05]  /*2bd0*/  @P0 BRA `(.L_x_171) ;  /* 0x0000000000500947 */ /* 0x000fea0003800000 */
[----:B-1-3--:R-:W-:Y:S01]  /*2be0*/  DSETP.GEU.AND P0, PT, |R12|, |R14|, PT ;  /* 0x4000000e0c00722a */ /* 0x00afe20003f0e200 */
        /* <DEDUP_REMOVED lines=19> */
.L_x_171:
[----:B------:R-:W-:Y:S05]  /*2d20*/  BSYNC.RECONVERGENT B1 ;  /* 0x0000000000017941 */ /* 0x000fea0003800200 */
.L_x_170:
[----:B------:R-:W-:Y:S01]  /*2d30*/  ISETP.NE.AND P0, PT, R2, RZ, PT ;  /* 0x000000ff0200720c */ /* 0x000fe20003f05270 */
[----:B------:R-:W-:-:S12]  /*2d40*/  BSSY.RECONVERGENT B1, `(.L_x_172) ;  /* 0x000000a000017945 */ /* 0x000fd80003800200 */
[----:B------:R-:W-:Y:S05]  /*2d50*/  @P0 BRA `(.L_x_173) ;  /* 0x0000000000200947 */ /* 0x000fea0003800000 */
[----:B0-----:R-:W0:Y:S01]  /*2d60*/  S2R R8, SR_CgaCtaId ;  /* 0x0000000000087919 */ /* 0x001e220000008800 */
[----:B------:R-:W-:Y:S02]  /*2d70*/  MOV R3, 0x400 ;  /* 0x0000040000037802 */ /* 0x000fe40000000f00 */
[----:B------:R-:W-:-:S04]  /*2d80*/  SHF.R.U32.HI R2, RZ, 0x1, R10 ;  /* 0x00000001ff027819 */ /* 0x000fc8000001160a */
[----:B------:R-:W-:Y:S02]  /*2d90*/  LOP3.LUT R2, R2, 0x1f0, RZ, 0xc0, !PT ;  /* 0x000001f002027812 */ /* 0x000fe400078ec0ff */
[----:B0-----:R-:W-:-:S05]  /*2da0*/  LEA R3, R8, R3, 0x18 ;  /* 0x0000000308037211 */ /* 0x001fca00078ec0ff */
[----:B------:R-:W-:-:S05]  /*2db0*/  IMAD.IADD R3, R2, 0x1, R3 ;  /* 0x0000000102037824 */ /* 0x000fca00078e0203 */
[----:B------:R0:W-:Y:S04]  /*2dc0*/  STS.64 [R3+0x10], R4 ;  /* 0x0000100403007388 */ /* 0x0001e80000000a00 */
[----:B------:R0:W-:Y:S02]  /*2dd0*/  STS.64 [R3+0x8], R6 ;  /* 0x0000080603007388 */ /* 0x0001e40000000a00 */
.L_x_173:
[----:B------:R-:W-:Y:S05]  /*2de0*/  BSYNC.RECONVERGENT B1 ;  /* 0x0000000000017941 */ /* 0x000fea0003800200 */
.L_x_172:
[----:B------:R-:W-:Y:S01]  /*2df0*/  BAR.SYNC.DEFER_BLOCKING 0x0 ;  /* 0x0000000000007b1d */ /* 0x000fe20000010000 */
[----:B------:R-:W-:-:S13]  /*2e00*/  ISETP.NE.AND P1, PT, R10, RZ, PT ;  /* 0x000000ff0a00720c */ /* 0x000fda0003f25270 */
[----:B------:R-:W-:Y:S05]  /*2e10*/  @P1 BRA `(.L_x_149) ;  /* 0x0000003800a81947 */ /* 0x000fea0003800000 */
[----:B------:R-:W-:Y:S01]  /*2e20*/  ISETP.GE.AND P0, PT, R9, 0x21, PT ;  /* 0x000000210900780c */ /* 0x000fe20003f06270 */
[----:B0-----:R-:W-:Y:S02]  /*2e30*/  IMAD.MOV.U32 R13, RZ, RZ, R4 ;  /* 0x000000ffff0d7224 */ /* 0x001fe400078e0004 */
[----:B------:R-:W-:Y:S02]  /*2e40*/  IMAD.MOV.U32 R8, RZ, RZ, R5 ;  /* 0x000000ffff087224 */ /* 0x000fe400078e0005 */
[----:B------:R-:W-:Y:S02]  /*2e50*/  IMAD.MOV.U32 R2, RZ, RZ, R6 ;  /* 0x000000ffff027224 */ /* 0x000fe400078e0006 */
[----:B------:R-:W-:-:S06]  /*2e60*/  IMAD.MOV.U32 R3, RZ, RZ, R7 ;  /* 0x000000ffff037224 */ /* 0x000fcc00078e0007 */
[----:B------:R-:W-:Y:S05]  /*2e70*/  @!P0 BRA `(.L_x_174) ;  /* 0x00000000006c8947 */ /* 0x000fea0003800000 */
[----:B------:R-:W0:Y:S01]  /*2e80*/  S2UR UR5, SR_CgaCtaId ;  /* 0x00000000000579c3 */ /* 0x000e220000008800 */
[----:B------:R-:W-:Y:S01]  /*2e90*/  UMOV UR4, 0x400 ;  /* 0x0000040000047882 */ /* 0x000fe20000000000 */
[----:B------:R-:W-:Y:S01]  /*2ea0*/  BSSY.RECONVERGENT B1, `(.L_x_174) ;  /* 0x0000018000017945 */ /* 0x000fe20003800200 */
[----:B0-----:R-:W-:-:S09]  /*2eb0*/  ULEA UR4, UR5, UR4, 0x18 ;  /* 0x0000000405047291 */ /* 0x001fd2000f8ec0ff */
[----:B--2---:R-:W0:Y:S04]  /*2ec0*/  LDS.64 R10, [UR4+0x18] ;  /* 0x00001804ff0a7984 */ /* 0x004e280008000a00 */
[----:B-1-3--:R-:W1:Y:S01]  /*2ed0*/  LDS.64 R14, [UR4+0x20] ;  /* 0x00002004ff0e7984 */ /* 0x00ae620008000a00 */
[----:B0-----:R-:W-:Y:S01]  /*2ee0*/  DSETP.GEU.AND P0, PT, |R6|, |R10|, PT ;  /* 0x4000000a0600722a */ /* 0x001fe20003f0e200 */
[----:B------:R-:W-:Y:S02]  /*2ef0*/  IMAD.MOV.U32 R2, RZ, RZ, R10 ;  /* 0x000000ffff027224 */ /* 0x000fe400078e000a */
[----:B------:R-:W-:Y:S02]  /*2f00*/  IMAD.MOV.U32 R3, RZ, RZ, R11 ;  /* 0x000000ffff037224 */ /* 0x000fe400078e000b */
[----:B-1----:R-:W-:-:S02]  /*2f10*/  IMAD.MOV.U32 R13, RZ, RZ, R14 ;  /* 0x000000ffff0d7224 */ /* 0x002fc400078e000e */
[----:B------:R-:W-:-:S07]  /*2f20*/  IMAD.MOV.U32 R8, RZ, RZ, R15 ;  /* 0x000000ffff087224 */ /* 0x000fce00078e000f */
[----:B------:R-:W-:Y:S05]  /*2f30*/  @!P0 BRA `(.L_x_175) ;  /* 0x0000000000388947 */ /* 0x000fea0003800000 */
        /* <DEDUP_REMOVED lines=14> */
.L_x_175:
[----:B------:R-:W-:Y:S05]  /*3020*/  BSYNC.RECONVERGENT B1 ;  /* 0x0000000000017941 */ /* 0x000fea0003800200 */
.L_x_174:
[----:B------:R-:W-:Y:S01]  /*3030*/  ISETP.GE.AND P0, PT, R9, 0x41, PT ;  /* 0x000000410900780c */ /* 0x000fe20003f06270 */
[----:B--2---:R-:W-:Y:S02]  /*3040*/  IMAD.MOV.U32 R11, RZ, RZ, R13 ;  /* 0x000000ffff0b7224 */ /* 0x004fe400078e000d */
        /* <DEDUP_REMOVED lines=8> */
[----:B------:R-:W0:Y:S04]  /*30d0*/  LDS.64 R6, [UR4+0x28] ;  /* 0x00002804ff067984 */ /* 0x000e280008000a00 */
        /* <DEDUP_REMOVED lines=21> */
.L_x_177:
[----:B------:R-:W-:Y:S05]  /*3230*/  BSYNC.RECONVERGENT B1 ;  /* 0x0000000000017941 */ /* 0x000fea0003800200 */
.L_x_176:
[----:B------:R-:W-:Y:S01]  /*3240*/  ISETP.GE.AND P0, PT, R9, 0x61, PT ;  /* 0x000000610900780c */ /* 0x000fe20003f06270 */
[----:B------:R-:W-:Y:S02]  /*3250*/  IMAD.MOV.U32 R13, RZ, RZ, R11 ;  /* 0x000000ffff0d7224 */ /* 0x000fe400078e000b */
        /* <DEDUP_REMOVED lines=30> */
.L_x_179:
[----:B------:R-:W-:Y:S05]  /*3440*/  BSYNC.RECONVERGENT B1 ;  /* 0x0000000000017941 */ /* 0x000fea0003800200 */
.L_x_178:
        /* <DEDUP_REMOVED lines=32> */
.L_x_181:
[----:B------:R-:W-:Y:S05]  /*3650*/  BSYNC.RECONVERGENT B1 ;  /* 0x0000000000017941 */ /* 0x000fea0003800200 */
.L_x_180:
        /* <DEDUP_REMOVED lines=32> */
.L_x_183:
[----:B------:R-:W-:Y:S05]  /*3860*/  BSYNC.RECONVERGENT B1 ;  /* 0x0000000000017941 */ /* 0x000fea0003800200 */
.L_x_182:
        /* <DEDUP_REMOVED lines=32> */
.L_x_185:
[----:B------:R-:W-:Y:S05]  /*3a70*/  BSYNC.RECONVERGENT B1 ;  /* 0x0000000000017941 */ /* 0x000fea0003800200 */
.L_x_184:
[----:B------:R-:W-:Y:S01]  /*3a80*/  ISETP.GE.AND P0, PT, R9, 0xe1, PT ;  /* 0x000000e10900780c */ /* 0x000fe20003f06270 */
[----:B------:R-:W-:Y:S01]  /*3a90*/  IMAD.MOV.U32 R5, RZ, RZ, R10 ;  /* 0x000000ffff057224 */ /* 0x000fe200078e000a */
[----:B------:R-:W-:Y:S01]  /*3aa0*/  MOV R4, R11 ;  /* 0x0000000b00047202 */ /* 0x000fe20000000f00 */
[----:B------:R-:W-:Y:S02]  /*3ab0*/  IMAD.MOV.U32 R6, RZ, RZ, R2 ;  /* 0x000000ffff067224 */ /* 0x000fe400078e0002 */
[----:B------:R-:W-:-:S08]  /*3ac0*/  IMAD.MOV.U32 R7, RZ, RZ, R3 ;  /* 0x000000ffff077224 */ /* 0x000fd000078e0003 */
[----:B------:R-:W-:Y:S05]  /*3ad0*/  @!P0 BRA `(.L_x_149) ;  /* 0x0000002c00788947 */ /* 0x000fea0003800000 */
[----:B------:R-:W0:Y:S01]  /*3ae0*/  S2UR UR5, SR_CgaCtaId ;  /* 0x00000000000579c3 */ /* 0x000e220000008800 */
[----:B------:R-:W-:Y:S02]  /*3af0*/  UMOV UR4, 0x400 ;  /* 0x0000040000047882 */ /* 0x000fe40000000000 */
[----:B0-----:R-:W-:-:S09]  /*3b00*/  ULEA UR4, UR5, UR4, 0x18 ;  /* 0x0000000405047291 */ /* 0x001fd2000f8ec0ff */
[----:B------:R-:W0:Y:S04]  /*3b10*/  LDS.64 R8, [UR4+0x78] ;  /* 0x00007804ff087984 */ /* 0x000e280008000a00 */
[----:B------:R-:W2:Y:S01]  /*3b20*/  LDS.64 R12, [UR4+0x80] ;  /* 0x00008004ff0c7984 */ /* 0x000ea20008000a00 */
[----:B0-----:R-:W-:Y:S01]  /*3b30*/  DSETP.GEU.AND P0, PT, |R2|, |R8|, PT ;  /* 0x400000080200722a */ /* 0x001fe20003f0e200 */
        /* <DEDUP_REMOVED lines=20> */
.L_x_117:
[----:B------:R-:W0:Y:S01]  /*3c80*/  S2R R3, SR_TID.X ;  /* 0x0000000000037919 */ /* 0x000e220000002100 */
[----:B------:R-:W1:Y:S02]  /*3c90*/  LDCU.128 UR12, c[0x0][0x380] ;  /* 0x00007000ff0c77ac */ /* 0x000e640008000c00 */
[----:B-1----:R-:W-:Y:S02]  /*3ca0*/  IMAD.U32 R2, RZ, RZ, UR12 ;  /* 0x0000000cff027e24 */ /* 0x002fe4000f8e00ff */
[----:B------:R-:W-:Y:S01]  /*3cb0*/  IMAD.U32 R4, RZ, RZ, UR13 ;  /* 0x0000000dff047e24 */ /* 0x000fe2000f8e00ff */
[----:B0-----:R-:W-:-:S05]  /*3cc0*/  IADD3 R5, P0, PT, R8, R3, RZ ;  /* 0x0000000308057210 */ /* 0x001fca0007f1e0ff */
[----:B------:R-:W-:Y:S01]  /*3cd0*/  IMAD.X R6, RZ, RZ, RZ, P0 ;  /* 0x000000ffff067224 */ /* 0x000fe200000e06ff */
[----:B------:R-:W-:-:S04]  /*3ce0*/  LEA R20, P0, R5, R2, 0x3 ;  /* 0x0000000205147211 */ /* 0x000fc800078018ff */
[----:B------:R-:W-:-:S05]  /*3cf0*/  LEA.HI.X R21, R5, R4, R6, 0x3, P0 ;  /* 0x0000000405157211 */ /* 0x000fca00000f1c06 */
[----:B------:R-:W2:Y:S04]  /*3d00*/  LDG.E.64 R6, desc[UR10][R20.64] ;  /* 0x0000000a14067981 */ /* 0x000ea8000c1e1b00 */
[----:B------:R-:W2:Y:S04]  /*3d10*/  LDG.E.64 R14, desc[UR10][R20.64+0x800] ;  /* 0x0008000a140e7981 */ /* 0x000ea8000c1e1b00 */
[----:B------:R-:W3:Y:S04]  /*3d20*/  LDG.E.64 R18, desc[UR10][R20.64+0x1000] ;  /* 0x0010000a14127981 */ /* 0x000ee8000c1e1b00 */
[----:B------:R-:W4:Y:S04]  /*3d30*/  LDG.E.64 R12, desc[UR10][R20.64+0x1800] ;  /* 0x0018000a140c7981 */ /* 0x000f28000c1e1b00 */
[----:B------:R-:W5:Y:S01]  /*3d40*/  LDG.E.64 R10, desc[UR10][R20.64+0x2000] ;  /* 0x0020000a140a7981 */ /* 0x000f62000c1e1b00 */
[----:B------:R-:W-:Y:S01]  /*3d50*/  IMAD.U32 R5, RZ, RZ, UR14 ;  /* 0x0000000eff057e24 */ /* 0x000fe2000f8e00ff */
[----:B------:R-:W-:Y:S01]  /*3d60*/  LOP3.LUT R9, R3, 0x400, RZ, 0xfc, !PT ;  /* 0x0000040003097812 */ /* 0x000fe200078efcff */
[----:B------:R-:W-:Y:S01]  /*3d70*/  BSSY.RECONVERGENT B1, `(.L_x_186) ;  /* 0x0000020000017945 */ /* 0x000fe20003800200 */
[----:B------:R-:W-:-:S04]  /*3d80*/  ISETP.LE.U32.AND P0, PT, R25, UR6, PT ;  /* 0x0000000619007c0c */ /* 0x000fc8000bf03070 */
[----:B------:R-:W-:Y:S01]  /*3d90*/  ISETP.GE.U32.AND.EX P0, PT, RZ, R16, PT, P0 ;  /* 0x00000010ff00720c */ /* 0x000fe20003f06100 */
[----:B--2---:R-:W-:-:S06]  /*3da0*/  DSETP.GEU.AND P2, PT, |R6|, |R14|, PT ;  /* 0x4000000e0600722a */ /* 0x004fcc0003f4e200 */
[----:B------:R-:W-:Y:S02]  /*3db0*/  FSEL R6, R6, R14, P2 ;  /* 0x0000000e06067208 */ /* 0x000fe40001000000 */
[----:B------:R-:W-:-:S06]  /*3dc0*/  FSEL R7, R7, R15, P2 ;  /* 0x0000000f07077208 */ /* 0x000fcc0001000000 */
[----:B---3--:R-:W-:-:S06]  /*3dd0*/  DSETP.GEU.AND P3, PT, |R6|, |R18|, PT ;  /* 0x400000120600722a */ /* 0x008fcc0003f6e200 */
[----:B------:R-:W-:Y:S01]  /*3de0*/  FSEL R14, R6, R18, P3 ;  /* 0x00000012060e7208 */ /* 0x000fe20001800000 */
[----:B------:R-:W-:Y:S01]  /*3df0*/  IMAD.U32 R6, RZ, RZ, UR15 ;  /* 0x0000000fff067e24 */ /* 0x000fe2000f8e00ff */
[----:B------:R-:W-:Y:S01]  /*3e00*/  FSEL R15, R7, R19, P3 ;  /* 0x00000013070f7208 */ /* 0x000fe20001800000 */
[----:B------:R-:W-:-:S05]  /*3e10*/  VIADD R18, R3, 0x100 ;  /* 0x0000010003127836 */ /* 0x000fca0000000000 */
[----:B----4-:R-:W-:-:S06]  /*3e20*/  DSETP.GEU.AND P1, PT, |R14|, |R12|, PT ;  /* 0x4000000c0e00722a */ /* 0x010fcc0003f2e200 */
[----:B------:R-:W-:Y:S01]  /*3e30*/  FSEL R12, R14, R12, P1 ;  /* 0x0000000c0e0c7208 */ /* 0x000fe20000800000 */
[----:B------:R-:W-:Y:S01]  /*3e40*/  VIADD R14, R3, 0x200 ;  /* 0x00000200030e7836 */ /* 0x000fe20000000000 */
[----:B------:R-:W-:Y:S02]  /*3e50*/  FSEL R13, R15, R13, P1 ;  /* 0x0000000d0f0d7208 */ /* 0x000fe40000800000 */
[----:B------:R-:W-:Y:S02]  /*3e60*/  IADD3 R15, P5, PT, R8, R5, RZ ;  /* 0x00000005080f7210 */ /* 0x000fe40007fbe0ff */
[----:B------:R-:W-:Y:S02]  /*3e70*/  @P3 SEL R14, R3, R18, P2 ;  /* 0x00000012030e3207 */ /* 0x000fe40001000000 */
[----:B-----5:R-:W-:Y:S01]  /*3e80*/  DSETP.GEU.AND P4, PT, |R12|, |R10|, PT ;  /* 0x4000000a0c00722a */ /* 0x020fe20003f8e200 */
[----:B------:R-:W-:Y:S01]  /*3e90*/  IMAD.X R17, RZ, RZ, R6, P5 ;  /* 0x000000ffff117224 */ /* 0x000fe200028e0606 */
[----:B------:R-:W-:Y:S01]  /*3ea0*/  IADD3 R7, P5, PT, R9, R15, RZ ;  /* 0x0000000f09077210 */ /* 0x000fe20007fbe0ff */
[----:B------:R-:W-:-:S04]  /*3eb0*/  @!P1 VIADD R14, R3, 0x300 ;  /* 0x00000300030e9836 */ /* 0x000fc80000000000 */
[----:B------:R-:W-:-:S07]  /*3ec0*/  IMAD.X R8, RZ, RZ, R17, P5 ;  /* 0x000000ffff087224 */ /* 0x000fce00028e0611 */
[----:B------:R-:W-:Y:S05]  /*3ed0*/  @!P4 BRA `(.L_x_187) ;  /* 0x000000000024c947 */ /* 0x000fea0003800000 */
[C---:B------:R-:W-:Y:S02]  /*3ee0*/  ISETP.GE.U32.AND P1, PT, R14.reuse, R9, PT ;  /* 0x000000090e00720c */ /* 0x040fe40003f26070 */
[----:B------:R-:W-:Y:S02]  /*3ef0*/  IADD3 R14, P2, PT, R14, R15, RZ ;  /* 0x0000000f0e0e7210 */ /* 0x000fe40007f5e0ff */
[----:B------:R-:W-:-:S03]  /*3f00*/  ISETP.GE.U32.AND.EX P1, PT, RZ, RZ, PT, P1 ;  /* 0x000000ffff00720c */ /* 0x000fc60003f26110 */
[----:B------:R-:W-:-:S10]  /*3f10*/  IMAD.X R9, RZ, RZ, R17, P2 ;  /* 0x000000ffff097224 */ /* 0x000fd400010e0611 */
[----:B------:R-:W-:-:S06]  /*3f20*/  DSETP.LT.OR P1, PT, |R10|, |R12|, !P1 ;  /* 0x4000000c0a00722a */ /* 0x000fcc0004f21600 */
[----:B------:R-:W-:Y:S02]  /*3f30*/  FSEL R10, R12, R10, P1 ;  /* 0x0000000a0c0a7208 */ /* 0x000fe40000800000 */
[----:B------:R-:W-:Y:S02]  /*3f40*/  FSEL R11, R13, R11, P1 ;  /* 0x0000000b0d0b7208 */ /* 0x000fe40000800000 */
[----:B------:R-:W-:Y:S02]  /*3f50*/  SEL R7, R14, R7, P1 ;  /* 0x000000070e077207 */ /* 0x000fe40000800000 */
[----:B------:R-:W-:-:S07]  /*3f60*/  SEL R8, R9, R8, P1 ;  /* 0x0000000809087207 */ /* 0x000fce0000800000 */
.L_x_187:
[----:B------:R-:W-:Y:S05]  /*3f70*/  BSYNC.RECONVERGENT B1 ;  /* 0x0000000000017941 */ /* 0x000fea0003800200 */
.L_x_186:
[----:B------:R-:W-:Y:S05]  /*3f80*/  @P0 BRA `(.L_x_188) ;  /* 0x0000001400000947 */ /* 0x000fea0003800000 */
[----:B------:R-:W0:Y:S01]  /*3f90*/  LDCU.64 UR8, c[0x0][0x3e8] ;  /* 0x00007d00ff0877ac */ /* 0x000e220008000a00 */
[----:B------:R-:W-:Y:S01]  /*3fa0*/  ISETP.NE.AND P0, PT, R3, RZ, PT ;  /* 0x000000ff0300720c */ /* 0x000fe20003f05270 */
[----:B------:R-:W-:Y:S01]  /*3fb0*/  BSSY.RECONVERGENT B1, `(.L_x_189) ;  /* 0x0000012000017945 */ /* 0x000fe20003800200 */
[----:B------:R-:W-:Y:S01]  /*3fc0*/  UMOV UR4, 0x8 ;  /* 0x0000000800047882 */ /* 0x000fe20000000000 */
[----:B------:R-:W-:Y:S02]  /*3fd0*/  UMOV UR5, 0x0 ;  /* 0x0000000000057882 */ /* 0x000fe40000000000 */
[----:B0-----:R-:W-:-:S04]  /*3fe0*/  UIMAD.WIDE.U32 UR4, UR8, 0x1, UR4 ;  /* 0x00000001080478a5 */ /* 0x001fc8000f8e0004 */
[----:B------:R-:W-:Y:S02]  /*3ff0*/  UIADD3 UR7, UPT, UPT, UR5, UR9, URZ ;  /* 0x0000000905077290 */ /* 0x000fe4000fffe0ff */
[----:B------:R-:W-:Y:S02]  /*4000*/  IMAD.U32 R13, RZ, RZ, UR5 ;  /* 0x00000005ff0d7e24 */ /* 0x000fe4000f8e00ff */
[----:B------:R-:W-:Y:S02]  /*4010*/  IMAD.U32 R12, RZ, RZ, UR4 ;  /* 0x00000004ff0c7e24 */ /* 0x000fe4000f8e00ff */
[----:B------:R-:W-:Y:S01]  /*4020*/  IMAD.U32 R13, RZ, RZ, UR7 ;  /* 0x00000007ff0d7e24 */ /* 0x000fe2000f8e00ff */
[----:B------:R-:W-:Y:S06]  /*4030*/  @P0 BRA `(.L_x_190) ;  /* 0x0000000000240947 */ /* 0x000fec0003800000 */
[----:B------:R-:W-:Y:S02]  /*4040*/  IMAD.MOV.U32 R18, RZ, RZ, 0x500 ;  /* 0x00000500ff127424 */ /* 0x000fe400078e00ff */
[----:B------:R-:W-:-:S05]  /*4050*/  IMAD.MOV.U32 R19, RZ, RZ, 0x0 ;  /* 0x00000000ff137424 */ /* 0x000fca00078e00ff */
[----:B------:R-:W2:Y:S01]  /*4060*/  ATOMG.E.ADD.64.STRONG.GPU PT, R14, desc[UR10][R12.64], R18 ;  /* 0x800000120c0e79a8 */ /* 0x000ea200081ef50a */
[----:B------:R-:W0:Y:S01]  /*4070*/  S2UR UR5, SR_CgaCtaId ;  /* 0x00000000000579c3 */ /* 0x000e220000008800 */
[----:B------:R-:W-:Y:S02]  /*4080*/  UMOV UR4, 0x400 ;  /* 0x0000040000047882 */ /* 0x000fe40000000000 */
[----:B0-----:R-:W-:Y:S01]  /*4090*/  ULEA UR4, UR5, UR4, 0x18 ;  /* 0x0000000405047291 */ /* 0x001fe2000f8ec0ff */
[----:B--2---:R-:W-:-:S05]  /*40a0*/  IADD3 R14, P0, PT, R14, UR6, RZ ;  /* 0x000000060e0e7c10 */ /* 0x004fca000ff1e0ff */
[----:B------:R-:W-:-:S05]  /*40b0*/  IMAD.X R15, RZ, RZ, R15, P0 ;  /* 0x000000ffff0f7224 */ /* 0x000fca00000e060f */
[----:B------:R0:W-:Y:S03]  /*40c0*/  STS.64 [UR4+0x98], R14 ;  /* 0x0000980eff007988 */ /* 0x0001e60008000a04 */
.L_x_190:
[----:B------:R-:W-:Y:S05]  /*40d0*/  BSYNC.RECONVERGENT B1 ;  /* 0x0000000000017941 */ /* 0x000fea0003800200 */
.L_x_189:
[----:B------:R-:W1:Y:S08]  /*40e0*/  S2UR UR5, SR_CgaCtaId ;  /* 0x00000000000579c3 */ /* 0x000e700000008800 */
[----:B------:R-:W-:Y:S06]  /*40f0*/  BAR.SYNC.DEFER_BLOCKING 0x0 ;  /* 0x0000000000007b1d */ /* 0x000fec0000010000 */
[----:B------:R-:W-:-:S02]  /*4100*/  UMOV UR4, 0x400 ;  /* 0x0000040000047882 */ /* 0x000fc40000000000 */
[----:B-1----:R-:W-:-:S06]  /*4110*/  ULEA UR4, UR5, UR4, 0x18 ;  /* 0x0000000405047291 */ /* 0x002fcc000f8ec0ff */
[----:B------:R-:W-:-:S05]  /*4120*/  IMAD.U32 R9, RZ, RZ, UR4 ;  /* 0x00000004ff097e24 */ /* 0x000fca000f8e00ff */
[----:B------:R-:W0:Y:S02]  /*4130*/  LDS.64 R18, [R9+0x98] ;  /* 0x0000980009127984 */ /* 0x000e240000000a00 */
[----:B0-----:R-:W-:-:S04]  /*4140*/  IADD3 R14, P1, PT, R18, 0x500, RZ ;  /* 0x00000500120e7810 */ /* 0x001fc80007f3e0ff */
[----:B------:R-:W-:Y:S01]  /*4150*/  ISETP.GT.U32.AND P0, PT, R14, R25, PT ;  /* 0x000000190e00720c */ /* 0x000fe20003f04070 */
[----:B------:R-:W-:-:S05]  /*4160*/  IMAD.X R15, RZ, RZ, R19, P1 ;  /* 0x000000ffff0f7224 */ /* 0x000fca00008e0613 */
[----:B------:R-:W-:-:S13]  /*4170*/  ISETP.GT.AND.EX P0, PT, R15, R16, PT, P0 ;  /* 0x000000100f00720c */ /* 0x000fda0003f04300 */
[----:B------:R-:W-:Y:S05]  /*4180*/  @P0 BRA `(.L_x_191) ;  /* 0x0000000400b40947 */ /* 0x000fea0003800000 */
[----:B------:R-:W-:Y:S01]  /*4190*/  BSSY.RECONVERGENT B1, `(.L_x_191) ;  /* 0x000006c000017945 */ /* 0x000fe20003800200 */
[----:B------:R-:W-:Y:S01]  /*41a0*/  IMAD.MOV.U32 R20, RZ, RZ, R10 ;  /* 0x000000ffff147224 */ /* 0x000fe200078e000a */
[----:B------:R-:W0:Y:S01]  /*41b0*/  LDCU.64 UR8, c[0x0][0x398] ;  /* 0x00007300ff0877ac */ /* 0x000e220008000a00 */
[----:B------:R-:W-:Y:S02]  /*41c0*/  IMAD.MOV.U32 R21, RZ, RZ, R11 ;  /* 0x000000ffff157224 */ /* 0x000fe400078e000b */
[----:B------:R-:W-:Y:S01]  /*41d0*/  IMAD.MOV.U32 R15, RZ, RZ, R7 ;  /* 0x000000ffff0f7224 */ /* 0x000fe200078e0007 */
[----:B------:R-:W1:Y:S01]  /*41e0*/  LDCU.128 UR12, c[0x0][0x380] ;  /* 0x00007000ff0c77ac */ /* 0x000e620008000c00 */
[----:B------:R-:W-:-:S07]  /*41f0*/  IMAD.MOV.U32 R14, RZ, RZ, R8 ;  /* 0x000000ffff0e7224 */ /* 0x000fce00078e0008 */
.L_x_194:
[----:B------:R-:W-:Y:S01]  /*4200*/  IADD3 R7, P0, PT, R3, R18, RZ ;  /* 0x0000001203077210 */ /* 0x000fe20007f1e0ff */
[----:B-1----:R-:W-:Y:S02]  /*4210*/  IMAD.U32 R2, RZ, RZ, UR12 ;  /* 0x0000000cff027e24 */ /* 0x002fe4000f8e00ff */
[----:B------:R-:W-:Y:S02]  /*4220*/  IMAD.U32 R4, RZ, RZ, UR13 ;  /* 0x0000000dff047e24 */ /* 0x000fe4000f8e00ff */
[----:B------:R-:W-:Y:S01]  /*4230*/  IMAD.X R25, RZ, RZ, R19, P0 ;  /* 0x000000ffff197224 */ /* 0x000fe200000e0613 */
[----:B------:R-:W-:-:S04]  /*4240*/  LEA R10, P0, R7, R2, 0x3 ;  /* 0x00000002070a7211 */ /* 0x000fc800078018ff */
[----:B------:R-:W-:-:S05]  /*4250*/  LEA.HI.X R11, R7, R4, R25, 0x3, P0 ;  /* 0x00000004070b7211 */ /* 0x000fca00000f1c19 */
[----:B------:R-:W2:Y:S04]  /*4260*/  LDG.E.64 R16, desc[UR10][R10.64] ;  /* 0x0000000a0a107981 */ /* 0x000ea8000c1e1b00 */
[----:B------:R-:W3:Y:S01]  /*4270*/  LDG.E.64 R18, desc[UR10][R10.64+0x800] ;  /* 0x0008000a0a127981 */ /* 0x000ee2000c1e1b00 */
[----:B------:R-:W-:Y:S02]  /*4280*/  IMAD.U32 R5, RZ, RZ, UR14 ;  /* 0x0000000eff057e24 */ /* 0x000fe4000f8e00ff */
[----:B------:R-:W-:-:S03]  /*4290*/  IMAD.U32 R6, RZ, RZ, UR15 ;  /* 0x0000000fff067e24 */ /* 0x000fc6000f8e00ff */
[----:B------:R-:W-:-:S04]  /*42a0*/  IADD3 R24, P0, PT, R7, R5, RZ ;  /* 0x0000000507187210 */ /* 0x000fc80007f1e0ff */
[----:B------:R-:W-:Y:S01]  /*42b0*/  IADD3 R27, P3, PT, R24, 0x100, RZ ;  /* 0x00000100181b7810 */ /* 0x000fe20007f7e0ff */
[----:B------:R-:W-:-:S04]  /*42c0*/  IMAD.X R25, R25, 0x1, R6, P0 ;  /* 0x0000000119197824 */ /* 0x000fc800000e0606 */
[----:B------:R-:W-:Y:S01]  /*42d0*/  IMAD.X R26, RZ, RZ, R25, P3 ;  /* 0x000000ffff1a7224 */ /* 0x000fe200018e0619 */
[----:B--2---:R-:W-:-:S14]  /*42e0*/  DSETP.GEU.AND P2, PT, |R20|, |R16|, PT ;  /* 0x400000101400722a */ /* 0x004fdc0003f4e200 */
[----:B------:R-:W-:-:S04]  /*42f0*/  @P2 ISETP.GE.U32.AND P0, PT, R15, R24, PT ;  /* 0x000000180f00220c */ /* 0x000fc80003f06070 */
[----:B------:R-:W-:-:S13]  /*4300*/  @P2 ISETP.GE.AND.EX P0, PT, R14, R25, PT, P0 ;  /* 0x000000190e00220c */ /* 0x000fda0003f06300 */
[----:B------:R-:W-:-:S06]  /*4310*/  @P2 DSETP.LT.OR P0, PT, |R16|, |R20|, !P0 ;  /* 0x400000141000222a */ /* 0x000fcc0004701600 */
[----:B------:R-:W-:Y:S02]  /*4320*/  @P2 FSEL R7, R20, R16, P0 ;  /* 0x0000001014072208 */ /* 0x000fe40000000000 */
[----:B------:R-:W-:Y:S02]  /*4330*/  @P2 FSEL R20, R21, R17, P0 ;  /* 0x0000001115142208 */ /* 0x000fe40000000000 */
[C---:B------:R-:W-:Y:S01]  /*4340*/  IADD3 R21, P5, PT, R24.reuse, 0x300, RZ ;  /* 0x0000030018157810 */ /* 0x040fe20007fbe0ff */
[----:B------:R-:W-:Y:S01]  /*4350*/  @P2 IMAD.MOV.U32 R16, RZ, RZ, R7 ;  /* 0x000000ffff102224 */ /* 0x000fe200078e0007 */
[C---:B------:R-:W-:Y:S01]  /*4360*/  IADD3 R7, P6, PT, R24.reuse, 0x400, RZ ;  /* 0x0000040018077810 */ /* 0x040fe20007fde0ff */
[----:B------:R-:W-:Y:S01]  /*4370*/  @P2 IMAD.MOV.U32 R17, RZ, RZ, R20 ;  /* 0x000000ffff112224 */ /* 0x000fe200078e0014 */
[----:B------:R-:W-:Y:S01]  /*4380*/  IADD3 R20, P4, PT, R24, 0x200, RZ ;  /* 0x0000020018147810 */ /* 0x000fe20007f9e0ff */
[--C-:B------:R-:W-:Y:S01]  /*4390*/  IMAD.X R23, RZ, RZ, R25.reuse, P5 ;  /* 0x000000ffff177224 */ /* 0x100fe200028e0619 */
[----:B------:R-:W-:Y:S01]  /*43a0*/  @P2 SEL R24, R15, R24, P0 ;  /* 0x000000180f182207 */ /* 0x000fe20000000000 */
[----:B------:R-:W-:-:S02]  /*43b0*/  IMAD.X R8, RZ, RZ, R25, P6 ;  /* 0x000000ffff087224 */ /* 0x000fc400030e0619 */
[----:B------:R-:W-:Y:S01]  /*43c0*/  IMAD.X R22, RZ, RZ, R25, P4 ;  /* 0x000000ffff167224 */ /* 0x000fe200020e0619 */
[----:B------:R-:W-:Y:S01]  /*43d0*/  @P2 SEL R25, R14, R25, P0 ;  /* 0x000000190e192207 */ /* 0x000fe20000000000 */
[----:B---3--:R-:W-:Y:S01]  /*43e0*/  DSETP.GEU.AND P1, PT, |R16|, |R18|, PT ;  /* 0x400000121000722a */ /* 0x008fe20003f2e200 */
[----:B------:R-:W2:-:S13]  /*43f0*/  LDG.E.64 R14, desc[UR10][R10.64+0x1000] ;  /* 0x0010000a0a0e7981 */ /* 0x000e9a000c1e1b00 */
[----:B------:R-:W-:-:S04]  /*4400*/  @P1 ISETP.GE.U32.AND P0, PT, R24, R27, PT ;  /* 0x0000001b1800120c */ /* 0x000fc80003f06070 */
[----:B------:R-:W-:-:S13]  /*4410*/  @P1 ISETP.GE.AND.EX P0, PT, R25, R26, PT, P0 ;  /* 0x0000001a1900120c */ /* 0x000fda0003f06300 */
[----:B------:R-:W-:-:S06]  /*4420*/  @P1 DSETP.LT.OR P0, PT, |R18|, |R16|, !P0 ;  /* 0x400000101200122a */ /* 0x000fcc0004701600 */
[----:B------:R-:W-:Y:S02]  /*4430*/  @P1 FSEL R28, R16, R18, P0 ;  /* 0x00000012101c1208 */ /* 0x000fe40000000000 */
[----:B------:R-:W-:Y:S02]  /*4440*/  @P1 FSEL R29, R17, R19, P0 ;  /* 0x00000013111d1208 */ /* 0x000fe40000000000 */
[----:B------:R-:W3:Y:S01]  /*4450*/  LDG.E.64 R16, desc[UR10][R10.64+0x1800] ;  /* 0x0018000a0a107981 */ /* 0x000ee2000c1e1b00 */
[----:B------:R-:W-:Y:S02]  /*4460*/  @P1 IMAD.MOV.U32 R18, RZ, RZ, R28 ;  /* 0x000000ffff121224 */ /* 0x000fe400078e001c */
[----:B------:R-:W-:Y:S01]  /*4470*/  @P1 IMAD.MOV.U32 R19, RZ, RZ, R29 ;  /* 0x000000ffff131224 */ /* 0x000fe200078e001d */
[----:B------:R-:W-:Y:S02]  /*4480*/  @P1 SEL R27, R24, R27, P0 ;  /* 0x0000001b181b1207 */ /* 0x000fe40000000000 */
[----:B------:R-:W-:Y:S01]  /*4490*/  @P1 SEL R26, R25, R26, P0 ;  /* 0x0000001a191a1207 */ /* 0x000fe20000000000 */
[----:B------:R-:W-:Y:S01]  /*44a0*/  BSSY.RECONVERGENT B2, `(.L_x_192) ;  /* 0x000001d000027945 */ /* 0x000fe20003800200 */
[----:B------:R-:W5:Y:S01]  /*44b0*/  LDG.E.64 R10, desc[UR10][R10.64+0x2000] ;  /* 0x0020000a0a0a7981 */ /* 0x000f62000c1e1b00 */
[----:B------:R-:W-:Y:S06]  /*44c0*/  BAR.SYNC.DEFER_BLOCKING 0x0 ;  /* 0x0000000000007b1d */ /* 0x000fec0000010000 */
[----:B--2---:R-:W-:-:S14]  /*44d0*/  DSETP.GEU.AND P2, PT, |R18|, |R14|, PT ;  /* 0x4000000e1200722a */ /* 0x004fdc0003f4e200 */
[----:B------:R-:W-:-:S04]  /*44e0*/  @P2 ISETP.GE.U32.AND P0, PT, R27, R20, PT ;  /* 0x000000141b00220c */ /* 0x000fc80003f06070 */
[----:B------:R-:W-:-:S13]  /*44f0*/  @P2 ISETP.GE.AND.EX P0, PT, R26, R22, PT, P0 ;  /* 0x000000161a00220c */ /* 0x000fda0003f06300 */
[----:B------:R-:W-:-:S06]  /*4500*/  @P2 DSETP.LT.OR P0, PT, |R14|, |R18|, !P0 ;  /* 0x400000120e00222a */ /* 0x000fcc0004701600 */
[----:B------:R-:W-:Y:S02]  /*4510*/  @P2 FSEL R18, R18, R14, P0 ;  /* 0x0000000e12122208 */ /* 0x000fe40000000000 */
[----:B------:R-:W-:-:S03]  /*4520*/  @P2 FSEL R19, R19, R15, P0 ;  /* 0x0000000f13132208 */ /* 0x000fc60000000000 */
[----:B------:R-:W-:Y:S02]  /*4530*/  @P2 IMAD.MOV.U32 R14, RZ, RZ, R18 ;  /* 0x000000ffff0e2224 */ /* 0x000fe400078e0012 */
[----:B------:R-:W-:-:S06]  /*4540*/  @P2 IMAD.MOV.U32 R15, RZ, RZ, R19 ;  /* 0x000000ffff0f2224 */ /* 0x000fcc00078e0013 */
[----:B---3--:R-:W-:Y:S01]  /*4550*/  DSETP.GEU.AND P1, PT, |R14|, |R16|, PT ;  /* 0x400000100e00722a */ /* 0x008fe20003f2e200 */
[----:B------:R-:W-:Y:S02]  /*4560*/  @P2 SEL R20, R27, R20, P0 ;  /* 0x000000141b142207 */ /* 0x000fe40000000000 */
[----:B------:R-:W-:Y:S02]  /*4570*/  @P2 SEL R22, R26, R22, P0 ;  /* 0x000000161a162207 */ /* 0x000fe40000000000 */
[----:B------:R-:W-:-:S09]  /*4580*/  ISETP.NE.AND P2, PT, R3, RZ, PT ;  /* 0x000000ff0300720c */ /* 0x000fd20003f45270 */
[----:B------:R-:W-:-:S04]  /*4590*/  @P1 ISETP.GE.U32.AND P0, PT, R20, R21, PT ;  /* 0x000000151400120c */ /* 0x000fc80003f06070 */
[----:B------:R-:W-:-:S13]  /*45a0*/  @P1 ISETP.GE.AND.EX P0, PT, R22, R23, PT, P0 ;  /* 0x000000171600120c */ /* 0x000fda0003f06300 */
[----:B------:R-:W-:Y:S01]  /*45b0*/  @P1 DSETP.LT.OR P0, PT, |R16|, |R14|, !P0 ;  /* 0x4000000e1000122a */ /* 0x000fe20004701600 */
[----:B------:R-:W-:-:S13]  /*45c0*/  @P2 BRA `(.L_x_193) ;  /* 0x0000000000282947 */ /* 0x000fda0003800000 */
[----:B------:R-:W-:Y:S02]  /*45d0*/  IMAD.MOV.U32 R24, RZ, RZ, 0x500 ;  /* 0x00000500ff187424 */ /* 0x000fe400078e00ff */
[----:B------:R-:W-:-:S06]  /*45e0*/  IMAD.MOV.U32 R25, RZ, RZ, 0x0 ;  /* 0x00000000ff197424 */ /* 0x000fcc00078e00ff */
[----:B------:R-:W2:Y:S01]  /*45f0*/  ATOMG.E.ADD.64.STRONG.GPU PT, R24, desc[UR10][R12.64], R24 ;  /* 0x800000180c1879a8 */ /* 0x000ea200081ef50a */
[----:B------:R-:W1:Y:S01]  /*4600*/  S2UR UR5, SR_CgaCtaId ;  /* 0x00000000000579c3 */ /* 0x000e620000008800 */
[----:B------:R-:W-:Y:S02]  /*4610*/  UMOV UR4, 0x400 ;  /* 0x0000040000047882 */ /* 0x000fe40000000000 */
[----:B-1----:R-:W-:-:S06]  /*4620*/  ULEA UR4, UR5, UR4, 0x18 ;  /* 0x0000000405047291 */ /* 0x002fcc000f8ec0ff */
[----:B------:R-:W-:Y:S01]  /*4630*/  IMAD.U32 R9, RZ, RZ, UR4 ;  /* 0x00000004ff097e24 */ /* 0x000fe2000f8e00ff */
[----:B--2---:R-:W-:-:S05]  /*4640*/  IADD3 R18, P2, PT, R24, UR6, RZ ;  /* 0x0000000618127c10 */ /* 0x004fca000ff5e0ff */
[----:B------:R-:W-:-:S05]  /*4650*/  IMAD.X R19, RZ, RZ, R25, P2 ;  /* 0x000000ffff137224 */ /* 0x000fca00010e0619 */
[----:B------:R1:W-:Y:S03]  /*4660*/  STS.64 [R9+0x98], R18 ;  /* 0x0000981209007388 */ /* 0x0003e60000000a00 */
.L_x_193:
[----:B0-----:R-:W-:Y:S05]  /*4670*/  BSYNC.RECONVERGENT B2 ;  /* 0x0000000000027941 */ /* 0x001fea0003800200 */
.L_x_192:
[----:B------:R-:W-:Y:S01]  /*4680*/  BAR.SYNC.DEFER_BLOCKING 0x0 ;  /* 0x0000000000007b1d */ /* 0x000fe20000010000 */
[----:B------:R-:W-:Y:S01]  /*4690*/  @P1 FSEL R14, R14, R16, P0 ;  /* 0x000000100e0e1208 */ /* 0x000fe20000000000 */
[----:B------:R-:W-:Y:S01]  /*46a0*/  IMAD.U32 R25, RZ, RZ, UR8 ;  /* 0x00000008ff197e24 */ /* 0x000fe2000f8e00ff */
[----:B------:R-:W-:Y:S02]  /*46b0*/  @P1 FSEL R15, R15, R17, P0 ;  /* 0x000000110f0f1208 */ /* 0x000fe40000000000 */
[----:B------:R-:W-:Y:S01]  /*46c0*/  @P1 SEL R21, R20, R21, P0 ;  /* 0x0000001514151207 */ /* 0x000fe20000000000 */
[----:B------:R-:W-:Y:S01]  /*46d0*/  @P1 IMAD.MOV.U32 R16, RZ, RZ, R14 ;  /* 0x000000ffff101224 */ /* 0x000fe200078e000e */
[----:B------:R-:W-:Y:S01]  /*46e0*/  @P1 SEL R23, R22, R23, P0 ;  /* 0x0000001716171207 */ /* 0x000fe20000000000 */
[----:B------:R-:W-:-:S06]  /*46f0*/  @P1 IMAD.MOV.U32 R17, RZ, RZ, R15 ;  /* 0x000000ffff111224 */ /* 0x000fcc00078e000f */
[----:B-----5:R-:W-:Y:S01]  /*4700*/  DSETP.GEU.AND P2, PT, |R16|, |R10|, PT ;  /* 0x4000000a1000722a */ /* 0x020fe20003f4e200 */
[----:B-1----:R-:W0:-:S13]  /*4710*/  LDS.64 R18, [R9+0x98] ;  /* 0x0000980009127984 */ /* 0x002e1a0000000a00 */
[----:B------:R-:W-:-:S04]  /*4720*/  @P2 ISETP.GE.U32.AND P0, PT, R21, R7, PT ;  /* 0x000000071500220c */ /* 0x000fc80003f06070 */
[----:B------:R-:W-:-:S13]  /*4730*/  @P2 ISETP.GE.AND.EX P0, PT, R23, R8, PT, P0 ;  /* 0x000000081700220c */ /* 0x000fda0003f06300 */
[----:B------:R-:W-:-:S06]  /*4740*/  @P2 DSETP.LT.OR P0, PT, |R10|, |R16|, !P0 ;  /* 0x400000100a00222a */ /* 0x000fcc0004701600 */
[----:B------:R-:W-:Y:S02]  /*4750*/  @P2 FSEL R17, R17, R11, P0 ;  /* 0x0000000b11112208 */ /* 0x000fe40000000000 */
[----:B------:R-:W-:Y:S02]  /*4760*/  @P2 SEL R7, R21, R7, P0 ;  /* 0x0000000715072207 */ /* 0x000fe40000000000 */
[----:B------:R-:W-:Y:S01]  /*4770*/  @P2 SEL R8, R23, R8, P0 ;  /* 0x0000000817082207 */ /* 0x000fe20000000000 */
[----:B------:R-:W-:-:S04]  /*4780*/  @P2 IMAD.MOV.U32 R11, RZ, RZ, R17 ;  /* 0x000000ffff0b2224 */ /* 0x000fc800078e0011 */
[----:B------:R-:W-:Y:S01]  /*4790*/  IMAD.MOV.U32 R21, RZ, RZ, R11 ;  /* 0x000000ffff157224 */ /* 0x000fe200078e000b */
[----:B0-----:R-:W-:-:S04]  /*47a0*/  IADD3 R14, P3, PT, R18, 0x500, RZ ;  /* 0x00000500120e7810 */ /* 0x001fc80007f7e0ff */
[----:B------:R-:W-:Y:S01]  /*47b0*/  ISETP.GT.U32.AND P1, PT, R14, R25, PT ;  /* 0x000000190e00720c */ /* 0x000fe20003f24070 */
[----:B------:R-:W-:Y:S01]  /*47c0*/  IMAD.X R15, RZ, RZ, R19, P3 ;  /* 0x000000ffff0f7224 */ /* 0x000fe200018e0613 */
[----:B------:R-:W-:Y:S01]  /*47d0*/  @P2 FSEL R14, R16, R10, P0 ;  /* 0x0000000a100e2208 */ /* 0x000fe20000000000 */
[----:B------:R-:W-:-:S04]  /*47e0*/  IMAD.U32 R16, RZ, RZ, UR9 ;  /* 0x00000009ff107e24 */ /* 0x000fc8000f8e00ff */
[----:B------:R-:W-:Y:S01]  /*47f0*/  @P2 IMAD.MOV.U32 R10, RZ, RZ, R14 ;  /* 0x000000ffff0a2224 */ /* 0x000fe200078e000e */
[----:B------:R-:W-:Y:S01]  /*4800*/  ISETP.GT.AND.EX P0, PT, R15, R16, PT, P1 ;  /* 0x000000100f00720c */ /* 0x000fe20003f04310 */
[----:B------:R-:W-:Y:S01]  /*4810*/  IMAD.MOV.U32 R14, RZ, RZ, R8 ;  /* 0x000000ffff0e7224 */ /* 0x000fe200078e0008 */
[----:B------:R-:W-:Y:S01]  /*4820*/  MOV R15, R7 ;  /* 0x00000007000f7202 */ /* 0x000fe20000000f00 */
[----:B------:R-:W-:-:S10]  /*4830*/  IMAD.MOV.U32 R20, RZ, RZ, R10 ;  /* 0x000000ffff147224 */ /* 0x000fd400078e000a */
[----:B------:R-:W-:Y:S05]  /*4840*/  @!P0 BRA `(.L_x_194) ;  /* 0xfffffff8006c8947 */ /* 0x000fea000383ffff */
[----:B------:R-:W-:Y:S05]  /*4850*/  BSYNC.RECONVERGENT B1 ;  /* 0x0000000000017941 */ /* 0x000fea0003800200 */
.L_x_191:
[----:B------:R-:W-:Y:S01]  /*4860*/  ISETP.GE.U32.AND P0, PT, R18, R25, PT ;  /* 0x000000191200720c */ /* 0x000fe20003f06070 */
[----:B------:R-:W-:Y:S03]  /*4870*/  BSSY.RECONVERGENT B1, `(.L_x_188) ;  /* 0x00000b1000017945 */ /* 0x000fe60003800200 */
[----:B------:R-:W-:-:S13]  /*4880*/  ISETP.GE.AND.EX P0, PT, R19, R16, PT, P0 ;  /* 0x000000101300720c */ /* 0x000fda0003f06300 */
[----:B------:R-:W-:Y:S05]  /*4890*/  @P0 BRA `(.L_x_195) ;  /* 0x0000000800b80947 */ /* 0x000fea0003800000 */
[----:B------:R-:W-:-:S05]  /*48a0*/  IMAD.IADD R20, R25, 0x1, -R18 ;  /* 0x0000000119147824 */ /* 0x000fca00078e0a12 */
[----:B------:R-:W-:-:S13]  /*48b0*/  ISETP.GE.AND P0, PT, R3, R20, PT ;  /* 0x000000140300720c */ /* 0x000fda0003f06270 */
[----:B------:R-:W-:Y:S05]  /*48c0*/  @P0 BRA `(.L_x_195) ;  /* 0x0000000800ac0947 */ /* 0x000fea0003800000 */
[----:B------:R-:W-:Y:S01]  /*48d0*/  LOP3.LUT R9, RZ, R3, RZ, 0x33, !PT ;  /* 0x00000003ff097212 */ /* 0x000fe200078e33ff */
[----:B------:R-:W-:Y:S03]  /*48e0*/  BSSY.RECONVERGENT B2, `(.L_x_196) ;  /* 0x0000035000027945 */ /* 0x000fe60003800200 */
[----:B------:R-:W-:-:S04]  /*48f0*/  IADD3 R25, PT, PT, -R18, R25, R9 ;  /* 0x0000001912197210 */ /* 0x000fc80007ffe109 */
[----:B------:R-:W-:-:S04]  /*4900*/  LOP3.LUT R9, R25, 0x300, RZ, 0xc0, !PT ;  /* 0x0000030019097812 */ /* 0x000fc800078ec0ff */
[----:B------:R-:W-:Y:S01]  /*4910*/  ISETP.NE.AND P0, PT, R9, 0x300, PT ;  /* 0x000003000900780c */ /* 0x000fe20003f05270 */
[----:B------:R-:W-:-:S12]  /*4920*/  IMAD.MOV.U32 R9, RZ, RZ, R3 ;  /* 0x000000ffff097224 */ /* 0x000fd800078e0003 */
[----:B------:R-:W-:Y:S05]  /*4930*/  @!P0 BRA `(.L_x_197) ;  /* 0x0000000000bc8947 */ /* 0x000fea0003800000 */
[----:B------:R-:W-:Y:S02]  /*4940*/  IADD3 R15, P0, PT, R3, R18, RZ ;  /* 0x00000012030f7210 */ /* 0x000fe40007f1e0ff */
[----:B------:R-:W-:Y:S02]  /*4950*/  LEA.HI R9, R25, 0x1, RZ, 0x18 ;  /* 0x0000000119097811 */ /* 0x000fe400078fc0ff */
[C---:B------:R-:W-:Y:S01]  /*4960*/  LEA R2, P1, R15.reuse, R2, 0x3 ;  /* 0x000000020f027211 */ /* 0x040fe200078218ff */
[----:B------:R-:W-:Y:S01]  /*4970*/  IMAD.X R13, RZ, RZ, R19, P0 ;  /* 0x000000ffff0d7224 */ /* 0x000fe200000e0613 */
[----:B------:R-:W-:Y:S02]  /*4980*/  IADD3 R14, P0, PT, R15, R5, RZ ;  /* 0x000000050f0e7210 */ /* 0x000fe40007f1e0ff */
[----:B------:R-:W-:Y:S01]  /*4990*/  LOP3.LUT R5, R9, 0x3, RZ, 0xc0, !PT ;  /* 0x0000000309057812 */ /* 0x000fe200078ec0ff */
[----:B------:R-:W-:Y:S01]  /*49a0*/  IMAD.MOV.U32 R9, RZ, RZ, R3 ;  /* 0x000000ffff097224 */ /* 0x000fe200078e0003 */
[----:B------:R-:W-:Y:S01]  /*49b0*/  LEA.HI.X R15, R15, R4, R13, 0x3, P1 ;  /* 0x000000040f0f7211 */ /* 0x000fe200008f1c0d */
[----:B------:R-:W-:-:S02]  /*49c0*/  IMAD.X R16, R13, 0x1, R6, P0 ;  /* 0x000000010d107824 */ /* 0x000fc400000e0606 */
[----:B------:R-:W-:-:S07]  /*49d0*/  IMAD.MOV R6, RZ, RZ, -R5 ;  /* 0x000000ffff067224 */ /* 0x000fce00078e0a05 */
.L_x_200:
        /* <DEDUP_REMOVED lines=9> */
[----:B------:R-:W-:Y:S02]  /*4a70*/  IMAD.MOV.U32 R4, RZ, RZ, R10 ;  /* 0x000000ffff047224 */ /* 0x000fe400078e000a */
        /* <DEDUP_REMOVED lines=21> */
.L_x_199:
[----:B------:R-:W-:Y:S05]  /*4bd0*/  BSYNC.RECONVERGENT B3 ;  /* 0x0000000000037941 */ /* 0x000fea0003800200 */
.L_x_198:
[----:B------:R-:W-:Y:S01]  /*4be0*/  IADD3 R14, P0, PT, R14, 0x100, RZ ;  /* 0x000001000e0e7810 */ /* 0x000fe20007f1e0ff */
[----:B------:R-:W-:Y:S02]  /*4bf0*/  VIADD R9, R9, 0x100 ;  /* 0x0000010009097836 */ /* 0x000fe40000000000 */
[----:B------:R-:W-:Y:S02]  /*4c00*/  IMAD.X R15, RZ, RZ, R15, P3 ;  /* 0x000000ffff0f7224 */ /* 0x000fe400018e060f */
[----:B------:R-:W-:Y:S01]  /*4c10*/  IMAD.X R16, RZ, RZ, R16, P0 ;  /* 0x000000ffff107224 */ /* 0x000fe200000e0610 */
[----:B------:R-:W-:Y:S07]  /*4c20*/  @P2 BRA `(.L_x_200) ;  /* 0xfffffffc006c2947 */ /* 0x000fee000383ffff */
.L_x_197:
[----:B------:R-:W-:Y:S05]  /*4c30*/  BSYNC.RECONVERGENT B2 ;  /* 0x0000000000027941 */ /* 0x000fea0003800200 */
.L_x_196:
[----:B------:R-:W-:-:S13]  /*4c40*/  ISETP.GE.U32.AND P0, PT, R25, 0x300, PT ;  /* 0x000003001900780c */ /* 0x000fda0003f06070 */
[----:B------:R-:W-:Y:S05]  /*4c50*/  @!P0 BRA `(.L_x_195) ;  /* 0x0000000400c88947 */ /* 0x000fea0003800000 */
[----:B------:R-:W0:Y:S01]  /*4c60*/  LDC.64 R16, c[0x0][0x380] ;  /* 0x0000e000ff107b82 */ /* 0x000e220000000a00 */
[----:B------:R-:W-:-:S07]  /*4c70*/  VIADD R21, R9, 0x200 ;  /* 0x0000020009157836 */ /* 0x000fce0000000000 */
[----:B------:R-:W1:Y:S02]  /*4c80*/  LDC.64 R14, c[0x0][0x388] ;  /* 0x0000e200ff0e7b82 */ /* 0x000e640000000a00 */
.L_x_209:
[----:B------:R-:W-:-:S05]  /*4c90*/  VIADD R5, R21, 0xfffffe00 ;  /* 0xfffffe0015057836 */ /* 0x000fca0000000000 */
[----:B------:R-:W-:-:S05]  /*4ca0*/  IADD3 R5, P0, PT, R5, R18, RZ ;  /* 0x0000001205057210 */ /* 0x000fca0007f1e0ff */
[----:B------:R-:W-:Y:S01]  /*4cb0*/  IMAD.X R2, RZ, RZ, R19, P0 ;  /* 0x000000ffff027224 */ /* 0x000fe200000e0613 */
[----:B0-----:R-:W-:-:S04]  /*4cc0*/  LEA R22, P0, R5, R16, 0x3 ;  /* 0x0000001005167211 */ /* 0x001fc800078018ff */
[----:B------:R-:W-:-:S05]  /*4cd0*/  LEA.HI.X R23, R5, R17, R2, 0x3, P0 ;  /* 0x0000001105177211 */ /* 0x000fca00000f1c02 */
[----:B------:R-:W2:Y:S04]  /*4ce0*/  LDG.E.64 R24, desc[UR10][R22.64] ;  /* 0x0000000a16187981 */ /* 0x000ea8000c1e1b00 */
[----:B------:R0:W5:Y:S01]  /*4cf0*/  LDG.E.64 R12, desc[UR10][R22.64+0x800] ;  /* 0x0008000a160c7981 */ /* 0x000162000c1e1b00 */
        /* <DEDUP_REMOVED lines=23> */
.L_x_202:
[----:B------:R-:W-:Y:S05]  /*4e70*/  BSYNC.RECONVERGENT B2 ;  /* 0x0000000000027941 */ /* 0x000fea0003800200 */
.L_x_201:
[----:B------:R0:W5:Y:S04]  /*4e80*/  LDG.E.64 R6, desc[UR10][R22.64+0x1000] ;  /* 0x0010000a16067981 */ /* 0x000168000c1e1b00 */
[----:B------:R0:W5:Y:S02]  /*4e90*/  LDG.E.64 R24, desc[UR10][R22.64+0x1800] ;  /* 0x0018000a16187981 */ /* 0x000164000c1e1b00 */
[----:B-----5:R-:W-:Y:S01]  /*4ea0*/  DSETP.GEU.AND P0, PT, |R4|, |R12|, PT ;  /* 0x4000000c0400722a */ /* 0x020fe20003f0e200 */
[----:B------:R-:W-:Y:S01]  /*4eb0*/  VIADD R11, R21, 0xffffff00 ;  /* 0xffffff00150b7836 */ /* 0x000fe20000000000 */
[----:B------:R-:W-:Y:S01]  /*4ec0*/  BSSY.RECONVERGENT B2, `(.L_x_203) ;  /* 0x0000016000027945 */ /* 0x000fe20003800200 */
[----:B------:R-:W-:-:S03]  /*4ed0*/  IMAD.MOV.U32 R10, RZ, RZ, R12 ;  /* 0x000000ffff0a7224 */ /* 0x000fc600078e000c */
[----:B------:R-:W-:Y:S01]  /*4ee0*/  IADD3 R28, P1, P2, R18, R14, R11 ;  /* 0x0000000e121c7210 */ /* 0x000fe20007a3e00b */
[----:B------:R-:W-:-:S03]  /*4ef0*/  IMAD.MOV.U32 R11, RZ, RZ, R13 ;  /* 0x000000ffff0b7224 */ /* 0x000fc600078e000d */
[----:B------:R-:W-:Y:S01]  /*4f00*/  IADD3.X R27, PT, PT, R19, R15, RZ, P1, P2 ;  /* 0x0000000f131b7210 */ /* 0x000fe20000fe44ff */
[----:B------:R-:W-:-:S04]  /*4f10*/  IMAD.MOV.U32 R8, RZ, RZ, R28 ;  /* 0x000000ffff087224 */ /* 0x000fc800078e001c */
        /* <DEDUP_REMOVED lines=16> */
.L_x_204:
[----:B------:R-:W-:Y:S05]  /*5020*/  BSYNC.RECONVERGENT B2 ;  /* 0x0000000000027941 */ /* 0x000fea0003800200 */
.L_x_203:
[----:B------:R-:W-:Y:S01]  /*5030*/  DSETP.GEU.AND P0, PT, |R10|, |R6|, PT ;  /* 0x400000060a00722a */ /* 0x000fe20003f0e200 */
[----:B------:R-:W-:Y:S01]  /*5040*/  IADD3 R23, P1, P2, R18, R14, R21 ;  /* 0x0000000e12177210 */ /* 0x000fe20007a3e015 */
[----:B------:R-:W-:Y:S01]  /*5050*/  BSSY.RECONVERGENT B2, `(.L_x_205) ;  /* 0x0000016000027945 */ /* 0x000fe20003800200 */
[----:B------:R-:W-:Y:S02]  /*5060*/  VIADD R13, R21, 0x100 ;  /* 0x00000100150d7836 */ /* 0x000fe40000000000 */
[----:B------:R-:W-:Y:S01]  /*5070*/  IADD3.X R27, PT, PT, R19, R15, RZ, P1, P2 ;  /* 0x0000000f131b7210 */ /* 0x000fe20000fe44ff */
[----:B------:R-:W-:Y:S02]  /*5080*/  IMAD.MOV.U32 R2, RZ, RZ, R23 ;  /* 0x000000ffff027224 */ /* 0x000fe400078e0017 */
        /* <DEDUP_REMOVED lines=18> */
.L_x_206:
[----:B------:R-:W-:Y:S05]  /*51b0*/  BSYNC.RECONVERGENT B2 ;  /* 0x0000000000027941 */ /* 0x000fea0003800200 */
.L_x_205:
[----:B------:R-:W-:Y:S01]  /*51c0*/  DSETP.GEU.AND P0, PT, |R4|, |R24|, PT ;  /* 0x400000180400722a */ /* 0x000fe20003f0e200 */
[----:B------:R-:W-:Y:S01]  /*51d0*/  IADD3 R13, P1, P2, R18, R14, R13 ;  /* 0x0000000e120d7210 */ /* 0x000fe20007a3e00d */
[----:B------:R-:W-:Y:S01]  /*51e0*/  BSSY.RECONVERGENT B2, `(.L_x_207) ;  /* 0x0000015000027945 */ /* 0x000fe20003800200 */
[----:B------:R-:W-:Y:S02]  /*51f0*/  IMAD.MOV.U32 R10, RZ, RZ, R24 ;  /* 0x000000ffff0a7224 */ /* 0x000fe400078e0018 */
[----:B------:R-:W-:Y:S01]  /*5200*/  IADD3.X R6, PT, PT, R19, R15, RZ, P1, P2 ;  /* 0x0000000f13067210 */ /* 0x000fe20000fe44ff */
[----:B------:R-:W-:Y:S02]  /*5210*/  IMAD.MOV.U32 R7, RZ, RZ, R13 ;  /* 0x000000ffff077224 */ /* 0x000fe400078e000d */
[----:B------:R-:W-:Y:S02]  /*5220*/  IMAD.MOV.U32 R11, RZ, RZ, R25 ;  /* 0x000000ffff0b7224 */ /* 0x000fe400078e0019 */
[----:B------:R-:W-:-:S04]  /*5230*/  IMAD.MOV.U32 R8, RZ, RZ, R6 ;  /* 0x000000ffff087224 */ /* 0x000fc800078e0006 */
[----:B------:R-:W-:Y:S05]  /*5240*/  @!P0 BRA `(.L_x_208) ;  /* 0x0000000000388947 */ /* 0x000fea0003800000 */
[----:B------:R-:W-:Y:S01]  /*5250*/  DSETP.GEU.AND P0, PT, |R24|, |R4|, PT ;  /* 0x400000041800722a */ /* 0x000fe20003f0e200 */
[----:B------:R-:W-:Y:S01]  /*5260*/  MOV R7, R2 ;  /* 0x0000000200077202 */ /* 0x000fe20000000f00 */
[----:B------:R-:W-:Y:S02]  /*5270*/  IMAD.MOV.U32 R8, RZ, RZ, R9 ;  /* 0x000000ffff087224 */ /* 0x000fe400078e0009 */
[----:B------:R-:W-:Y:S02]  /*5280*/  IMAD.MOV.U32 R10, RZ, RZ, R4 ;  /* 0x000000ffff0a7224 */ /* 0x000fe400078e0004 */
[----:B------:R-:W-:-:S08]  /*5290*/  IMAD.MOV.U32 R11, RZ, RZ, R5 ;  /* 0x000000ffff0b7224 */ /* 0x000fd000078e0005 */
        /* <DEDUP_REMOVED lines=9> */
.L_x_208:
[----:B------:R-:W-:Y:S05]  /*5330*/  BSYNC.RECONVERGENT B2 ;  /* 0x0000000000027941 */ /* 0x000fea0003800200 */
.L_x_207:
[C---:B------:R-:W-:Y:S02]  /*5340*/  VIADD R5, R21.reuse, 0x200 ;  /* 0x0000020015057836 */ /* 0x040fe40000000000 */
[----:B------:R-:W-:-:S03]  /*5350*/  VIADD R21, R21, 0x400 ;  /* 0x0000040015157836 */ /* 0x000fc60000000000 */
[----:B------:R-:W-:-:S13]  /*5360*/  ISETP.GE.AND P0, PT, R5, R20, PT ;  /* 0x000000140500720c */ /* 0x000fda0003f06270 */
[----:B------:R-:W-:Y:S05]  /*5370*/  @!P0 BRA `(.L_x_209) ;  /* 0xfffffff800448947 */ /* 0x000fea000383ffff */
.L_x_195:
[----:B------:R-:W-:Y:S05]  /*5380*/  BSYNC.RECONVERGENT B1 ;  /* 0x0000000000017941 */ /* 0x000fea0003800200 */
.L_x_188:
        /* <DEDUP_REMOVED lines=32> */
.L_x_211:
[----:B------:R-:W-:Y:S05]  /*5590*/  BSYNC.RECONVERGENT B1 ;  /* 0x0000000000017941 */ /* 0x000fea0003800200 */
.L_x_210:
        /* <DEDUP_REMOVED lines=31> */
.L_x_213:
[----:B------:R-:W-:Y:S05]  /*5790*/  BSYNC.RECONVERGENT B1 ;  /* 0x0000000000017941 */ /* 0x000fea0003800200 */
.L_x_212:
        /* <DEDUP_REMOVED lines=31> */
.L_x_215:
[----:B------:R-:W-:Y:S05]  /*5990*/  BSYNC.RECONVERGENT B1 ;  /* 0x0000000000017941 */ /* 0x000fea0003800200 */
.L_x_214:
[----:B------:R-:W-:Y:S01]  /*59a0*/  ISETP.GT.AND P0, PT, R2, 0x17, PT ;  /* 0x000000170200780c */ /* 0x000fe20003f04270 */
[----:B-1----:R1:W1:Y:S01]  /*59b0*/  SHFL.DOWN PT, R6, R4, 0x8, 0x1f ;  /* 0x09001f0004067f89 */ /* 0x00226200000e0000 */
[----:B------:R-:W-:Y:S01]  /*59c0*/  BSSY.RECONVERGENT B1, `(.L_x_216) ;  /* 0x000001d000017945 */ /* 0x000fe20003800200 */
[----:B--2---:R-:W-:Y:S02]  /*59d0*/  IMAD.MOV.U32 R12, RZ, RZ, R10 ;  /* 0x000000ffff0c7224 */ /* 0x004fe400078e000a */
[----:B------:R2:W1:Y:S01]  /*59e0*/  SHFL.DOWN PT, R7, R5, 0x8, 0x1f ;  /* 0x09001f0005077f89 */ /* 0x00046200000e0000 */
[----:B------:R-:W-:Y:S02]  /*59f0*/  IMAD.MOV.U32 R13, RZ, RZ, R11 ;  /* 0x000000ffff0d7224 */ /* 0x000fe400078e000b */
[----:B------:R-:W-:Y:S01]  /*5a00*/  IMAD.MOV.U32 R8, RZ, RZ, R4 ;  /* 0x000000ffff087224 */ /* 0x000fe200078e0004 */
[----:B0-----:R2:W0:Y:S01]  /*5a10*/  SHFL.DOWN PT, R15, R10, 0x8, 0x1f ;  /* 0x09001f000a0f7f89 */ /* 0x00142200000e0000 */
[----:B----4-:R-:W-:-:S03]  /*5a20*/  IMAD.MOV.U32 R9, RZ, RZ, R5 ;  /* 0x000000ffff097224 */ /* 0x010fc600078e0005 */
[----:B---3--:R2:W3:Y:S01]  /*5a30*/  SHFL.DOWN PT, R14, R11, 0x8, 0x1f ;  /* 0x09001f000b0e7f89 */ /* 0x0084e200000e0000 */
[----:B------:R-:W-:Y:S05]  /*5a40*/  @P0 BRA `(.L_x_217) ;  /* 0x0000000000500947 */ /* 0x000fea0003800000 */
[----:B-1----:R-:W-:Y:S01]  /*5a50*/  DSETP.GEU.AND P0, PT, |R4|, |R6|, PT ;  /* 0x400000060400722a */ /* 0x002fe20003f0e200 */
        /* <DEDUP_REMOVED lines=19> */
.L_x_217:
[----:B------:R-:W-:Y:S05]  /*5b90*/  BSYNC.RECONVERGENT B1 ;  /* 0x0000000000017941 */ /* 0x000fea0003800200 */
.L_x_216:
[----:B------:R-:W-:Y:S01]  /*5ba0*/  ISETP.GT.AND P0, PT, R2, 0xf, PT ;  /* 0x0000000f0200780c */ /* 0x000fe20003f04270 */
[----:B--2---:R2:W4:Y:S01]  /*5bb0*/  SHFL.DOWN PT, R10, R8, 0x10, 0x1f ;  /* 0x0a001f00080a7f89 */ /* 0x00452200000e0000 */
[----:B------:R-:W-:Y:S01]  /*5bc0*/  BSSY.RECONVERGENT B1, `(.L_x_218) ;  /* 0x000001d000017945 */ /* 0x000fe20003800200 */
[----:B-1----:R-:W-:Y:S02]  /*5bd0*/  IMAD.MOV.U32 R4, RZ, RZ, R12 ;  /* 0x000000ffff047224 */ /* 0x002fe400078e000c */
[----:B------:R2:W1:Y:S01]  /*5be0*/  SHFL.DOWN PT, R11, R9, 0x10, 0x1f ;  /* 0x0a001f00090b7f89 */ /* 0x00046200000e0000 */
[----:B------:R-:W-:Y:S02]  /*5bf0*/  IMAD.MOV.U32 R5, RZ, RZ, R13 ;  /* 0x000000ffff057224 */ /* 0x000fe400078e000d */
[----:B------:R-:W-:Y:S01]  /*5c00*/  IMAD.MOV.U32 R6, RZ, RZ, R8 ;  /* 0x000000ffff067224 */ /* 0x000fe200078e0008 */
[----:B0-----:R2:W0:Y:S01]  /*5c10*/  SHFL.DOWN PT, R15, R12, 0x10, 0x1f ;  /* 0x0a001f000c0f7f89 */ /* 0x00142200000e0000 */
[----:B------:R-:W-:-:S03]  /*5c20*/  IMAD.MOV.U32 R7, RZ, RZ, R9 ;  /* 0x000000ffff077224 */ /* 0x000fc600078e0009 */
[----:B---3--:R2:W3:Y:S01]  /*5c30*/  SHFL.DOWN PT, R14, R13, 0x10, 0x1f ;  /* 0x0a001f000d0e7f89 */ /* 0x0084e200000e0000 */
        /* <DEDUP_REMOVED lines=21> */
.L_x_219:
[----:B------:R-:W-:Y:S05]  /*5d90*/  BSYNC.RECONVERGENT B1 ;  /* 0x0000000000017941 */ /* 0x000fea0003800200 */
.L_x_218:
[----:B------:R-:W-:Y:S01]  /*5da0*/  ISETP.NE.AND P0, PT, R2, RZ, PT ;  /* 0x000000ff0200720c */ /* 0x000fe20003f05270 */
[----:B------:R-:W-:-:S12]  /*5db0*/  BSSY.RECONVERGENT B1, `(.L_x_220) ;  /* 0x000000a000017945 */ /* 0x000fd80003800200 */
[----:B------:R-:W-:Y:S05]  /*5dc0*/  @P0 BRA `(.L_x_221) ;  /* 0x0000000000200947 */ /* 0x000fea0003800000 */
[----:B--2---:R-:W2:Y:S01]  /*5dd0*/  S2R R9, SR_CgaCtaId ;  /* 0x0000000000097919 */ /* 0x004ea20000008800 */
[----:B------:R-:W-:Y:S02]  /*5de0*/  MOV R8, 0x400 ;  /* 0x0000040000087802 */ /* 0x000fe40000000f00 */
[----:B------:R-:W-:-:S04]  /*5df0*/  SHF.R.U32.HI R2, RZ, 0x1, R3 ;  /* 0x00000001ff027819 */ /* 0x000fc80000011603 */
[----:B------:R-:W-:Y:S02]  /*5e00*/  LOP3.LUT R2, R2, 0x1f0, RZ, 0xc0, !PT ;  /* 0x000001f002027812 */ /* 0x000fe400078ec0ff */
[----:B--2---:R-:W-:-:S05]  /*5e10*/  LEA R9, R9, R8, 0x18 ;  /* 0x0000000809097211 */ /* 0x004fca00078ec0ff */
[----:B------:R-:W-:-:S05]  /*5e20*/  IMAD.IADD R9, R2, 0x1, R9 ;  /* 0x0000000102097824 */ /* 0x000fca00078e0209 */
[----:B------:R2:W-:Y:S04]  /*5e30*/  STS.64 [R9+0x10], R4 ;  /* 0x0000100409007388 */ /* 0x0005e80000000a00 */
[----:B------:R2:W-:Y:S02]  /*5e40*/  STS.64 [R9+0x8], R6 ;  /* 0x0000080609007388 */ /* 0x0005e40000000a00 */
.L_x_221:
[----:B------:R-:W-:Y:S05]  /*5e50*/  BSYNC.RECONVERGENT B1 ;  /* 0x0000000000017941 */ /* 0x000fea0003800200 */
.L_x_220:
[----:B------:R-:W-:Y:S01]  /*5e60*/  BAR.SYNC.DEFER_BLOCKING 0x0 ;  /* 0x0000000000007b1d */ /* 0x000fe20000010000 */
[----:B------:R-:W-:-:S13]  /*5e70*/  ISETP.NE.AND P1, PT, R3, RZ, PT ;  /* 0x000000ff0300720c */ /* 0x000fda0003f25270 */
[----:B------:R-:W-:Y:S05]  /*5e80*/  @P1 BRA `(.L_x_149) ;  /* 0x00000008008c1947 */ /* 0x000fea0003800000 */
[----:B------:R-:W5:Y:S01]  /*5e90*/  S2R R3, SR_CgaCtaId ;  /* 0x0000000000037919 */ /* 0x000f620000008800 */
[----:B------:R-:W-:Y:S01]  /*5ea0*/  MOV R20, 0x400 ;  /* 0x0000040000147802 */ /* 0x000fe20000000f00 */
[----:B------:R-:W-:Y:S03]  /*5eb0*/  BSSY.RECONVERGENT B1, `(.L_x_222) ;  /* 0x000001a000017945 */ /* 0x000fe60003800200 */
[----:B-----5:R-:W-:-:S05]  /*5ec0*/  LEA R20, R3, R20, 0x18 ;  /* 0x0000001403147211 */ /* 0x020fca00078ec0ff */
[----:B------:R-:W5:Y:S04]  /*5ed0*/  LDS.64 R16, [R20+0x18] ;  /* 0x0000180014107984 */ /* 0x000f680000000a00 */
[----:B-12-4-:R-:W1:Y:S04]  /*5ee0*/  LDS.128 R8, [R20+0x20] ;  /* 0x0000200014087984 */ /* 0x016e680000000c00 */
[----:B------:R2:W4:Y:S04]  /*5ef0*/  LDS.64 R2, [R20+0x80] ;  /* 0x0000800014027984 */ /* 0x0005280000000a00 */
[----:B0--3--:R2:W0:Y:S01]  /*5f00*/  LDS.128 R12, [R20+0x30] ;  /* 0x00003000140c7984 */ /* 0x0094220000000c00 */
[----:B-----5:R-:W-:Y:S01]  /*5f10*/  DSETP.GEU.AND P0, PT, |R6|, |R16|, PT ;  /* 0x400000100600722a */ /* 0x020fe20003f0e200 */
[----:B------:R-:W-:-:S02]  /*5f20*/  IMAD.MOV.U32 R22, RZ, RZ, R16 ;  /* 0x000000ffff167224 */ /* 0x000fc400078e0010 */
[----:B------:R-:W-:Y:S02]  /*5f30*/  IMAD.MOV.U32 R23, RZ, RZ, R17 ;  /* 0x000000ffff177224 */ /* 0x000fe400078e0011 */
[----:B-1----:R-:W-:Y:S02]  /*5f40*/  IMAD.MOV.U32 R25, RZ, RZ, R8 ;  /* 0x000000ffff197224 */ /* 0x002fe400078e0008 */
[----:B------:R-:W-:-:S07]  /*5f50*/  IMAD.MOV.U32 R21, RZ, RZ, R9 ;  /* 0x000000ffff157224 */ /* 0x000fce00078e0009 */
[----:B0-2-4-:R-:W-:Y:S05]  /*5f60*/  @!P0 BRA `(.L_x_223) ;  /* 0x0000000000388947 */ /* 0x015fea0003800000 */
        /* <DEDUP_REMOVED lines=14> */
.L_x_223:
[----:B------:R-:W-:Y:S05]  /*6050*/  BSYNC.RECONVERGENT B1 ;  /* 0x0000000000017941 */ /* 0x000fea0003800200 */
.L_x_222:
        /* <DEDUP_REMOVED lines=23> */
.L_x_225:
[----:B------:R-:W-:Y:S05]  /*61d0*/  BSYNC.RECONVERGENT B1 ;  /* 0x0000000000017941 */ /* 0x000fea0003800200 */
.L_x_224:
        /* <DEDUP_REMOVED lines=21> */
.L_x_227:
[----:B------:R-:W-:Y:S05]  /*6330*/  BSYNC.RECONVERGENT B1 ;  /* 0x0000000000017941 */ /* 0x000fea0003800200 */
.L_x_226:
        /* <DEDUP_REMOVED lines=23> */
.L_x_229:
[----:B------:R-:W-:Y:S05]  /*64b0*/  BSYNC.RECONVERGENT B1 ;  /* 0x0000000000017941 */ /* 0x000fea0003800200 */
.L_x_228:
        /* <DEDUP_REMOVED lines=21> */
.L_x_231:
[----:B------:R-:W-:Y:S05]  /*6610*/  BSYNC.RECONVERGENT B1 ;  /* 0x0000000000017941 */ /* 0x000fea0003800200 */
.L_x_230:
        /* <DEDUP_REMOVED lines=21> */
.L_x_233:
[----:B------:R-:W-:Y:S05]  /*6770*/  BSYNC.RECONVERGENT B1 ;  /* 0x0000000000017941 */ /* 0x000fea0003800200 */
.L_x_232:
        /* <DEDUP_REMOVED lines=20> */
.L_x_149:
[----:B------:R-:W-:Y:S05]  /*68c0*/  BSYNC.RECONVERGENT B0 ;  /* 0x0000000000007941 */ /* 0x000fea0003800200 */
.L_x_116:
[----:B------:R-:W-:Y:S05]  /*68d0*/  @P1 EXIT ;  /* 0x000000000000194d */ /* 0x000fea0003800000 */
[----:B01--4-:R-:W0:Y:S02]  /*68e0*/  LDC.64 R2, c[0x0][0x390] ;  /* 0x0000e400ff027b82 */ /* 0x013e240000000a00 */
[----:B0-----:R-:W-:-:S05]  /*68f0*/  IMAD.WIDE.U32 R2, R0, 0x10, R2 ;  /* 0x0000001000027825 */ /* 0x001fca00078e0002 */
[----:B------:R-:W-:Y:S04]  /*6900*/  STG.E.64 desc[UR10][R2.64], R6 ;  /* 0x0000000602007986 */ /* 0x000fe8000c101b0a */
[----:B------:R-:W-:Y:S01]  /*6910*/  STG.E.64 desc[UR10][R2.64+0x8], R4 ;  /* 0x0000080402007986 */ /* 0x000fe2000c101b0a */
[----:B------:R-:W-:Y:S05]  /*6920*/  EXIT ;  /* 0x000000000000794d */ /* 0x000fea0003800000 */
.L_x_234:
        /* <DEDUP_REMOVED lines=13> */
.L_x_727:


//--------------------- .text._ZN6thrust24THRUST_300001_SM_1000_NS8cuda_cub4core6detail13_kernel_agentINS1_8__reduce11ReduceAgentINS0_12zip_iteratorIN4cuda3std3__45tupleIJNS0_10device_ptrIdEENS0_17counting_iteratorIlNS0_11use_defaultESF_SF_EEEEEEEPNSB_IJdlEEESJ_lNS1_9__extrema9arg_max_fIdl7CompareEEEEJSI_SK_lSO_EEEvDpT0_ --------------------------
	.section	.text._ZN6thrust24THRUST_300001_SM_1000_NS8cuda_cub4core6detail13_kernel_agentINS1_8__reduce11ReduceAgentINS0_12zip_iteratorIN4cuda3std3__45tupleIJNS0_10device_ptrIdEENS0_17counting_iteratorIlNS0_11use_defaultESF_SF_EEEEEEEPNSB_IJdlEEESJ_lNS1_9__extrema9arg_max_fIdl7CompareEEEEJSI_SK_lSO_EEEvDpT0_,"ax",@progbits
	.align	128
        .global         _ZN6thrust24THRUST_300001_SM_1000_NS8cuda_cub4core6detail13_kernel_agentINS1_8__reduce11ReduceAgentINS0_12zip_iteratorIN4cuda3std3__45tupleIJNS0_10device_ptrIdEENS0_17counting_iteratorIlNS0_11use_defaultESF_SF_EEEEEEEPNSB_IJdlEEESJ_lNS1_9__extrema9arg_max_fIdl7CompareEEEEJSI_SK_lSO_EEEvDpT0_
        .type           _ZN6thrust24THRUST_300001_SM_1000_NS8cuda_cub4core6detail13_kernel_agentINS1_8__reduce11ReduceAgentINS0_12zip_iteratorIN4cuda3std3__45tupleIJNS0_10device_ptrIdEENS0_17counting_iteratorIlNS0_11use_defaultESF_SF_EEEEEEEPNSB_IJdlEEESJ_lNS1_9__extrema9arg_max_fIdl7CompareEEEEJSI_SK_lSO_EEEvDpT0_,@function
        .size           _ZN6thrust24THRUST_300001_SM_1000_NS8cuda_cub4core6detail13_kernel_agentINS1_8__reduce11ReduceAgentINS0_12zip_iteratorIN4cuda3std3__45tupleIJNS0_10device_ptrIdEENS0_17counting_iteratorIlNS0_11use_defaultESF_SF_EEEEEEEPNSB_IJdlEEESJ_lNS1_9__extrema9arg_max_fIdl7CompareEEEEJSI_SK_lSO_EEEvDpT0_,(.L_x_728 - _ZN6thrust24THRUST_300001_SM_1000_NS8cuda_cub4core6detail13_kernel_agentINS1_8__reduce11ReduceAgentINS0_12zip_iteratorIN4cuda3std3__45tupleIJNS0_10device_ptrIdEENS0_17counting_iteratorIlNS0_11use_defaultESF_SF_EEEEEEEPNSB_IJdlEEESJ_lNS1_9__extrema9arg_max_fIdl7CompareEEEEJSI_SK_lSO_EEEvDpT0_)
        .other          _ZN6thrust24THRUST_300001_SM_1000_NS8cuda_cub4core6detail13_kernel_agentINS1_8__reduce11ReduceAgentINS0_12zip_iteratorIN4cuda3std3__45tupleIJNS0_10device_ptrIdEENS0_17counting_iteratorIlNS0_11use_defaultESF_SF_EEEEEEEPNSB_IJdlEEESJ_lNS1_9__extrema9arg_max_fIdl7CompareEEEEJSI_SK_lSO_EEEvDpT0_,@"STO_CUDA_ENTRY STV_DEFAULT"
_ZN6thrust24THRUST_300001_SM_1000_NS8cuda_cub4core6detail13_kernel_agentINS1_8__reduce11ReduceAgentINS0_12zip_iteratorIN4cuda3std3__45tupleIJNS0_10device_ptrIdEENS0_17counting_iteratorIlNS0_11use_defaultESF_SF_EEEEEEEPNSB_IJdlEEESJ_lNS1_9__extrema9arg_max_fIdl7CompareEEEEJSI_SK_lSO_EEEvDpT0_:
.text._ZN6thrust24THRUST_300001_SM_1000_NS8cuda_cub4core6detail13_kernel_agentINS1_8__reduce11ReduceAgentINS0_12zip_iteratorIN4cuda3std3__45tupleIJNS0_10device_ptrIdEENS0_17counting_iteratorIlNS0_11use_defaultESF_SF_EEEEEEEPNSB_IJdlEEESJ_lNS1_9__extrema9arg_max_fIdl7CompareEEEEJSI_SK_lSO_EEEvDpT0_:
[----:B------:R-:W-:Y:S01]  /*0000*/  LDC R1, c[0x0][0x37c] ;  /* 0x0000df00ff017b82 */ /* 0x000fe20000000800 */
[----:B------:R-:W0:Y:S02]  /*0010*/  LDCU.64 UR4, c[0x0][0x398] ;  /* 0x00007300ff0477ac */ /* 0x000e240008000a00 */
[----:B0-----:R-:W-:-:S04]  /*0020*/  ISETP.NE.U32.AND P0, PT, RZ, UR4, PT ;  /* 0x00000004ff007c0c */ /* 0x001fc8000bf05070 */
[----:B------:R-:W-:-:S13]  /*0030*/  ISETP.NE.AND.EX P0, PT, RZ, UR5, PT, P0 ;  /* 0x00000005ff007c0c */ /* 0x000fda000bf05300 */
[----:B------:R-:W-:Y:S05]  /*0040*/  @!P0 EXIT ;  /* 0x000000000000894d */ /* 0x000fea0003800000 */
[----:B------:R-:W-:Y:S01]  /*0050*/  UISETP.GT.U32.AND UP0, UPT, UR4, 0x4ff, UPT ;  /* 0x000004ff0400788c */ /* 0x000fe2000bf04070 */
[----:B------:R-:W-:Y:S01]  /*0060*/  BSSY.RECONVERGENT B0, `(.L_x_235) ;  /* 0x000063e000007945 */ /* 0x000fe20003800200 */
[----:B------:R-:W0:Y:S02]  /*0070*/  LDCU.64 UR8, c[0x0][0x358] ;  /* 0x00006b00ff0877ac */ /* 0x000e240008000a00 */
[----:B------:R-:W-:-:S09]  /*0080*/  UISETP.GT.AND.EX UP0, UPT, UR5, URZ, UPT, UP0 ;  /* 0x000000ff0500728c */ /* 0x000fd2000bf04300 */
        /* <DEDUP_REMOVED lines=9> */
[----:B------:R-:W1:Y:S01]  /*0120*/  LDC.64 R2, c[0x0][0x380] ;  /* 0x0000e000ff027b82 */ /* 0x000e620000000a00 */
[----:B------:R-:W2:Y:S01]  /*0130*/  LDCU.64 UR6, c[0x0][0x388] ;  /* 0x00007100ff0677ac */ /* 0x000ea20008000a00 */
[----:B-1----:R-:W-:-:S06]  /*0140*/  IMAD.WIDE.U32 R2, R0, 0x8, R2 ;  /* 0x0000000800027825 */ /* 0x002fcc00078e0002 */
[----:B0-----:R-:W5:Y:S01]  /*0150*/  LDG.E.64 R2, desc[UR8][R2.64] ;  /* 0x0000000802027981 */ /* 0x001f62000c1e1b00 */
[C---:B--2---:R-:W-:Y:S01]  /*0160*/  IADD3 R9, P0, PT, R0.reuse, UR6, RZ ;  /* 0x0000000600097c10 */ /* 0x044fe2000ff1e0ff */
[----:B------:R-:W-:-:S04]  /*0170*/  VIADD R10, R0, 0x100 ;  /* 0x00000100000a7836 */ /* 0x000fc80000000000 */
[----:B------:R-:W-:-:S08]  /*0180*/  IMAD.X R8, RZ, RZ, UR7, P0 ;  /* 0x00000007ff087e24 */ /* 0x000fd000080e06ff */
.L_x_238:
[----:B0-----:R-:W-:Y:S05]  /*0190*/  BSYNC.RECONVERGENT B1 ;  /* 0x0000000000017941 */ /* 0x001fea0003800200 */
.L_x_237:
[----:B------:R-:W-:Y:S01]  /*01a0*/  ISETP.GE.AND P0, PT, R10, UR4, PT ;  /* 0x000000040a007c0c */ /* 0x000fe2000bf06270 */
[----:B------:R-:W-:-:S12]  /*01b0*/  BSSY.RECONVERGENT B1, `(.L_x_239) ;  /* 0x00000a9000017945 */ /* 0x000fd80003800200 */
[----:B------:R-:W-:Y:S05]  /*01c0*/  @P0 BRA `(.L_x_240) ;  /* 0x00000008009c0947 */ /* 0x000fea0003800000 */
[----:B------:R-:W-:Y:S01]  /*01d0*/  LOP3.LUT R4, RZ, R10, RZ, 0x33, !PT ;  /* 0x0000000aff047212 */ /* 0x000fe200078e33ff */
[----:B------:R-:W-:Y:S04]  /*01e0*/  BSSY.RECONVERGENT B2, `(.L_x_241) ;  /* 0x0000034000027945 */ /* 0x000fe80003800200 */
[----:B------:R-:W-:-:S05]  /*01f0*/  VIADD R16, R4, UR4 ;  /* 0x0000000404107c36 */ /* 0x000fca0008000000 */
[----:B------:R-:W-:-:S04]  /*0200*/  LOP3.LUT R4, R16, 0x300, RZ, 0xc0, !PT ;  /* 0x0000030010047812 */ /* 0x000fc800078ec0ff */
[----:B------:R-:W-:-:S13]  /*0210*/  ISETP.NE.AND P0, PT, R4, 0x300, PT ;  /* 0x000003000400780c */ /* 0x000fda0003f05270 */
[----:B------:R-:W-:Y:S05]  /*0220*/  @!P0 BRA `(.L_x_242) ;  /* 0x0000000000bc8947 */ /* 0x000fea0003800000 */
[----:B------:R-:W0:Y:S01]  /*0230*/  LDC.64 R4, c[0x0][0x380] ;  /* 0x0000e000ff047b82 */ /* 0x000e220000000a00 */
[----:B------:R-:W1:Y:S01]  /*0240*/  LDCU.64 UR6, c[0x0][0x388] ;  /* 0x00007100ff0677ac */ /* 0x000e620008000a00 */
[----:B------:R-:W-:-:S04]  /*0250*/  LEA.HI R6, R16, 0x1, RZ, 0x18 ;  /* 0x0000000110067811 */ /* 0x000fc800078fc0ff */
[----:B------:R-:W-:-:S05]  /*0260*/  LOP3.LUT R6, R6, 0x3, RZ, 0xc0, !PT ;  /* 0x0000000306067812 */ /* 0x000fca00078ec0ff */
[----:B------:R-:W-:Y:S01]  /*0270*/  IMAD.MOV R11, RZ, RZ, -R6 ;  /* 0x000000ffff0b7224 */ /* 0x000fe200078e0a06 */
[C---:B-1----:R-:W-:Y:S01]  /*0280*/  IADD3 R14, P0, PT, R10.reuse, UR6, RZ ;  /* 0x000000060a0e7c10 */ /* 0x042fe2000ff1e0ff */
[----:B0-----:R-:W-:-:S04]  /*0290*/  IMAD.WIDE.U32 R4, R10, 0x8, R4 ;  /* 0x000000080a047825 */ /* 0x001fc800078e0004 */
[----:B------:R-:W-:Y:S02]  /*02a0*/  IMAD.MOV.U32 R12, RZ, RZ, R4 ;  /* 0x000000ffff0c7224 */ /* 0x000fe400078e0004 */
[----:B------:R-:W-:Y:S02]  /*02b0*/  IMAD.MOV.U32 R13, RZ, RZ, R5 ;  /* 0x000000ffff0d7224 */ /* 0x000fe400078e0005 */
[----:B------:R-:W-:-:S07]  /*02c0*/  IMAD.X R15, RZ, RZ, UR7, P0 ;  /* 0x00000007ff0f7e24 */ /* 0x000fce00080e06ff */
.L_x_245:
        /* <DEDUP_REMOVED lines=31> */
.L_x_244:
[----:B------:R-:W-:Y:S05]  /*04c0*/  BSYNC.RECONVERGENT B3 ;  /* 0x0000000000037941 */ /* 0x000fea0003800200 */
.L_x_243:
[----:B------:R-:W-:Y:S01]  /*04d0*/  IADD3 R14, P0, PT, R14, 0x100, RZ ;  /* 0x000001000e0e7810 */ /* 0x000fe20007f1e0ff */
[----:B------:R-:W-:Y:S02]  /*04e0*/  VIADD R10, R10, 0x100 ;  /* 0x000001000a0a7836 */ /* 0x000fe40000000000 */
[----:B------:R-:W-:Y:S02]  /*04f0*/  IMAD.X R13, RZ, RZ, R13, P3 ;  /* 0x000000ffff0d7224 */ /* 0x000fe400018e060d */
[----:B------:R-:W-:Y:S01]  /*0500*/  IMAD.X R15, RZ, RZ, R15, P0 ;  /* 0x000000ffff0f7224 */ /* 0x000fe200000e060f */
[----:B------:R-:W-:Y:S07]  /*0510*/  @P2 BRA `(.L_x_245) ;  /* 0xfffffffc006c2947 */ /* 0x000fee000383ffff */
.L_x_242:
[----:B------:R-:W-:Y:S05]  /*0520*/  BSYNC.RECONVERGENT B2 ;  /* 0x0000000000027941 */ /* 0x000fea0003800200 */
.L_x_241:
[----:B------:R-:W-:-:S13]  /*0530*/  ISETP.GE.U32.AND P0, PT, R16, 0x300, PT ;  /* 0x000003001000780c */ /* 0x000fda0003f06070 */
[----:B------:R-:W-:Y:S05]  /*0540*/  @!P0 BRA `(.L_x_240) ;  /* 0x0000000400bc8947 */ /* 0x000fea0003800000 */
[----:B------:R-:W0:Y:S01]  /*0550*/  LDC.64 R4, c[0x0][0x380] ;  /* 0x0000e000ff047b82 */ /* 0x000e220000000a00 */
[----:B------:R-:W-:-:S07]  /*0560*/  VIADD R20, R10, 0x200 ;  /* 0x000002000a147836 */ /* 0x000fce0000000000 */
[----:B------:R-:W1:Y:S02]  /*0570*/  LDC.64 R6, c[0x0][0x388] ;  /* 0x0000e200ff067b82 */ /* 0x000e640000000a00 */
.L_x_254:
[----:B------:R-:W-:-:S04]  /*0580*/  VIADD R17, R20, 0xfffffe00 ;  /* 0xfffffe0014117836 */ /* 0x000fc80000000000 */
[----:B0-----:R-:W-:-:S05]  /*0590*/  IMAD.WIDE R24, R17, 0x8, R4 ;  /* 0x0000000811187825 */ /* 0x001fca00078e0204 */
[----:B------:R-:W2:Y:S04]  /*05a0*/  LDG.E.64 R18, desc[UR8][R24.64] ;  /* 0x0000000818127981 */ /* 0x000ea8000c1e1b00 */
[----:B-----5:R0:W5:Y:S04]  /*05b0*/  LDG.E.64 R14, desc[UR8][R24.64+0x800] ;  /* 0x00080008180e7981 */ /* 0x020168000c1e1b00 */
[----:B------:R0:W5:Y:S04]  /*05c0*/  LDG.E.64 R12, desc[UR8][R24.64+0x1000] ;  /* 0x00100008180c7981 */ /* 0x000168000c1e1b00 */
[----:B------:R0:W5:Y:S01]  /*05d0*/  LDG.E.64 R10, desc[UR8][R24.64+0x1800] ;  /* 0x00180008180a7981 */ /* 0x000162000c1e1b00 */
[----:B-1----:R-:W-:Y:S01]  /*05e0*/  IADD3 R26, P1, PT, R17, R6, RZ ;  /* 0x00000006111a7210 */ /* 0x002fe20007f3e0ff */
[----:B------:R-:W-:Y:S01]  /*05f0*/  BSSY.RECONVERGENT B2, `(.L_x_246) ;  /* 0x0000017000027945 */ /* 0x000fe20003800200 */
[----:B------:R-:W-:-:S02]  /*0600*/  VIADD R23, R20, 0xffffff00 ;  /* 0xffffff0014177836 */ /* 0x000fc40000000000 */
[----:B------:R-:W-:Y:S01]  /*0610*/  LEA.HI.X.SX32 R27, R17, R7, 0x1, P1 ;  /* 0x00000007111b7211 */ /* 0x000fe200008f0eff */
[----:B------:R-:W-:-:S04]  /*0620*/  IMAD.MOV.U32 R22, RZ, RZ, R26 ;  /* 0x000000ffff167224 */ /* 0x000fc800078e001a */
        /* <DEDUP_REMOVED lines=19> */
.L_x_247:
[----:B------:R-:W-:Y:S05]  /*0760*/  BSYNC.RECONVERGENT B2 ;  /* 0x0000000000027941 */ /* 0x000fea0003800200 */
.L_x_246:
[----:B-----5:R-:W-:Y:S01]  /*0770*/  DSETP.GEU.AND P0, PT, |R16|, |R14|, PT ;  /* 0x4000000e1000722a */ /* 0x020fe20003f0e200 */
[C---:B------:R-:W-:Y:S01]  /*0780*/  IADD3 R19, P1, PT, R23.reuse, R6, RZ ;  /* 0x0000000617137210 */ /* 0x040fe20007f3e0ff */
[----:B------:R-:W-:Y:S01]  /*0790*/  BSSY.RECONVERGENT B2, `(.L_x_248) ;  /* 0x0000015000027945 */ /* 0x000fe20003800200 */
[----:B------:R-:W-:Y:S02]  /*07a0*/  IMAD.MOV.U32 R2, RZ, RZ, R14 ;  /* 0x000000ffff027224 */ /* 0x000fe400078e000e */
[----:B------:R-:W-:Y:S01]  /*07b0*/  LEA.HI.X.SX32 R18, R23, R7, 0x1, P1 ;  /* 0x0000000717127211 */ /* 0x000fe200008f0eff */
[----:B------:R-:W-:Y:S02]  /*07c0*/  IMAD.MOV.U32 R9, RZ, RZ, R19 ;  /* 0x000000ffff097224 */ /* 0x000fe400078e0013 */
[----:B------:R-:W-:Y:S01]  /*07d0*/  IMAD.MOV.U32 R3, RZ, RZ, R15 ;  /* 0x000000ffff037224 */ /* 0x000fe200078e000f */
[----:B------:R-:W-:-:S05]  /*07e0*/  MOV R8, R18 ;  /* 0x0000001200087202 */ /* 0x000fca0000000f00 */
        /* <DEDUP_REMOVED lines=15> */
.L_x_249:
[----:B------:R-:W-:Y:S05]  /*08e0*/  BSYNC.RECONVERGENT B2 ;  /* 0x0000000000027941 */ /* 0x000fea0003800200 */
.L_x_248:
[----:B------:R-:W-:Y:S01]  /*08f0*/  DSETP.GEU.AND P0, PT, |R2|, |R12|, PT ;  /* 0x4000000c0200722a */ /* 0x000fe20003f0e200 */
[CC--:B------:R-:W-:Y:S01]  /*0900*/  IADD3 R22, P1, PT, R20.reuse, R6.reuse, RZ ;  /* 0x0000000614167210 */ /* 0x0c0fe20007f3e0ff */
[C---:B------:R-:W-:Y:S01]  /*0910*/  VIADD R16, R20.reuse, 0x100 ;  /* 0x0000010014107836 */ /* 0x040fe20000000000 */
[----:B------:R-:W-:Y:S01]  /*0920*/  BSSY.RECONVERGENT B2, `(.L_x_250) ;  /* 0x0000016000027945 */ /* 0x000fe20003800200 */
[----:B------:R-:W-:Y:S01]  /*0930*/  IMAD.MOV.U32 R14, RZ, RZ, R12 ;  /* 0x000000ffff0e7224 */ /* 0x000fe200078e000c */
[----:B------:R-:W-:Y:S01]  /*0940*/  LEA.HI.X.SX32 R19, R20, R7, 0x1, P1 ;  /* 0x0000000714137211 */ /* 0x000fe200008f0eff */
[----:B------:R-:W-:Y:S01]  /*0950*/  IMAD.MOV.U32 R17, RZ, RZ, R22 ;  /* 0x000000ffff117224 */ /* 0x000fe200078e0016 */
[----:B------:R-:W-:Y:S01]  /*0960*/  IADD3 R24, P2, PT, R16, R6, RZ ;  /* 0x0000000610187210 */ /* 0x000fe20007f5e0ff */
[----:B------:R-:W-:Y:S02]  /*0970*/  IMAD.MOV.U32 R15, RZ, RZ, R13 ;  /* 0x000000ffff0f7224 */ /* 0x000fe400078e000d */
[----:B------:R-:W-:-:S04]  /*0980*/  IMAD.MOV.U32 R18, RZ, RZ, R19 ;  /* 0x000000ffff127224 */ /* 0x000fc800078e0013 */
[----:B------:R-:W-:Y:S06]  /*0990*/  @!P0 BRA `(.L_x_251) ;  /* 0x0000000000388947 */ /* 0x000fec0003800000 */
        /* <DEDUP_REMOVED lines=14> */
.L_x_251:
[----:B------:R-:W-:Y:S05]  /*0a80*/  BSYNC.RECONVERGENT B2 ;  /* 0x0000000000027941 */ /* 0x000fea0003800200 */
.L_x_250:
[----:B------:R-:W-:Y:S01]  /*0a90*/  DSETP.GEU.AND P0, PT, |R14|, |R10|, PT ;  /* 0x4000000a0e00722a */ /* 0x000fe20003f0e200 */
[----:B------:R-:W-:Y:S01]  /*0aa0*/  LEA.HI.X.SX32 R13, R16, R7, 0x1, P2 ;  /* 0x00000007100d7211 */ /* 0x000fe200010f0eff */
[----:B------:R-:W-:Y:S01]  /*0ab0*/  BSSY.RECONVERGENT B2, `(.L_x_252) ;  /* 0x0000014000027945 */ /* 0x000fe20003800200 */
[----:B------:R-:W-:Y:S02]  /*0ac0*/  IMAD.MOV.U32 R9, RZ, RZ, R24 ;  /* 0x000000ffff097224 */ /* 0x000fe400078e0018 */
[----:B------:R-:W-:Y:S02]  /*0ad0*/  IMAD.MOV.U32 R2, RZ, RZ, R10 ;  /* 0x000000ffff027224 */ /* 0x000fe400078e000a */
[----:B------:R-:W-:Y:S02]  /*0ae0*/  IMAD.MOV.U32 R8, RZ, RZ, R13 ;  /* 0x000000ffff087224 */ /* 0x000fe400078e000d */
[----:B------:R-:W-:-:S05]  /*0af0*/  IMAD.MOV.U32 R3, RZ, RZ, R11 ;  /* 0x000000ffff037224 */ /* 0x000fca00078e000b */
        /* <DEDUP_REMOVED lines=15> */
.L_x_253:
[----:B------:R-:W-:Y:S05]  /*0bf0*/  BSYNC.RECONVERGENT B2 ;  /* 0x0000000000027941 */ /* 0x000fea0003800200 */
.L_x_252:
[C---:B------:R-:W-:Y:S02]  /*0c00*/  VIADD R10, R20.reuse, 0x200 ;  /* 0x00000200140a7836 */ /* 0x040fe40000000000 */
[----:B------:R-:W-:-:S03]  /*0c10*/  VIADD R20, R20, 0x400 ;  /* 0x0000040014147836 */ /* 0x000fc60000000000 */
[----:B------:R-:W-:-:S13]  /*0c20*/  ISETP.GE.AND P0, PT, R10, UR5, PT ;  /* 0x000000050a007c0c */ /* 0x000fda000bf06270 */
[----:B------:R-:W-:Y:S05]  /*0c30*/  @!P0 BRA `(.L_x_254) ;  /* 0xfffffff800508947 */ /* 0x000fea000383ffff */
.L_x_240:
[----:B------:R-:W-:Y:S05]  /*0c40*/  BSYNC.RECONVERGENT B1 ;  /* 0x0000000000017941 */ /* 0x000fea0003800200 */
.L_x_239:
[----:B------:R-:W0:Y:S02]  /*0c50*/  LDCU UR6, c[0x0][0x398] ;  /* 0x00007300ff0677ac */ /* 0x000e240008000800 */
[----:B0-----:R-:W-:-:S09]  /*0c60*/  UISETP.GE.AND UP0, UPT, UR6, 0x100, UPT ;  /* 0x000001000600788c */ /* 0x001fd2000bf06270 */
[----:B------:R-:W-:Y:S05]  /*0c70*/  BRA.U !UP0, `(.L_x_255) ;  /* 0x0000001508507547 */ /* 0x000fea000b800000 */
        /* <DEDUP_REMOVED lines=32> */
.L_x_257:
[----:B------:R-:W-:Y:S05]  /*0e80*/  BSYNC.RECONVERGENT B1 ;  /* 0x0000000000017941 */ /* 0x000fea0003800200 */
.L_x_256:
        /* <DEDUP_REMOVED lines=31> */
.L_x_259:
[----:B------:R-:W-:Y:S05]  /*1080*/  BSYNC.RECONVERGENT B1 ;  /* 0x0000000000017941 */ /* 0x000fea0003800200 */
.L_x_258:
[----:B------:R-:W-:Y:S01]  /*1090*/  ISETP.GT.AND P0, PT, R10, 0x1b, PT ;  /* 0x0000001b0a00780c */ /* 0x000fe20003f04270 */
[----:B-1----:R1:W1:Y:S01]  /*10a0*/  SHFL.DOWN PT, R6, R2, 0x4, 0x1f ;  /* 0x08801f0002067f89 */ /* 0x00226200000e0000 */
[----:B------:R-:W-:Y:S01]  /*10b0*/  BSSY.RECONVERGENT B1, `(.L_x_260) ;  /* 0x000001d000017945 */ /* 0x000fe20003800200 */
[----:B0-----:R-:W-:Y:S02]  /*10c0*/  IMAD.MOV.U32 R11, RZ, RZ, R8 ;  /* 0x000000ffff0b7224 */ /* 0x001fe400078e0008 */
[----:B--2---:R0:W2:Y:S01]  /*10d0*/  SHFL.DOWN PT, R7, R3, 0x4, 0x1f ;  /* 0x08801f0003077f89 */ /* 0x0040a200000e0000 */
[----:B------:R-:W-:Y:S02]  /*10e0*/  IMAD.MOV.U32 R12, RZ, RZ, R9 ;  /* 0x000000ffff0c7224 */ /* 0x000fe400078e0009 */
[----:B------:R-:W-:Y:S01]  /*10f0*/  IMAD.MOV.U32 R4, RZ, RZ, R2 ;  /* 0x000000ffff047224 */ /* 0x000fe200078e0002 */
[----:B----4-:R0:W4:Y:S01]  /*1100*/  SHFL.DOWN PT, R13, R8, 0x4, 0x1f ;  /* 0x08801f00080d7f89 */ /* 0x01012200000e0000 */
[----:B------:R-:W-:-:S03]  /*1110*/  IMAD.MOV.U32 R5, RZ, RZ, R3 ;  /* 0x000000ffff057224 */ /* 0x000fc600078e0003 */
[----:B---3--:R0:W3:Y:S01]  /*1120*/  SHFL.DOWN PT, R14, R9, 0x4, 0x1f ;  /* 0x08801f00090e7f89 */ /* 0x0080e200000e0000 */
[----:B------:R-:W-:Y:S05]  /*1130*/  @P0 BRA `(.L_x_261) ;  /* 0x0000000000500947 */ /* 0x000fea0003800000 */
[----:B-12---:R-:W-:Y:S01]  /*1140*/  DSETP.GEU.AND P0, PT, |R2|, |R6|, PT ;  /* 0x400000060200722a */ /* 0x006fe20003f0e200 */
[----:B----4-:R-:W-:Y:S02]  /*1150*/  IMAD.MOV.U32 R11, RZ, RZ, R13 ;  /* 0x000000ffff0b7224 */ /* 0x010fe400078e000d */
        /* <DEDUP_REMOVED lines=18> */
.L_x_261:
[----:B------:R-:W-:Y:S05]  /*1280*/  BSYNC.RECONVERGENT B1 ;  /* 0x0000000000017941 */ /* 0x000fea0003800200 */
.L_x_260:
        /* <DEDUP_REMOVED lines=31> */
.L_x_263:
[----:B------:R-:W-:Y:S05]  /*1480*/  BSYNC.RECONVERGENT B1 ;  /* 0x0000000000017941 */ /* 0x000fea0003800200 */
.L_x_262:
[----:B------:R-:W-:Y:S01]  /*1490*/  ISETP.GT.AND P0, PT, R10, 0xf, PT ;  /* 0x0000000f0a00780c */ /* 0x000fe20003f04270 */
[----:B-1----:R1:W1:Y:S01]  /*14a0*/  SHFL.DOWN PT, R4, R2, 0x10, 0x1f ;  /* 0x0a001f0002047f89 */ /* 0x00226200000e0000 */
[----:B------:R-:W-:Y:S01]  /*14b0*/  BSSY.RECONVERGENT B1, `(.L_x_264) ;  /* 0x000001d000017945 */ /* 0x000fe20003800200 */
[----:B---3--:R-:W-:Y:S01]  /*14c0*/  MOV R14, R8 ;  /* 0x00000008000e7202 */ /* 0x008fe20000000f00 */
[----:B------:R-:W-:Y:S01]  /*14d0*/  IMAD.MOV.U32 R15, RZ, RZ, R9 ;  /* 0x000000ffff0f7224 */ /* 0x000fe200078e0009 */
[----:B0-----:R0:W3:Y:S01]  /*14e0*/  SHFL.DOWN PT, R5, R3, 0x10, 0x1f ;  /* 0x0a001f0003057f89 */ /* 0x0010e200000e0000 */
[----:B------:R-:W-:Y:S02]  /*14f0*/  IMAD.MOV.U32 R12, RZ, RZ, R2 ;  /* 0x000000ffff0c7224 */ /* 0x000fe400078e0002 */
[----:B----4-:R-:W-:Y:S01]  /*1500*/  IMAD.MOV.U32 R13, RZ, RZ, R3 ;  /* 0x000000ffff0d7224 */ /* 0x010fe200078e0003 */
[----:B--2---:R0:W2:Y:S04]  /*1510*/  SHFL.DOWN PT, R7, R8, 0x10, 0x1f ;  /* 0x0a001f0008077f89 */ /* 0x0040a800000e0000 */
[----:B------:R0:W4:Y:S01]  /*1520*/  SHFL.DOWN PT, R6, R9, 0x10, 0x1f ;  /* 0x0a001f0009067f89 */ /* 0x00012200000e0000 */
        /* <DEDUP_REMOVED lines=21> */
.L_x_265:
[----:B------:R-:W-:Y:S05]  /*1680*/  BSYNC.RECONVERGENT B1 ;  /* 0x0000000000017941 */ /* 0x000fea0003800200 */
.L_x_264:
        /* <DEDUP_REMOVED lines=11> */
.L_x_267:
[----:B------:R-:W-:Y:S05]  /*1740*/  BSYNC.RECONVERGENT B1 ;  /* 0x0000000000017941 */ /* 0x000fea0003800200 */
.L_x_266:
        /* <DEDUP_REMOVED lines=8> */
[----:B-1234-:R-:W1:Y:S04]  /*17d0*/  LDS.128 R4, [R0+0x20] ;  /* 0x0000200000047984 */ /* 0x01ee680000000c00 */
[----:B------:R2:W3:Y:S04]  /*17e0*/  LDS.64 R2, [R0+0x80] ;  /* 0x0000800000027984 */ /* 0x0004e80000000a00 */
[----:B------:R2:W4:Y:S01]  /*17f0*/  LDS.128 R8, [R0+0x30] ;  /* 0x0000300000087984 */ /* 0x0005220000000c00 */
        /* <DEDUP_REMOVED lines=20> */
.L_x_270:
[----:B------:R-:W-:Y:S05]  /*1940*/  BSYNC.RECONVERGENT B1 ;  /* 0x0000000000017941 */ /* 0x000fea0003800200 */
.L_x_269:
        /* <DEDUP_REMOVED lines=23> */
.L_x_272:
[----:B------:R-:W-:Y:S05]  /*1ac0*/  BSYNC.RECONVERGENT B1 ;  /* 0x0000000000017941 */ /* 0x000fea0003800200 */
.L_x_271:
        /* <DEDUP_REMOVED lines=21> */
.L_x_274:
[----:B------:R-:W-:Y:S05]  /*1c20*/  BSYNC.RECONVERGENT B1 ;  /* 0x0000000000017941 */ /* 0x000fea0003800200 */
.L_x_273:
[----:B------:R0:W1:Y:S01]  /*1c30*/  LDS.128 R8, [R0+0x60] ;  /* 0x0000600000087984 */ /* 0x0000620000000c00 */
[----:B------:R-:W-:Y:S01]  /*1c40*/  DSETP.GEU.AND P0, PT, |R20|, |R14|, PT ;  /* 0x4000000e1400722a */ /* 0x000fe20003f0e200 */
[----:B------:R-:W-:Y:S01]  /*1c50*/  BSSY.RECONVERGENT B1, `(.L_x_275) ;  /* 0x0000015000017945 */ /* 0x000fe20003800200 */
[----:B------:R-:W-:Y:S01]  /*1c60*/  MOV R12, R14 ;  /* 0x0000000e000c7202 */ /* 0x000fe20000000f00 */
        /* <DEDUP_REMOVED lines=19> */
.L_x_276:
[----:B------:R-:W-:Y:S05]  /*1da0*/  BSYNC.RECONVERGENT B1 ;  /* 0x0000000000017941 */ /* 0x000fea0003800200 */
.L_x_275:
        /* <DEDUP_REMOVED lines=21> */
.L_x_278:
[----:B------:R-:W-:Y:S05]  /*1f00*/  BSYNC.RECONVERGENT B1 ;  /* 0x0000000000017941 */ /* 0x000fea0003800200 */
.L_x_277:
        /* <DEDUP_REMOVED lines=21> */
.L_x_280:
[----:B------:R-:W-:Y:S05]  /*2060*/  BSYNC.RECONVERGENT B1 ;  /* 0x0000000000017941 */ /* 0x000fea0003800200 */
.L_x_279:
        /* <DEDUP_REMOVED lines=21> */
.L_x_255:
[----:B------:R-:W0:Y:S01]  /*21c0*/  S2R R4, SR_LANEID ;  /* 0x0000000000047919 */ /* 0x000e220000000000 */
[----:B------:R-:W-:Y:S01]  /*21d0*/  LOP3.LUT R5, R0, 0x3e0, RZ, 0xc0, !PT ;  /* 0x000003e000057812 */ /* 0x000fe200078ec0ff */
[----:B------:R-:W-:Y:S01]  /*21e0*/  BSSY.RECONVERGENT B1, `(.L_x_281) ;  /* 0x0000024000017945 */ /* 0x000fe20003800200 */
[----:B------:R-:W-:Y:S02]  /*21f0*/  IMAD.MOV.U32 R12, RZ, RZ, R9 ;  /* 0x000000ffff0c7224 */ /* 0x000fe400078e0009 */
[----:B------:R-:W-:Y:S02]  /*2200*/  IMAD.MOV.U32 R14, RZ, RZ, R8 ;  /* 0x000000ffff0e7224 */ /* 0x000fe400078e0008 */
[----:B------:R-:W-:Y:S01]  /*2210*/  VIADD R6, R5, 0x20 ;  /* 0x0000002005067836 */ /* 0x000fe20000000000 */
[----:B------:R-:W-:Y:S01]  /*2220*/  LOP3.LUT R5, RZ, R5, RZ, 0x33, !PT ;  /* 0x00000005ff057212 */ /* 0x000fe200078e33ff */
[----:B-----5:R-:W-:-:S03]  /*2230*/  IMAD.MOV.U32 R7, RZ, RZ, R3 ;  /* 0x000000ffff077224 */ /* 0x020fc600078e0003 */
[----:B------:R-:W-:Y:S01]  /*2240*/  ISETP.GT.AND P0, PT, R6, UR6, PT ;  /* 0x0000000606007c0c */ /* 0x000fe2000bf04270 */
[----:B------:R-:W-:Y:S01]  /*2250*/  VIADD R5, R5, UR6 ;  /* 0x0000000605057c36 */ /* 0x000fe20008000000 */
[----:B------:R-:W-:-:S04]  /*2260*/  MOV R6, R2 ;  /* 0x0000000200067202 */ /* 0x000fc80000000f00 */
[----:B------:R-:W-:-:S05]  /*2270*/  SEL R5, R5, 0x1f, P0 ;  /* 0x0000001f05057807 */ /* 0x000fca0000000000 */
[----:B------:R1:W2:Y:S04]  /*2280*/  SHFL.DOWN PT, R10, R2, 0x1, R5 ;  /* 0x08200000020a7989 */ /* 0x0002a800000e0005 */
[----:B------:R1:W3:Y:S04]  /*2290*/  SHFL.DOWN PT, R11, R3, 0x1, R5 ;  /* 0x08200000030b7989 */ /* 0x0002e800000e0005 */
[----:B------:R1:W4:Y:S01]  /*22a0*/  SHFL.DOWN PT, R16, R9, 0x1, R5 ;  /* 0x0820000009107989 */ /* 0x00032200000e0005 */
[----:B0-----:R-:W-:-:S03]  /*22b0*/  ISETP.GE.AND P0, PT, R4, R5, PT ;  /* 0x000000050400720c */ /* 0x001fc60003f06270 */
[----:B------:R1:W0:Y:S10]  /*22c0*/  SHFL.DOWN PT, R13, R8, 0x1, R5 ;  /* 0x08200000080d7989 */ /* 0x00023400000e0005 */
[----:B-1----:R-:W-:Y:S05]  /*22d0*/  @P0 BRA `(.L_x_282) ;  /* 0x0000000000500947 */ /* 0x002fea0003800000 */
[----:B--23--:R-:W-:Y:S01]  /*22e0*/  DSETP.GEU.AND P0, PT, |R2|, |R10|, PT ;  /* 0x4000000a0200722a */ /* 0x00cfe20003f0e200 */
        /* <DEDUP_REMOVED lines=19> */
.L_x_282:
[----:B------:R-:W-:Y:S05]  /*2420*/  BSYNC.RECONVERGENT B1 ;  /* 0x0000000000017941 */ /* 0x000fea0003800200 */
.L_x_281:
[----:B------:R-:W-:Y:S01]  /*2430*/  VIADD R2, R4, 0x2 ;  /* 0x0000000204027836 */ /* 0x000fe20000000000 */
[----:B------:R1:W1:Y:S01]  /*2440*/  SHFL.DOWN PT, R8, R6, 0x2, R5 ;  /* 0x0840000006087989 */ /* 0x00026200000e0005 */
[----:B------:R-:W-:Y:S01]  /*2450*/  BSSY.RECONVERGENT B1, `(.L_x_283) ;  /* 0x000001e000017945 */ /* 0x000fe20003800200 */
[----:B--2---:R-:W-:Y:S02]  /*2460*/  IMAD.MOV.U32 R10, RZ, RZ, R12 ;  /* 0x000000ffff0a7224 */ /* 0x004fe400078e000c */
[----:B------:R-:W-:Y:S01]  /*2470*/  ISETP.GT.AND P0, PT, R2, R5, PT ;  /* 0x000000050200720c */ /* 0x000fe20003f04270 */
[----:B------:R2:W1:Y:S01]  /*2480*/  SHFL.DOWN PT, R9, R7, 0x2, R5 ;  /* 0x0840000007097989 */ /* 0x00046200000e0005 */
[----:B----4-:R-:W-:Y:S02]  /*2490*/  IMAD.MOV.U32 R16, RZ, RZ, R14 ;  /* 0x000000ffff107224 */ /* 0x010fe400078e000e */
[----:B------:R-:W-:Y:S01]  /*24a0*/  IMAD.MOV.U32 R2, RZ, RZ, R6 ;  /* 0x000000ffff027224 */ /* 0x000fe200078e0006 */
[----:B---3--:R2:W3:Y:S01]  /*24b0*/  SHFL.DOWN PT, R11, R12, 0x2, R5 ;  /* 0x084000000c0b7989 */ /* 0x0084e200000e0005 */
[----:B------:R-:W-:-:S03]  /*24c0*/  IMAD.MOV.U32 R3, RZ, RZ, R7 ;  /* 0x000000ffff037224 */ /* 0x000fc600078e0007 */
[----:B0-----:R2:W0:Y:S04]  /*24d0*/  SHFL.DOWN PT, R13, R14, 0x2, R5 ;  /* 0x084000000e0d7989 */ /* 0x00142800000e0005 */
        /* <DEDUP_REMOVED lines=21> */
.L_x_284:
[----:B------:R-:W-:Y:S05]  /*2630*/  BSYNC.RECONVERGENT B1 ;  /* 0x0000000000017941 */ /* 0x000fea0003800200 */
.L_x_283:
[----:B-1----:R-:W-:Y:S01]  /*2640*/  VIADD R6, R4, 0x4 ;  /* 0x0000000404067836 */ /* 0x002fe20000000000 */
[----:B------:R1:W4:Y:S01]  /*2650*/  SHFL.DOWN PT, R8, R2, 0x4, R5 ;  /* 0x0880000002087989 */ /* 0x00032200000e0005 */
[----:B------:R-:W-:Y:S01]  /*2660*/  BSSY.RECONVERGENT B1, `(.L_x_285) ;  /* 0x000001e000017945 */ /* 0x000fe20003800200 */
[----:B--2---:R-:W-:Y:S02]  /*2670*/  IMAD.MOV.U32 R12, RZ, RZ, R10 ;  /* 0x000000ffff0c7224 */ /* 0x004fe400078e000a */
[----:B------:R-:W-:Y:S01]  /*2680*/  ISETP.GT.AND P0, PT, R6, R5, PT ;  /* 0x000000050600720c */ /* 0x000fe20003f04270 */
[----:B------:R1:W2:Y:S01]  /*2690*/  SHFL.DOWN PT, R9, R3, 0x4, R5 ;  /* 0x0880000003097989 */ /* 0x0002a200000e0005 */
[----:B------:R-:W-:Y:S02]  /*26a0*/  IMAD.MOV.U32 R14, RZ, RZ, R16 ;  /* 0x000000ffff0e7224 */ /* 0x000fe400078e0010 */
[----:B------:R-:W-:Y:S01]  /*26b0*/  IMAD.MOV.U32 R6, RZ, RZ, R2 ;  /* 0x000000ffff067224 */ /* 0x000fe200078e0002 */
[----:B---3--:R1:W3:Y:S01]  /*26c0*/  SHFL.DOWN PT, R11, R10, 0x4, R5 ;  /* 0x088000000a0b7989 */ /* 0x0082e200000e0005 */
[----:B------:R-:W-:-:S03]  /*26d0*/  IMAD.MOV.U32 R7, RZ, RZ, R3 ;  /* 0x000000ffff077224 */ /* 0x000fc600078e0003 */
[----:B0-----:R1:W0:Y:S04]  /*26e0*/  SHFL.DOWN PT, R13, R16, 0x4, R5 ;  /* 0x08800000100d7989 */ /* 0x00122800000e0005 */
[----:B------:R-:W-:Y:S05]  /*26f0*/  @P0 BRA `(.L_x_286) ;  /* 0x0000000000500947 */ /* 0x000fea0003800000 */
[----:B--2-4-:R-:W-:Y:S01]  /*2700*/  DSETP.GEU.AND P0, PT, |R2|, |R8|, PT ;  /* 0x400000080200722a */ /* 0x014fe20003f0e200 */
        /* <DEDUP_REMOVED lines=19> */
.L_x_286:
[----:B------:R-:W-:Y:S05]  /*2840*/  BSYNC.RECONVERGENT B1 ;  /* 0x0000000000017941 */ /* 0x000fea0003800200 */
.L_x_285:
[----:B-1----:R-:W-:Y:S01]  /*2850*/  IADD3 R2, PT, PT, R4, 0x8, RZ ;  /* 0x0000000804027810 */ /* 0x002fe20007ffe0ff */
[----:B----4-:R1:W4:Y:S01]  /*2860*/  SHFL.DOWN PT, R8, R6, 0x8, R5 ;  /* 0x0900000006087989 */ /* 0x01032200000e0005 */
[----:B------:R-:W-:Y:S01]  /*2870*/  BSSY.RECONVERGENT B1, `(.L_x_287) ;  /* 0x000001e000017945 */ /* 0x000fe20003800200 */
[----:B------:R-:W-:Y:S01]  /*2880*/  IMAD.MOV.U32 R10, RZ, RZ, R12 ;  /* 0x000000ffff0a7224 */ /* 0x000fe200078e000c */
[----:B------:R-:W-:Y:S01]  /*2890*/  ISETP.GT.AND P0, PT, R2, R5, PT ;  /* 0x000000050200720c */ /* 0x000fe20003f04270 */
[----:B--2---:R1:W2:Y:S01]  /*28a0*/  SHFL.DOWN PT, R9, R7, 0x8, R5 ;  /* 0x0900000007097989 */ /* 0x0042a200000e0005 */
        /* <DEDUP_REMOVED lines=26> */
.L_x_288:
[----:B------:R-:W-:Y:S05]  /*2a50*/  BSYNC.RECONVERGENT B1 ;  /* 0x0000000000017941 */ /* 0x000fea0003800200 */
.L_x_287:
[----:B----4-:R-:W-:Y:S01]  /*2a60*/  VIADD R8, R4, 0x10 ;  /* 0x0000001004087836 */ /* 0x010fe20000000000 */
[----:B-1----:R1:W4:Y:S01]  /*2a70*/  SHFL.DOWN PT, R6, R2, 0x10, R5 ;  /* 0x0a00000002067989 */ /* 0x00232200000e0005 */
[----:B------:R-:W-:Y:S01]  /*2a80*/  BSSY.RECONVERGENT B1, `(.L_x_289) ;  /* 0x000001e000017945 */ /* 0x000fe20003800200 */
[----:B------:R-:W-:Y:S02]  /*2a90*/  IMAD.MOV.U32 R14, RZ, RZ, R10 ;  /* 0x000000ffff0e7224 */ /* 0x000fe400078e000a */
[----:B------:R-:W-:Y:S01]  /*2aa0*/  ISETP.GT.AND P0, PT, R8, R5, PT ;  /* 0x000000050800720c */ /* 0x000fe20003f04270 */
[----:B------:R1:W1:Y:S01]  /*2ab0*/  SHFL.DOWN PT, R7, R3, 0x10, R5 ;  /* 0x0a00000003077989 */ /* 0x00026200000e0005 */
[----:B------:R-:W-:Y:S02]  /*2ac0*/  IMAD.MOV.U32 R15, RZ, RZ, R16 ;  /* 0x000000ffff0f7224 */ /* 0x000fe400078e0010 */
[----:B------:R-:W-:Y:S01]  /*2ad0*/  IMAD.MOV.U32 R12, RZ, RZ, R2 ;  /* 0x000000ffff0c7224 */ /* 0x000fe200078e0002 */
[----:B--2---:R2:W1:Y:S01]  /*2ae0*/  SHFL.DOWN PT, R9, R10, 0x10, R5 ;  /* 0x0a0000000a097989 */ /* 0x00446200000e0005 */
[----:B0-----:R-:W-:-:S03]  /*2af0*/  IMAD.MOV.U32 R13, RZ, RZ, R3 ;  /* 0x000000ffff0d7224 */ /* 0x001fc600078e0003 */
[----:B---3--:R2:W0:Y:S04]  /*2b00*/  SHFL.DOWN PT, R11, R16, 0x10, R5 ;  /* 0x0a000000100b7989 */ /* 0x00842800000e0005 */
[----:B------:R-:W-:Y:S05]  /*2b10*/  @P0 BRA `(.L_x_290) ;  /* 0x0000000000500947 */ /* 0x000fea0003800000 */
[----:B-1--4-:R-:W-:Y:S01]  /*2b20*/  DSETP.GEU.AND P0, PT, |R2|, |R6|, PT ;  /* 0x400000060200722a */ /* 0x012fe20003f0e200 */
[----:B------:R-:W-:Y:S02]  /*2b30*/  IMAD.MOV.U32 R14, RZ, RZ, R9 ;  /* 0x000000ffff0e7224 */ /* 0x000fe400078e0009 */
        /* <DEDUP_REMOVED lines=18> */
.L_x_290:
[----:B------:R-:W-:Y:S05]  /*2c60*/  BSYNC.RECONVERGENT B1 ;  /* 0x0000000000017941 */ /* 0x000fea0003800200 */
.L_x_289:
[----:B------:R-:W-:Y:S01]  /*2c70*/  ISETP.NE.AND P0, PT, R4, RZ, PT ;  /* 0x000000ff0400720c */ /* 0x000fe20003f05270 */
[----:B------:R-:W-:-:S12]  /*2c80*/  BSSY.RECONVERGENT B1, `(.L_x_291) ;  /* 0x000000a000017945 */ /* 0x000fd80003800200 */
[----:B------:R-:W-:Y:S05]  /*2c90*/  @P0 BRA `(.L_x_292) ;  /* 0x0000000000200947 */ /* 0x000fea0003800000 */
[----:B------:R-:W3:Y:S01]  /*2ca0*/  S2R R4, SR_CgaCtaId ;  /* 0x0000000000047919 */ /* 0x000ee20000008800 */
[----:B-1----:R-:W-:Y:S02]  /*2cb0*/  MOV R3, 0x400 ;  /* 0x0000040000037802 */ /* 0x002fe40000000f00 */
[----:B------:R-:W-:-:S04]  /*2cc0*/  SHF.R.U32.HI R2, RZ, 0x1, R0 ;  /* 0x00000001ff027819 */ /* 0x000fc80000011600 */
[----:B------:R-:W-:Y:S02]  /*2cd0*/  LOP3.LUT R2, R2, 0x1f0, RZ, 0xc0, !PT ;  /* 0x000001f002027812 */ /* 0x000fe400078ec0ff */
[----:B---3--:R-:W-:-:S05]  /*2ce0*/  LEA R3, R4, R3, 0x18 ;  /* 0x0000000304037211 */ /* 0x008fca00078ec0ff */
[----:B------:R-:W-:-:S05]  /*2cf0*/  IMAD.IADD R3, R2, 0x1, R3 ;  /* 0x0000000102037824 */ /* 0x000fca00078e0203 */
[----:B------:R3:W-:Y:S04]  /*2d00*/  STS.64 [R3+0x10], R14 ;  /* 0x0000100e03007388 */ /* 0x0007e80000000a00 */
[----:B------:R3:W-:Y:S02]  /*2d10*/  STS.64 [R3+0x8], R12 ;  /* 0x0000080c03007388 */ /* 0x0007e40000000a00 */
.L_x_292:
[----:B------:R-:W-:Y:S05]  /*2d20*/  BSYNC.RECONVERGENT B1 ;  /* 0x0000000000017941 */ /* 0x000fea0003800200 */
.L_x_291:
[----:B------:R-:W-:Y:S01]  /*2d30*/  BAR.SYNC.DEFER_BLOCKING 0x0 ;  /* 0x0000000000007b1d */ /* 0x000fe20000010000 */
[----:B------:R-:W-:-:S13]  /*2d40*/  ISETP.NE.AND P1, PT, R0, RZ, PT ;  /* 0x000000ff0000720c */ /* 0x000fda0003f25270 */
[----:B------:R-:W-:Y:S05]  /*2d50*/  @P1 BRA `(.L_x_268) ;  /* 0x0000003400b81947 */ /* 0x000fea0003800000 */
[----:B------:R-:W-:Y:S01]  /*2d60*/  UISETP.GE.AND UP0, UPT, UR6, 0x21, UPT ;  /* 0x000000210600788c */ /* 0x000fe2000bf06270 */
[----:B0-----:R-:W-:Y:S02]  /*2d70*/  IMAD.MOV.U32 R11, RZ, RZ, R14 ;  /* 0x000000ffff0b7224 */ /* 0x001fe400078e000e */
[----:B------:R-:W-:Y:S02]  /*2d80*/  IMAD.MOV.U32 R8, RZ, RZ, R15 ;  /* 0x000000ffff087224 */ /* 0x000fe400078e000f */
[----:B-1----:R-:W-:Y:S02]  /*2d90*/  IMAD.MOV.U32 R2, RZ, RZ, R12 ;  /* 0x000000ffff027224 */ /* 0x002fe400078e000c */
[----:B---3--:R-:W-:Y:S02]  /*2da0*/  IMAD.MOV.U32 R3, RZ, RZ, R13 ;  /* 0x000000ffff037224 */ /* 0x008fe400078e000d */
[----:B------:R-:W-:Y:S05]  /*2db0*/  BRA.U !UP0, `(.L_x_293) ;  /* 0x00000001086c7547 */ /* 0x000fea000b800000 */
[----:B------:R-:W0:Y:S01]  /*2dc0*/  S2UR UR5, SR_CgaCtaId ;  /* 0x00000000000579c3 */ /* 0x000e220000008800 */
[----:B------:R-:W-:Y:S01]  /*2dd0*/  UMOV UR4, 0x400 ;  /* 0x0000040000047882 */ /* 0x000fe20000000000 */
[----:B------:R-:W-:Y:S01]  /*2de0*/  BSSY.RECONVERGENT B1, `(.L_x_293) ;  /* 0x0000018000017945 */ /* 0x000fe20003800200 */
[----:B0-----:R-:W-:-:S09]  /*2df0*/  ULEA UR4, UR5, UR4, 0x18 ;  /* 0x0000000405047291 */ /* 0x001fd2000f8ec0ff */
[----:B--2---:R-:W0:Y:S04]  /*2e00*/  LDS.64 R4, [UR4+0x18] ;  /* 0x00001804ff047984 */ /* 0x004e280008000a00 */
        /* <DEDUP_REMOVED lines=21> */
.L_x_294:
[----:B------:R-:W-:Y:S05]  /*2f60*/  BSYNC.RECONVERGENT B1 ;  /* 0x0000000000017941 */ /* 0x000fea0003800200 */
.L_x_293:
[----:B------:R-:W-:Y:S01]  /*2f70*/  UISETP.GE.AND UP0, UPT, UR6, 0x41, UPT ;  /* 0x000000410600788c */ /* 0x000fe2000bf06270 */
[----:B------:R-:W-:Y:S02]  /*2f80*/  IMAD.MOV.U32 R9, RZ, RZ, R11 ;  /* 0x000000ffff097224 */ /* 0x000fe400078e000b */
[----:B------:R-:W-:Y:S02]  /*2f90*/  IMAD.MOV.U32 R0, RZ, RZ, R8 ;  /* 0x000000ffff007224 */ /* 0x000fe400078e0008 */
[----:B------:R-:W-:Y:S02]  /*2fa0*/  IMAD.MOV.U32 R4, RZ, RZ, R2 ;  /* 0x000000ffff047224 */ /* 0x000fe400078e0002 */
[----:B--2---:R-:W-:Y:S02]  /*2fb0*/  IMAD.MOV.U32 R5, RZ, RZ, R3 ;  /* 0x000000ffff057224 */ /* 0x004fe400078e0003 */
[----:B------:R-:W-:Y:S05]  /*2fc0*/  BRA.U !UP0, `(.L_x_295) ;  /* 0x00000001086c7547 */ /* 0x000fea000b800000 */
[----:B------:R-:W0:Y:S01]  /*2fd0*/  S2UR UR5, SR_CgaCtaId ;  /* 0x00000000000579c3 */ /* 0x000e220000008800 */
[----:B------:R-:W-:Y:S01]  /*2fe0*/  UMOV UR4, 0x400 ;  /* 0x0000040000047882 */ /* 0x000fe20000000000 */
[----:B------:R-:W-:Y:S01]  /*2ff0*/  BSSY.RECONVERGENT B1, `(.L_x_295) ;  /* 0x0000018000017945 */ /* 0x000fe20003800200 */
[----:B0-----:R-:W-:-:S09]  /*3000*/  ULEA UR4, UR5, UR4, 0x18 ;  /* 0x0000000405047291 */ /* 0x001fd2000f8ec0ff */
[----:B----4-:R-:W0:Y:S04]  /*3010*/  LDS.64 R6, [UR4+0x28] ;  /* 0x00002804ff067984 */ /* 0x010e280008000a00 */
        /* <DEDUP_REMOVED lines=21> */
.L_x_296:
[----:B------:R-:W-:Y:S05]  /*3170*/  BSYNC.RECONVERGENT B1 ;  /* 0x0000000000017941 */ /* 0x000fea0003800200 */
.L_x_295:
        /* <DEDUP_REMOVED lines=32> */
.L_x_298:
[----:B------:R-:W-:Y:S05]  /*3380*/  BSYNC.RECONVERGENT B1 ;  /* 0x0000000000017941 */ /* 0x000fea0003800200 */
.L_x_297:
        /* <DEDUP_REMOVED lines=32> */
.L_x_300:
[----:B------:R-:W-:Y:S05]  /*3590*/  BSYNC.RECONVERGENT B1 ;  /* 0x0000000000017941 */ /* 0x000fea0003800200 */
.L_x_299:
        /* <DEDUP_REMOVED lines=32> */
.L_x_302:
[----:B------:R-:W-:Y:S05]  /*37a0*/  BSYNC.RECONVERGENT B1 ;  /* 0x0000000000017941 */ /* 0x000fea0003800200 */
.L_x_301:
        /* <DEDUP_REMOVED lines=32> */
.L_x_304:
[----:B------:R-:W-:Y:S05]  /*39b0*/  BSYNC.RECONVERGENT B1 ;  /* 0x0000000000017941 */ /* 0x000fea0003800200 */
.L_x_303:
        /* <DEDUP_REMOVED lines=32> */
.L_x_236:
[----:B------:R-:W1:Y:S01]  /*3bc0*/  S2R R0, SR_TID.X ;  /* 0x0000000000007919 */ /* 0x000e620000002100 */
[----:B------:R-:W1:Y:S01]  /*3bd0*/  LDC.64 R2, c[0x0][0x380] ;  /* 0x0000e000ff027b82 */ /* 0x000e620000000a00 */
[----:B------:R-:W2:Y:S01]  /*3be0*/  LDCU.64 UR6, c[0x0][0x388] ;  /* 0x00007100ff0677ac */ /* 0x000ea20008000a00 */
[----:B-1----:R-:W-:-:S05]  /*3bf0*/  IMAD.WIDE.U32 R2, R0, 0x8, R2 ;  /* 0x0000000800027825 */ /* 0x002fca00078e0002 */
[----:B0-----:R-:W3:Y:S04]  /*3c00*/  LDG.E.64 R4, desc[UR8][R2.64] ;  /* 0x0000000802047981 */ /* 0x001ee8000c1e1b00 */
[----:B------:R-:W3:Y:S04]  /*3c10*/  LDG.E.64 R6, desc[UR8][R2.64+0x800] ;  /* 0x0008000802067981 */ /* 0x000ee8000c1e1b00 */
[----:B------:R-:W4:Y:S04]  /*3c20*/  LDG.E.64 R8, desc[UR8][R2.64+0x1000] ;  /* 0x0010000802087981 */ /* 0x000f28000c1e1b00 */
[----:B------:R-:W5:Y:S04]  /*3c30*/  LDG.E.64 R12, desc[UR8][R2.64+0x1800] ;  /* 0x00180008020c7981 */ /* 0x000f68000c1e1b00 */
[----:B------:R-:W5:Y:S01]  /*3c40*/  LDG.E.64 R10, desc[UR8][R2.64+0x2000] ;  /* 0x00200008020a7981 */ /* 0x000f62000c1e1b00 */
[----:B------:R-:W-:Y:S01]  /*3c50*/  BSSY.RECONVERGENT B1, `(.L_x_305) ;  /* 0x000001c000017945 */ /* 0x000fe20003800200 */
[----:B---3--:R-:W-:-:S06]  /*3c60*/  DSETP.GEU.AND P0, PT, |R4|, |R6|, PT ;  /* 0x400000060400722a */ /* 0x008fcc0003f0e200 */
[----:B------:R-:W-:Y:S02]  /*3c70*/  FSEL R4, R4, R6, P0 ;  /* 0x0000000604047208 */ /* 0x000fe40000000000 */
[----:B------:R-:W-:Y:S01]  /*3c80*/  FSEL R5, R5, R7, P0 ;  /* 0x0000000705057208 */ /* 0x000fe20000000000 */
[C---:B------:R-:W-:Y:S01]  /*3c90*/  VIADD R7, R0.reuse, 0x200 ;  /* 0x0000020000077836 */ /* 0x040fe20000000000 */
[----:B------:R-:W-:-:S04]  /*3ca0*/  LOP3.LUT R6, R0, 0x400, RZ, 0xfc, !PT ;  /* 0x0000040000067812 */ /* 0x000fc800078efcff */
[----:B----4-:R-:W-:Y:S01]  /*3cb0*/  DSETP.GEU.AND P1, PT, |R4|, |R8|, PT ;  /* 0x400000080400722a */ /* 0x010fe20003f2e200 */
[----:B--2---:R-:W-:-:S05]  /*3cc0*/  IADD3 R17, P4, PT, R6, UR6, RZ ;  /* 0x0000000606117c10 */ /* 0x004fca000ff9e0ff */
[----:B------:R-:W-:Y:S01]  /*3cd0*/  FSEL R4, R4, R8, P1 ;  /* 0x0000000804047208 */ /* 0x000fe20000800000 */
[----:B------:R-:W-:Y:S01]  /*3ce0*/  IMAD.X R16, RZ, RZ, UR7, P4 ;  /* 0x00000007ff107e24 */ /* 0x000fe2000a0e06ff */
[----:B------:R-:W-:Y:S01]  /*3cf0*/  FSEL R5, R5, R9, P1 ;  /* 0x0000000905057208 */ /* 0x000fe20000800000 */
[----:B------:R-:W-:-:S05]  /*3d00*/  VIADD R9, R0, 0x100 ;  /* 0x0000010000097836 */ /* 0x000fca0000000000 */
[----:B-----5:R-:W-:Y:S01]  /*3d10*/  DSETP.GEU.AND P2, PT, |R4|, |R12|, PT ;  /* 0x4000000c0400722a */ /* 0x020fe20003f4e200 */
[----:B------:R-:W-:-:S05]  /*3d20*/  @P1 SEL R7, R0, R9, P0 ;  /* 0x0000000900071207 */ /* 0x000fca0000000000 */
[----:B------:R-:W-:Y:S02]  /*3d30*/  FSEL R4, R4, R12, P2 ;  /* 0x0000000c04047208 */ /* 0x000fe40001000000 */
[----:B------:R-:W-:-:S06]  /*3d40*/  FSEL R5, R5, R13, P2 ;  /* 0x0000000d05057208 */ /* 0x000fcc0001000000 */
[----:B------:R-:W-:Y:S01]  /*3d50*/  DSETP.GEU.AND P3, PT, |R4|, |R10|, PT ;  /* 0x4000000a0400722a */ /* 0x000fe20003f6e200 */
[----:B------:R-:W-:-:S13]  /*3d60*/  @!P2 VIADD R7, R0, 0x300 ;  /* 0x000003000007a836 */ /* 0x000fda0000000000 */
[----:B------:R-:W-:Y:S05]  /*3d70*/  @!P3 BRA `(.L_x_306) ;  /* 0x000000000024b947 */ /* 0x000fea0003800000 */
[C---:B------:R-:W-:Y:S02]  /*3d80*/  ISETP.GE.U32.AND P0, PT, R7.reuse, R6, PT ;  /* 0x000000060700720c */ /* 0x040fe40003f06070 */
[----:B------:R-:W-:Y:S02]  /*3d90*/  IADD3 R6, P1, PT, R7, UR6, RZ ;  /* 0x0000000607067c10 */ /* 0x000fe4000ff3e0ff */
[----:B------:R-:W-:-:S03]  /*3da0*/  ISETP.GE.U32.AND.EX P0, PT, RZ, RZ, PT, P0 ;  /* 0x000000ffff00720c */ /* 0x000fc60003f06100 */
[----:B------:R-:W-:-:S10]  /*3db0*/  IMAD.X R7, RZ, RZ, UR7, P1 ;  /* 0x00000007ff077e24 */ /* 0x000fd400088e06ff */
[----:B------:R-:W-:-:S06]  /*3dc0*/  DSETP.LT.OR P0, PT, |R10|, |R4|, !P0 ;  /* 0x400000040a00722a */ /* 0x000fcc0004701600 */
[----:B------:R-:W-:Y:S02]  /*3dd0*/  FSEL R10, R4, R10, P0 ;  /* 0x0000000a040a7208 */ /* 0x000fe40000000000 */
[----:B------:R-:W-:Y:S02]  /*3de0*/  FSEL R11, R5, R11, P0 ;  /* 0x0000000b050b7208 */ /* 0x000fe40000000000 */
[----:B------:R-:W-:Y:S02]  /*3df0*/  SEL R17, R6, R17, P0 ;  /* 0x0000001106117207 */ /* 0x000fe40000000000 */
[----:B------:R-:W-:-:S07]  /*3e00*/  SEL R16, R7, R16, P0 ;  /* 0x0000001007107207 */ /* 0x000fce0000000000 */
.L_x_306:
[----:B------:R-:W-:Y:S05]  /*3e10*/  BSYNC.RECONVERGENT B1 ;  /* 0x0000000000017941 */ /* 0x000fea0003800200 */
.L_x_305:
[----:B------:R-:W-:Y:S01]  /*3e20*/  UISETP.GE.U32.AND UP0, UPT, UR4, 0xa00, UPT ;  /* 0x00000a000400788c */ /* 0x000fe2000bf06070 */
[----:B------:R-:W-:Y:S02]  /*3e30*/  IMAD.MOV.U32 R19, RZ, RZ, 0x500 ;  /* 0x00000500ff137424 */ /* 0x000fe400078e00ff */
[----:B------:R-:W-:Y:S01]  /*3e40*/  IMAD.MOV.U32 R18, RZ, RZ, RZ ;  /* 0x000000ffff127224 */ /* 0x000fe200078e00ff */
[----:B------:R-:W-:-:S09]  /*3e50*/  UISETP.GE.U32.AND.EX UP0, UPT, UR5, URZ, UPT, UP0 ;  /* 0x000000ff0500728c */ /* 0x000fd2000bf06100 */
[----:B------:R-:W-:Y:S05]  /*3e60*/  BRA.U !UP0, `(.L_x_307) ;  /* 0x0000000508587547 */ /* 0x000fea000b800000 */
[----:B------:R-:W-:Y:S01]  /*3e70*/  IMAD.MOV.U32 R12, RZ, RZ, R10 ;  /* 0x000000ffff0c7224 */ /* 0x000fe200078e000a */
[----:B------:R-:W0:Y:S01]  /*3e80*/  LDCU.64 UR6, c[0x0][0x388] ;  /* 0x00007100ff0677ac */ /* 0x000e220008000a00 */
[----:B------:R-:W-:Y:S02]  /*3e90*/  IMAD.MOV.U32 R13, RZ, RZ, R11 ;  /* 0x000000ffff0d7224 */ /* 0x000fe400078e000b */
[----:B------:R-:W-:Y:S01]  /*3ea0*/  IMAD.MOV.U32 R21, RZ, RZ, 0x500 ;  /* 0x00000500ff157424 */ /* 0x000fe200078e00ff */
[----:B------:R-:W1:Y:S01]  /*3eb0*/  LDCU.64 UR4, c[0x0][0x398] ;  /* 0x00007300ff0477ac */ /* 0x000e620008000a00 */
[----:B------:R-:W-:-:S07]  /*3ec0*/  IMAD.MOV.U32 R19, RZ, RZ, RZ ;  /* 0x000000ffff137224 */ /* 0x000fce00078e00ff */
.L_x_308:
[----:B------:R-:W-:-:S04]  /*3ed0*/  LEA R24, P0, R21, R2, 0x3 ;  /* 0x0000000215187211 */ /* 0x000fc800078018ff */
[----:B------:R-:W-:-:S05]  /*3ee0*/  LEA.HI.X R25, R21, R3, R19, 0x3, P0 ;  /* 0x0000000315197211 */ /* 0x000fca00000f1c13 */
[----:B------:R-:W2:Y:S04]  /*3ef0*/  LDG.E.64 R14, desc[UR8][R24.64] ;  /* 0x00000008180e7981 */ /* 0x000ea8000c1e1b00 */
[----:B------:R-:W3:Y:S04]  /*3f00*/  LDG.E.64 R8, desc[UR8][R24.64+0x800] ;  /* 0x0008000818087981 */ /* 0x000ee8000c1e1b00 */
[----:B------:R-:W4:Y:S04]  /*3f10*/  LDG.E.64 R6, desc[UR8][R24.64+0x1000] ;  /* 0x0010000818067981 */ /* 0x000f28000c1e1b00 */
[----:B------:R-:W5:Y:S04]  /*3f20*/  LDG.E.64 R4, desc[UR8][R24.64+0x1800] ;  /* 0x0018000818047981 */ /* 0x000f68000c1e1b00 */
[----:B------:R-:W5:Y:S01]  /*3f30*/  LDG.E.64 R10, desc[UR8][R24.64+0x2000] ;  /* 0x00200008180a7981 */ /* 0x000f62000c1e1b00 */
[----:B0-----:R-:W-:-:S04]  /*3f40*/  IADD3 R20, P0, P1, R21, UR6, R0 ;  /* 0x0000000615147c10 */ /* 0x001fc8000f91e000 */
[----:B------:R-:W-:Y:S01]  /*3f50*/  IADD3.X R18, PT, PT, R19, UR7, RZ, P0, P1 ;  /* 0x0000000713127c10 */ /* 0x000fe200087e24ff */
[----:B------:R-:W-:-:S04]  /*3f60*/  IMAD.MOV.U32 R22, RZ, RZ, R20 ;  /* 0x000000ffff167224 */ /* 0x000fc800078e0014 */
[----:B------:R-:W-:Y:S01]  /*3f70*/  IMAD.MOV.U32 R23, RZ, RZ, R18 ;  /* 0x000000ffff177224 */ /* 0x000fe200078e0012 */
[----:B--2---:R-:W-:-:S14]  /*3f80*/  DSETP.GEU.AND P2, PT, |R12|, |R14|, PT ;  /* 0x4000000e0c00722a */ /* 0x004fdc0003f4e200 */
[----:B------:R-:W-:-:S04]  /*3f90*/  @P2 ISETP.GE.U32.AND P0, PT, R17, R22, PT ;  /* 0x000000161100220c */ /* 0x000fc80003f06070 */
[----:B------:R-:W-:-:S13]  /*3fa0*/  @P2 ISETP.GE.AND.EX P0, PT, R16, R23, PT, P0 ;  /* 0x000000171000220c */ /* 0x000fda0003f06300 */
[----:B------:R-:W-:-:S06]  /*3fb0*/  @P2 DSETP.LT.OR P0, PT, |R14|, |R12|, !P0 ;  /* 0x4000000c0e00222a */ /* 0x000fcc0004701600 */
[----:B------:R-:W-:Y:S02]  /*3fc0*/  @P2 FSEL R13, R13, R15, P0 ;  /* 0x0000000f0d0d2208 */ /* 0x000fe40000000000 */
[----:B------:R-:W-:Y:S02]  /*3fd0*/  @P2 FSEL R12, R12, R14, P0 ;  /* 0x0000000e0c0c2208 */ /* 0x000fe40000000000 */
[----:B------:R-:W-:Y:S01]  /*3fe0*/  @P2 SEL R22, R17, R22, P0 ;  /* 0x0000001611162207 */ /* 0x000fe20000000000 */
[----:B------:R-:W-:Y:S01]  /*3ff0*/  @P2 IMAD.MOV.U32 R15, RZ, RZ, R13 ;  /* 0x000000ffff0f2224 */ /* 0x000fe200078e000d */
[----:B------:R-:W-:Y:S01]  /*4000*/  IADD3 R13, P3, PT, R20, 0x100, RZ ;  /* 0x00000100140d7810 */ /* 0x000fe20007f7e0ff */
[----:B------:R-:W-:Y:S01]  /*4010*/  @P2 IMAD.MOV.U32 R14, RZ, RZ, R12 ;  /* 0x000000ffff0e2224 */ /* 0x000fe200078e000c */
[----:B------:R-:W-:-:S03]  /*4020*/  @P2 SEL R23, R16, R23, P0 ;  /* 0x0000001710172207 */ /* 0x000fc60000000000 */
[----:B------:R-:W-:Y:S02]  /*4030*/  IMAD.X R16, RZ, RZ, R18, P3 ;  /* 0x000000ffff107224 */ /* 0x000fe400018e0612 */
[----:B---3--:R-:W-:-:S14]  /*4040*/  DSETP.GEU.AND P1, PT, |R14|, |R8|, PT ;  /* 0x400000080e00722a */ /* 0x008fdc0003f2e200 */
        /* <DEDUP_REMOVED lines=11> */
[----:B----4-:R-:W-:-:S14]  /*4100*/  DSETP.GEU.AND P2, PT, |R8|, |R6|, PT ;  /* 0x400000060800722a */ /* 0x010fdc0003f4e200 */
        /* <DEDUP_REMOVED lines=10> */
[----:B------:R-:W-:Y:S01]  /*41b0*/  IMAD.X R9, RZ, RZ, R18, P3 ;  /* 0x000000ffff097224 */ /* 0x000fe200018e0612 */
[----:B------:R-:W-:Y:S01]  /*41c0*/  IADD3 R17, P3, PT, R20, 0x400, RZ ;  /* 0x0000040014117810 */ /* 0x000fe20007f7e0ff */
[----:B-----5:R-:W-:-:S04]  /*41d0*/  DSETP.GEU.AND P1, PT, |R6|, |R4|, PT ;  /* 0x400000040600722a */ /* 0x020fc80003f2e200 */
[----:B------:R-:W-:-:S10]  /*41e0*/  IMAD.X R16, RZ, RZ, R18, P3 ;  /* 0x000000ffff107224 */ /* 0x000fd400018e0612 */
        /* <DEDUP_REMOVED lines=8> */
[----:B------:R-:W-:Y:S01]  /*4270*/  @P1 IMAD.MOV.U32 R5, RZ, RZ, R7 ;  /* 0x000000ffff051224 */ /* 0x000fe200078e0007 */
[C---:B------:R-:W-:Y:S02]  /*4280*/  IADD3 R6, P1, PT, R21.reuse, 0xa00, RZ ;  /* 0x00000a0015067810 */ /* 0x040fe40007f3e0ff */
[----:B------:R-:W-:-:S02]  /*4290*/  IADD3 R21, P3, PT, R21, 0x500, RZ ;  /* 0x0000050015157810 */ /* 0x000fc40007f7e0ff */
[----:B-1----:R-:W-:Y:S01]  /*42a0*/  ISETP.GT.U32.AND P4, PT, R6, UR4, PT ;  /* 0x0000000406007c0c */ /* 0x002fe2000bf84070 */
[----:B------:R-:W-:Y:S01]  /*42b0*/  DSETP.GEU.AND P2, PT, |R4|, |R10|, PT ;  /* 0x4000000a0400722a */ /* 0x000fe20003f4e200 */
[--C-:B------:R-:W-:Y:S02]  /*42c0*/  IMAD.X R6, RZ, RZ, R19.reuse, P1 ;  /* 0x000000ffff067224 */ /* 0x100fe400008e0613 */
[----:B------:R-:W-:-:S03]  /*42d0*/  IMAD.X R18, RZ, RZ, R19, P3 ;  /* 0x000000ffff127224 */ /* 0x000fc600018e0613 */
[----:B------:R-:W-:Y:S01]  /*42e0*/  ISETP.GT.AND.EX P1, PT, R6, UR5, PT, P4 ;  /* 0x0000000506007c0c */ /* 0x000fe2000bf24340 */
[----:B------:R-:W-:-:S07]  /*42f0*/  IMAD.MOV.U32 R19, RZ, RZ, R18 ;  /* 0x000000ffff137224 */ /* 0x000fce00078e0012 */
        /* <DEDUP_REMOVED lines=8> */
[----:B------:R-:W-:Y:S02]  /*4380*/  @P2 IMAD.MOV.U32 R11, RZ, RZ, R5 ;  /* 0x000000ffff0b2224 */ /* 0x000fe400078e0005 */
[----:B------:R-:W-:Y:S02]  /*4390*/  IMAD.MOV.U32 R12, RZ, RZ, R10 ;  /* 0x000000ffff0c7224 */ /* 0x000fe400078e000a */
[----:B------:R-:W-:Y:S01]  /*43a0*/  IMAD.MOV.U32 R13, RZ, RZ, R11 ;  /* 0x000000ffff0d7224 */ /* 0x000fe200078e000b */
[----:B------:R-:W-:Y:S06]  /*43b0*/  @!P1 BRA `(.L_x_308) ;  /* 0xfffffff800c49947 */ /* 0x000fec000383ffff */
[----:B------:R-:W-:-:S07]  /*43c0*/  IMAD.MOV.U32 R19, RZ, RZ, R21 ;  /* 0x000000ffff137224 */ /* 0x000fce00078e0015 */
.L_x_307:
[----:B------:R-:W-:-:S04]  /*43d0*/  ISETP.GE.U32.AND P0, PT, R19, UR4, PT ;  /* 0x0000000413007c0c */ /* 0x000fc8000bf06070 */
[----:B------:R-:W-:-:S13]  /*43e0*/  ISETP.GE.AND.EX P0, PT, R18, UR5, PT, P0 ;  /* 0x0000000512007c0c */ /* 0x000fda000bf06300 */
[----:B------:R-:W-:Y:S05]  /*43f0*/  @P0 BRA `(.L_x_309) ;  /* 0x0000000800c40947 */ /* 0x000fea0003800000 */
[----:B------:R-:W-:Y:S01]  /*4400*/  IADD3 R21, PT, PT, -R19, UR4, RZ ;  /* 0x0000000413157c10 */ /* 0x000fe2000fffe1ff */
[----:B------:R-:W-:Y:S03]  /*4410*/  BSSY.RECONVERGENT B1, `(.L_x_309) ;  /* 0x00000af000017945 */ /* 0x000fe60003800200 */
[----:B------:R-:W-:-:S13]  /*4420*/  ISETP.GE.AND P0, PT, R0, R21, PT ;  /* 0x000000150000720c */ /* 0x000fda0003f06270 */
[----:B------:R-:W-:Y:S05]  /*4430*/  @P0 BRA `(.L_x_310) ;  /* 0x0000000800b00947 */ /* 0x000fea0003800000 */
[-C--:B------:R-:W-:Y:S01]  /*4440*/  LOP3.LUT R6, RZ, R0.reuse, RZ, 0x33, !PT ;  /* 0x00000000ff067212 */ /* 0x080fe200078e33ff */
[----:B------:R-:W-:Y:S01]  /*4450*/  BSSY.RECONVERGENT B2, `(.L_x_311) ;  /* 0x0000036000027945 */ /* 0x000fe20003800200 */
[----:B------:R-:W-:Y:S02]  /*4460*/  MOV R12, R0 ;  /* 0x00000000000c7202 */ /* 0x000fe40000000f00 */
        /* <DEDUP_REMOVED lines=9> */
[----:B------:R-:W-:Y:S02]  /*4500*/  LOP3.LUT R2, R2, 0x3, RZ, 0xc0, !PT ;  /* 0x0000000302027812 */ /* 0x000fe400078ec0ff */
[----:B------:R-:W-:-:S03]  /*4510*/  IADD3 R13, P0, PT, R9, UR6, RZ ;  /* 0x00000006090d7c10 */ /* 0x000fc6000ff1e0ff */
[----:B------:R-:W-:Y:S01]  /*4520*/  IMAD.MOV R7, RZ, RZ, -R2 ;  /* 0x000000ffff077224 */ /* 0x000fe200078e0a02 */
[----:B0-----:R-:W-:-:S04]  /*4530*/  LEA R8, P1, R9, UR10, 0x3 ;  /* 0x0000000a09087c11 */ /* 0x001fc8000f8218ff */
[----:B------:R-:W-:Y:S02]  /*4540*/  LEA.HI.X R9, R9, UR11, R14, 0x3, P1 ;  /* 0x0000000b09097c11 */ /* 0x000fe400088f1c0e */
[----:B------:R-:W-:-:S07]  /*4550*/  IADD3.X R14, PT, PT, R14, UR7, RZ, P0, !PT ;  /* 0x000000070e0e7c10 */ /* 0x000fce00087fe4ff */
.L_x_315:
        /* <DEDUP_REMOVED lines=31> */
.L_x_314:
[----:B------:R-:W-:Y:S05]  /*4750*/  BSYNC.RECONVERGENT B3 ;  /* 0x0000000000037941 */ /* 0x000fea0003800200 */
.L_x_313:
[----:B------:R-:W-:Y:S01]  /*4760*/  IADD3 R13, P0, PT, R13, 0x100, RZ ;  /* 0x000001000d0d7810 */ /* 0x000fe20007f1e0ff */
[----:B------:R-:W-:Y:S02]  /*4770*/  VIADD R12, R12, 0x100 ;  /* 0x000001000c0c7836 */ /* 0x000fe40000000000 */
[----:B------:R-:W-:Y:S02]  /*4780*/  IMAD.X R9, RZ, RZ, R9, P3 ;  /* 0x000000ffff097224 */ /* 0x000fe400018e0609 */
[----:B------:R-:W-:Y:S01]  /*4790*/  IMAD.X R14, RZ, RZ, R14, P0 ;  /* 0x000000ffff0e7224 */ /* 0x000fe200000e060e */
[----:B------:R-:W-:Y:S07]  /*47a0*/  @P2 BRA `(.L_x_315) ;  /* 0xfffffffc006c2947 */ /* 0x000fee000383ffff */
.L_x_312:
[----:B------:R-:W-:Y:S05]  /*47b0*/  BSYNC.RECONVERGENT B2 ;  /* 0x0000000000027941 */ /* 0x000fea0003800200 */
.L_x_311:
[----:B------:R-:W-:-:S13]  /*47c0*/  ISETP.GE.U32.AND P0, PT, R6, 0x300, PT ;  /* 0x000003000600780c */ /* 0x000fda0003f06070 */
[----:B------:R-:W-:Y:S05]  /*47d0*/  @!P0 BRA `(.L_x_310) ;  /* 0x0000000400c88947 */ /* 0x000fea0003800000 */
[----:B------:R-:W0:Y:S01]  /*47e0*/  LDC.64 R8, c[0x0][0x380] ;  /* 0x0000e000ff087b82 */ /* 0x000e220000000a00 */
[----:B------:R-:W-:-:S07]  /*47f0*/  VIADD R20, R12, 0x200 ;  /* 0x000002000c147836 */ /* 0x000fce0000000000 */
[----:B------:R-:W1:Y:S02]  /*4800*/  LDC.64 R6, c[0x0][0x388] ;  /* 0x0000e200ff067b82 */ /* 0x000e640000000a00 */
.L_x_324:
        /* <DEDUP_REMOVED lines=30> */
.L_x_317:
[----:B------:R-:W-:Y:S05]  /*49f0*/  BSYNC.RECONVERGENT B2 ;  /* 0x0000000000027941 */ /* 0x000fea0003800200 */
.L_x_316:
        /* <DEDUP_REMOVED lines=9> */
[----:B------:R-:W-:-:S03]  /*4a90*/  IMAD.MOV.U32 R24, RZ, RZ, R26 ;  /* 0x000000ffff187224 */ /* 0x000fc600078e001a */
[----:B------:R-:W-:Y:S01]  /*4aa0*/  MOV R25, R27 ;  /* 0x0000001b00197202 */ /* 0x000fe20000000f00 */
        /* <DEDUP_REMOVED lines=15> */
.L_x_319:
[----:B------:R-:W-:Y:S05]  /*4ba0*/  BSYNC.RECONVERGENT B2 ;  /* 0x0000000000027941 */ /* 0x000fea0003800200 */
.L_x_318:
[----:B------:R-:W-:Y:S01]  /*4bb0*/  DSETP.GEU.AND P0, PT, |R16|, |R10|, PT ;  /* 0x4000000a1000722a */ /* 0x000fe20003f0e200 */
[CC--:B------:R-:W-:Y:S01]  /*4bc0*/  IADD3 R13, P1, P4, R19.reuse, R6.reuse, R20 ;  /* 0x00000006130d7210 */ /* 0x0c0fe20007c3e014 */
[----:B------:R-:W-:Y:S01]  /*4bd0*/  VIADD R4, R20, 0x100 ;  /* 0x0000010014047836 */ /* 0x000fe20000000000 */
[----:B------:R-:W-:Y:S01]  /*4be0*/  BSSY.RECONVERGENT B2, `(.L_x_320) ;  /* 0x0000016000027945 */ /* 0x000fe20003800200 */
[----:B------:R-:W-:Y:S01]  /*4bf0*/  IMAD.MOV.U32 R2, RZ, RZ, R10 ;  /* 0x000000ffff027224 */ /* 0x000fe200078e000a */
[----:B------:R-:W-:Y:S01]  /*4c00*/  IADD3.X R22, PT, PT, R18, R7, RZ, P1, P4 ;  /* 0x0000000712167210 */ /* 0x000fe20000fe84ff */
[----:B------:R-:W-:Y:S01]  /*4c10*/  IMAD.MOV.U32 R5, RZ, RZ, R13 ;  /* 0x000000ffff057224 */ /* 0x000fe200078e000d */
[----:B------:R-:W-:Y:S01]  /*4c20*/  IADD3 R4, P2, P3, R19, R6, R4 ;  /* 0x0000000613047210 */ /* 0x000fe20007b5e004 */
        /* <DEDUP_REMOVED lines=17> */
.L_x_321:
[----:B------:R-:W-:Y:S05]  /*4d40*/  BSYNC.RECONVERGENT B2 ;  /* 0x0000000000027941 */ /* 0x000fea0003800200 */
.L_x_320:
[----:B------:R-:W-:Y:S01]  /*4d50*/  DSETP.GEU.AND P0, PT, |R2|, |R14|, PT ;  /* 0x4000000e0200722a */ /* 0x000fe20003f0e200 */
[----:B------:R-:W-:Y:S01]  /*4d60*/  IADD3.X R13, PT, PT, R18, R7, RZ, P2, P3 ;  /* 0x00000007120d7210 */ /* 0x000fe200017e64ff */
        /* <DEDUP_REMOVED lines=20> */
.L_x_323:
[----:B------:R-:W-:Y:S05]  /*4eb0*/  BSYNC.RECONVERGENT B2 ;  /* 0x0000000000027941 */ /* 0x000fea0003800200 */
.L_x_322:
[C---:B------:R-:W-:Y:S02]  /*4ec0*/  VIADD R2, R20.reuse, 0x200 ;  /* 0x0000020014027836 */ /* 0x040fe40000000000 */
[----:B------:R-:W-:-:S03]  /*4ed0*/  VIADD R20, R20, 0x400 ;  /* 0x0000040014147836 */ /* 0x000fc60000000000 */
[----:B------:R-:W-:-:S13]  /*4ee0*/  ISETP.GE.AND P0, PT, R2, R21, PT ;  /* 0x000000150200720c */ /* 0x000fda0003f06270 */
[----:B------:R-:W-:Y:S05]  /*4ef0*/  @!P0 BRA `(.L_x_324) ;  /* 0xfffffff800448947 */ /* 0x000fea000383ffff */
.L_x_310:
[----:B------:R-:W-:Y:S05]  /*4f00*/  BSYNC.RECONVERGENT B1 ;  /* 0x0000000000017941 */ /* 0x000fea0003800200 */
.L_x_309:
        /* <DEDUP_REMOVED lines=32> */
.L_x_326:
[----:B------:R-:W-:Y:S05]  /*5110*/  BSYNC.RECONVERGENT B1 ;  /* 0x0000000000017941 */ /* 0x000fea0003800200 */
.L_x_325:
        /* <DEDUP_REMOVED lines=31> */
.L_x_328:
[----:B------:R-:W-:Y:S05]  /*5310*/  BSYNC.RECONVERGENT B1 ;  /* 0x0000000000017941 */ /* 0x000fea0003800200 */
.L_x_327:
        /* <DEDUP_REMOVED lines=31> */
.L_x_330:
[----:B------:R-:W-:Y:S05]  /*5510*/  BSYNC.RECONVERGENT B1 ;  /* 0x0000000000017941 */ /* 0x000fea0003800200 */
.L_x_329:
[----:B------:R-:W-:Y:S01]  /*5520*/  ISETP.GT.AND P0, PT, R8, 0x17, PT ;  /* 0x000000170800780c */ /* 0x000fe20003f04270 */
[----:B-1----:R1:W1:Y:S01]  /*5530*/  SHFL.DOWN PT, R6, R2, 0x8, 0x1f ;  /* 0x09001f0002067f89 */ /* 0x00226200000e0000 */
[----:B------:R-:W-:Y:S01]  /*5540*/  BSSY.RECONVERGENT B1, `(.L_x_331) ;  /* 0x000001d000017945 */ /* 0x000fe20003800200 */
[----:B--2---:R-:W-:Y:S02]  /*5550*/  IMAD.MOV.U32 R9, RZ, RZ, R11 ;  /* 0x000000ffff097224 */ /* 0x004fe400078e000b */
[----:B---3--:R2:W3:Y:S01]  /*5560*/  SHFL.DOWN PT, R7, R3, 0x8, 0x1f ;  /* 0x09001f0003077f89 */ /* 0x0084e200000e0000 */
[----:B------:R-:W-:Y:S02]  /*5570*/  IMAD.MOV.U32 R10, RZ, RZ, R12 ;  /* 0x000000ffff0a7224 */ /* 0x000fe400078e000c */
[----:B------:R-:W-:Y:S01]  /*5580*/  IMAD.MOV.U32 R4, RZ, RZ, R2 ;  /* 0x000000ffff047224 */ /* 0x000fe200078e0002 */
[----:B0-----:R2:W0:Y:S01]  /*5590*/  SHFL.DOWN PT, R14, R11, 0x8, 0x1f ;  /* 0x09001f000b0e7f89 */ /* 0x00142200000e0000 */
[----:B------:R-:W-:-:S03]  /*55a0*/  IMAD.MOV.U32 R5, RZ, RZ, R3 ;  /* 0x000000ffff057224 */ /* 0x000fc600078e0003 */
[----:B----4-:R2:W4:Y:S01]  /*55b0*/  SHFL.DOWN PT, R13, R12, 0x8, 0x1f ;  /* 0x09001f000c0d7f89 */ /* 0x01052200000e0000 */
        /* <DEDUP_REMOVED lines=21> */
.L_x_332:
[----:B------:R-:W-:Y:S05]  /*5710*/  BSYNC.RECONVERGENT B1 ;  /* 0x0000000000017941 */ /* 0x000fea0003800200 */
.L_x_331:
        /* <DEDUP_REMOVED lines=8> */
[----:B----4-:R-:W-:-:S03]  /*57a0*/  IMAD.MOV.U32 R13, RZ, RZ, R5 ;  /* 0x000000ffff0d7224 */ /* 0x010fc600078e0005 */
[----:B---3--:R3:W4:Y:S01]  /*57b0*/  SHFL.DOWN PT, R7, R10, 0x10, 0x1f ;  /* 0x0a001f000a077f89 */ /* 0x00872200000e0000 */
[----:B------:R-:W-:Y:S05]  /*57c0*/  @P0 BRA `(.L_x_334) ;  /* 0x0000000000500947 */ /* 0x000fea0003800000 */
[----:B-12---:R-:W-:Y:S01]  /*57d0*/  DSETP.GEU.AND P0, PT, |R4|, |R2|, PT ;  /* 0x400000020400722a */ /* 0x006fe20003f0e200 */
        /* <DEDUP_REMOVED lines=19> */
.L_x_334:
[----:B------:R-:W-:Y:S05]  /*5910*/  BSYNC.RECONVERGENT B1 ;  /* 0x0000000000017941 */ /* 0x000fea0003800200 */
.L_x_333:
        /* <DEDUP_REMOVED lines=11> */
.L_x_336:
[----:B------:R-:W-:Y:S05]  /*59d0*/  BSYNC.RECONVERGENT B1 ;  /* 0x0000000000017941 */ /* 0x000fea0003800200 */
.L_x_335:
        /* <DEDUP_REMOVED lines=8> */
[----:B0---4-:R-:W0:Y:S04]  /*5a60*/  LDS.128 R4, [R0+0x20] ;  /* 0x0000200000047984 */ /* 0x011e280000000c00 */
[----:B------:R2:W4:Y:S04]  /*5a70*/  LDS.64 R2, [R0+0x80] ;  /* 0x0000800000027984 */ /* 0x0005280000000a00 */
[----:B---3--:R2:W3:Y:S01]  /*5a80*/  LDS.128 R8, [R0+0x30] ;  /* 0x0000300000087984 */ /* 0x0084e20000000c00 */
[----:B-1----:R-:W-:Y:S01]  /*5a90*/  DSETP.GEU.AND P0, PT, |R12|, |R16|, PT ;  /* 0x400000100c00722a */ /* 0x002fe20003f0e200 */
[----:B------:R-:W-:-:S02]  /*5aa0*/  IMAD.MOV.U32 R20, RZ, RZ, R16 ;  /* 0x000000ffff147224 */ /* 0x000fc400078e0010 */
[----:B------:R-:W-:Y:S02]  /*5ab0*/  IMAD.MOV.U32 R21, RZ, RZ, R17 ;  /* 0x000000ffff157224 */ /* 0x000fe400078e0011 */
[----:B0-----:R-:W-:Y:S02]  /*5ac0*/  IMAD.MOV.U32 R23, RZ, RZ, R4 ;  /* 0x000000ffff177224 */ /* 0x001fe400078e0004 */
        /* <DEDUP_REMOVED lines=16> */
.L_x_338:
[----:B------:R-:W-:Y:S05]  /*5bd0*/  BSYNC.RECONVERGENT B1 ;  /* 0x0000000000017941 */ /* 0x000fea0003800200 */
.L_x_337:
        /* <DEDUP_REMOVED lines=23> */
.L_x_340:
[----:B------:R-:W-:Y:S05]  /*5d50*/  BSYNC.RECONVERGENT B1 ;  /* 0x0000000000017941 */ /* 0x000fea0003800200 */
.L_x_339:
        /* <DEDUP_REMOVED lines=21> */
.L_x_342:
[----:B------:R-:W-:Y:S05]  /*5eb0*/  BSYNC.RECONVERGENT B1 ;  /* 0x0000000000017941 */ /* 0x000fea0003800200 */
.L_x_341:
        /* <DEDUP_REMOVED lines=23> */
.L_x_344:
[----:B------:R-:W-:Y:S05]  /*6030*/  BSYNC.RECONVERGENT B1 ;  /* 0x0000000000017941 */ /* 0x000fea0003800200 */
.L_x_343:
        /* <DEDUP_REMOVED lines=21> */
.L_x_346:
[----:B------:R-:W-:Y:S05]  /*6190*/  BSYNC.RECONVERGENT B1 ;  /* 0x0000000000017941 */ /* 0x000fea0003800200 */
.L_x_345:
        /* <DEDUP_REMOVED lines=21> */
.L_x_348:
[----:B------:R-:W-:Y:S05]  /*62f0*/  BSYNC.RECONVERGENT B1 ;  /* 0x0000000000017941 */ /* 0x000fea0003800200 */
.L_x_347:
        /* <DEDUP_REMOVED lines=20> */
.L_x_268:
[----:B------:R-:W-:Y:S05]  /*6440*/  BSYNC.RECONVERGENT B0 ;  /* 0x0000000000007941 */ /* 0x000fea0003800200 */
.L_x_235:
[----:B------:R-:W-:Y:S05]  /*6450*/  @P1 EXIT ;  /* 0x000000000000194d */ /* 0x000fea0003800000 */
[----:B0123--:R-:W0:Y:S02]  /*6460*/  LDC.64 R2, c[0x0][0x390] ;  /* 0x0000e400ff027b82 */ /* 0x00fe240000000a00 */
[----:B0-----:R-:W-:Y:S04]  /*6470*/  STG.E.64 desc[UR8][R2.64], R12 ;  /* 0x0000000c02007986 */ /* 0x001fe8000c101b08 */
[----:B------:R-:W-:Y:S01]  /*6480*/  STG.E.64 desc[UR8][R2.64+0x8], R14 ;  /* 0x0000080e02007986 */ /* 0x000fe2000c101b08 */
[----:B------:R-:W-:Y:S05]  /*6490*/  EXIT ;  /* 0x000000000000794d */ /* 0x000fea0003800000 */
.L_x_349:
        /* <DEDUP_REMOVED lines=14> */
.L_x_728:


//--------------------- .text._ZN6thrust24THRUST_300001_SM_1000_NS8cuda_cub4core6detail13_kernel_agentINS1_8__reduce11ReduceAgentIPN4cuda3std3__45tupleIJdlEEESC_SB_iNS1_9__extrema9arg_max_fIdl7CompareEEEEJSC_SC_iSG_EEEvDpT0_ --------------------------
	.section	.text._ZN6thrust24THRUST_300001_SM_1000_NS8cuda_cub4core6detail13_kernel_agentINS1_8__reduce11ReduceAgentIPN4cuda3std3__45tupleIJdlEEESC_SB_iNS1_9__extrema9arg_max_fIdl7CompareEEEEJSC_SC_iSG_EEEvDpT0_,"ax",@progbits
	.align	128
        .global         _ZN6thrust24THRUST_300001_SM_1000_NS8cuda_cub4core6detail13_kernel_agentINS1_8__reduce11ReduceAgentIPN4cuda3std3__45tupleIJdlEEESC_SB_iNS1_9__extrema9arg_max_fIdl7CompareEEEEJSC_SC_iSG_EEEvDpT0_
        .type           _ZN6thrust24THRUST_300001_SM_1000_NS8cuda_cub4core6detail13_kernel_agentINS1_8__reduce11ReduceAgentIPN4cuda3std3__45tupleIJdlEEESC_SB_iNS1_9__extrema9arg_max_fIdl7CompareEEEEJSC_SC_iSG_EEEvDpT0_,@function
        .size           _ZN6thrust24THRUST_300001_SM_1000_NS8cuda_cub4core6detail13_kernel_agentINS1_8__reduce11ReduceAgentIPN4cuda3std3__45tupleIJdlEEESC_SB_iNS1_9__extrema9arg_max_fIdl7CompareEEEEJSC_SC_iSG_EEEvDpT0_,(.L_x_729 - _ZN6thrust24THRUST_300001_SM_1000_NS8cuda_cub4core6detail13_kernel_agentINS1_8__reduce11ReduceAgentIPN4cuda3std3__45tupleIJdlEEESC_SB_iNS1_9__extrema9arg_max_fIdl7CompareEEEEJSC_SC_iSG_EEEvDpT0_)
        .other          _ZN6thrust24THRUST_300001_SM_1000_NS8cuda_cub4core6detail13_kernel_agentINS1_8__reduce11ReduceAgentIPN4cuda3std3__45tupleIJdlEEESC_SB_iNS1_9__extrema9arg_max_fIdl7CompareEEEEJSC_SC_iSG_EEEvDpT0_,@"STO_CUDA_ENTRY STV_DEFAULT"
_ZN6thrust24THRUST_300001_SM_1000_NS8cuda_cub4core6detail13_kernel_agentINS1_8__reduce11ReduceAgentIPN4cuda3std3__45tupleIJdlEEESC_SB_iNS1_9__extrema9arg_max_fIdl7CompareEEEEJSC_SC_iSG_EEEvDpT0_:
.text._ZN6thrust24THRUST_300001_SM_1000_NS8cuda_cub4core6detail13_kernel_agentINS1_8__reduce11ReduceAgentIPN4cuda3std3__45tupleIJdlEEESC_SB_iNS1_9__extrema9arg_max_fIdl7CompareEEEEJSC_SC_iSG_EEEvDpT0_:
        /* <DEDUP_REMOVED lines=21> */
.L_x_353:
[----:B0-----:R-:W-:Y:S05]  /*0150*/  BSYNC.RECONVERGENT B1 ;  /* 0x0000000000017941 */ /* 0x001fea0003800200 */
.L_x_352:
        /* <DEDUP_REMOVED lines=15> */
.L_x_360:
        /* <DEDUP_REMOVED lines=31> */
.L_x_359:
[----:B------:R-:W-:Y:S05]  /*0440*/  BSYNC.RECONVERGENT B3 ;  /* 0x0000000000037941 */ /* 0x000fea0003800200 */
.L_x_358:
[----:B------:R-:W-:Y:S02]  /*0450*/  IMAD.X R3, RZ, RZ, R3, P3 ;  /* 0x000000ffff037224 */ /* 0x000fe400018e0603 */
[----:B------:R-:W-:Y:S01]  /*0460*/  VIADD R19, R19, 0x100 ;  /* 0x0000010013137836 */ /* 0x000fe20000000000 */
[----:B------:R-:W-:Y:S06]  /*0470*/  @P2 BRA `(.L_x_360) ;  /* 0xfffffffc00742947 */ /* 0x000fec000383ffff */
.L_x_357:
[----:B------:R-:W-:Y:S05]  /*0480*/  BSYNC.RECONVERGENT B2 ;  /* 0x0000000000027941 */ /* 0x000fea0003800200 */
.L_x_356:
[----:B------:R-:W0:Y:S01]  /*0490*/  LDC.64 R8, c[0x0][0x380] ;  /* 0x0000e000ff087b82 */ /* 0x000e220000000a00 */
[----:B------:R-:W-:-:S13]  /*04a0*/  ISETP.GE.U32.AND P0, PT, R4, 0x300, PT ;  /* 0x000003000400780c */ /* 0x000fda0003f06070 */
[----:B------:R-:W-:Y:S05]  /*04b0*/  @!P0 BRA `(.L_x_355) ;  /* 0x0000000400908947 */ /* 0x000fea0003800000 */
.L_x_369:
        /* <DEDUP_REMOVED lines=13> */
[----:B------:R-:W-:Y:S01]  /*0590*/  IMAD.MOV.U32 R23, RZ, RZ, R12 ;  /* 0x000000ffff177224 */ /* 0x000fe200078e000c */
[----:B------:R-:W-:Y:S01]  /*05a0*/  MOV R25, R13 ;  /* 0x0000000d00197202 */ /* 0x000fe20000000f00 */
[----:B------:R-:W-:Y:S02]  /*05b0*/  IMAD.MOV.U32 R2, RZ, RZ, R14 ;  /* 0x000000ffff027224 */ /* 0x000fe400078e000e */
[----:B------:R-:W-:-:S09]  /*05c0*/  IMAD.MOV.U32 R3, RZ, RZ, R15 ;  /* 0x000000ffff037224 */ /* 0x000fd200078e000f */
        /* <DEDUP_REMOVED lines=9> */
.L_x_362:
[----:B------:R-:W-:Y:S05]  /*0660*/  BSYNC.RECONVERGENT B2 ;  /* 0x0000000000027941 */ /* 0x000fea0003800200 */
.L_x_361:
        /* <DEDUP_REMOVED lines=25> */
.L_x_364:
[----:B------:R-:W-:Y:S05]  /*0800*/  BSYNC.RECONVERGENT B2 ;  /* 0x0000000000027941 */ /* 0x000fea0003800200 */
.L_x_363:
        /* <DEDUP_REMOVED lines=21> */
.L_x_366:
[----:B------:R-:W-:Y:S05]  /*0960*/  BSYNC.RECONVERGENT B2 ;  /* 0x0000000000027941 */ /* 0x000fea0003800200 */
.L_x_365:
        /* <DEDUP_REMOVED lines=21> */
.L_x_368:
[----:B------:R-:W-:Y:S05]  /*0ac0*/  BSYNC.RECONVERGENT B2 ;  /* 0x0000000000027941 */ /* 0x000fea0003800200 */
.L_x_367:
[----:B------:R-:W-:-:S05]  /*0ad0*/  VIADD R19, R19, 0x400 ;  /* 0x0000040013137836 */ /* 0x000fca0000000000 */
[----:B------:R-:W-:-:S13]  /*0ae0*/  ISETP.GE.AND P0, PT, R19, UR5, PT ;  /* 0x0000000513007c0c */ /* 0x000fda000bf06270 */
[----:B------:R-:W-:Y:S05]  /*0af0*/  @!P0 BRA `(.L_x_369) ;  /* 0xfffffff800708947 */ /* 0x000fea000383ffff */
.L_x_355:
[----:B------:R-:W-:Y:S05]  /*0b00*/  BSYNC.RECONVERGENT B1 ;  /* 0x0000000000017941 */ /* 0x000fea0003800200 */
.L_x_354:
        /* <DEDUP_REMOVED lines=35> */
.L_x_372:
[----:B------:R-:W-:Y:S05]  /*0d40*/  BSYNC.RECONVERGENT B1 ;  /* 0x0000000000017941 */ /* 0x000fea0003800200 */
.L_x_371:
        /* <DEDUP_REMOVED lines=31> */
.L_x_374:
[----:B------:R-:W-:Y:S05]  /*0f40*/  BSYNC.RECONVERGENT B1 ;  /* 0x0000000000017941 */ /* 0x000fea0003800200 */
.L_x_373:
        /* <DEDUP_REMOVED lines=31> */
.L_x_376:
[----:B------:R-:W-:Y:S05]  /*1140*/  BSYNC.RECONVERGENT B1 ;  /* 0x0000000000017941 */ /* 0x000fea0003800200 */
.L_x_375:
        /* <DEDUP_REMOVED lines=31> */
.L_x_378:
[----:B------:R-:W-:Y:S05]  /*1340*/  BSYNC.RECONVERGENT B1 ;  /* 0x0000000000017941 */ /* 0x000fea0003800200 */
.L_x_377:
[----:B------:R-:W-:Y:S01]  /*1350*/  ISETP.GT.AND P0, PT, R9, 0xf, PT ;  /* 0x0000000f0900780c */ /* 0x000fe20003f04270 */
[----:B-1----:R1:W1:Y:S01]  /*1360*/  SHFL.DOWN PT, R6, R4, 0x10, 0x1f ;  /* 0x0a001f0004067f89 */ /* 0x00226200000e0000 */
[----:B------:R-:W-:Y:S01]  /*1370*/  BSSY.RECONVERGENT B1, `(.L_x_379) ;  /* 0x000001d000017945 */ /* 0x000fe20003800200 */
[----:B0-----:R-:W-:Y:S01]  /*1380*/  MOV R14, R8 ;  /* 0x00000008000e7202 */ /* 0x001fe20000000f00 */
[----:B----4-:R-:W-:Y:S01]  /*1390*/  IMAD.MOV.U32 R15, RZ, RZ, R10 ;  /* 0x000000ffff0f7224 */ /* 0x010fe200078e000a */
[----:B--2---:R0:W2:Y:S01]  /*13a0*/  SHFL.DOWN PT, R7, R5, 0x10, 0x1f ;  /* 0x0a001f0005077f89 */ /* 0x0040a200000e0000 */
[----:B------:R-:W-:Y:S02]  /*13b0*/  IMAD.MOV.U32 R2, RZ, RZ, R4 ;  /* 0x000000ffff027224 */ /* 0x000fe400078e0004 */
[----:B------:R-:W-:Y:S01]  /*13c0*/  IMAD.MOV.U32 R3, RZ, RZ, R5 ;  /* 0x000000ffff037224 */ /* 0x000fe200078e0005 */
[----:B------:R0:W4:Y:S04]  /*13d0*/  SHFL.DOWN PT, R11, R8, 0x10, 0x1f ;  /* 0x0a001f00080b7f89 */ /* 0x00012800000e0000 */
        /* <DEDUP_REMOVED lines=22> */
.L_x_380:
[----:B------:R-:W-:Y:S05]  /*1540*/  BSYNC.RECONVERGENT B1 ;  /* 0x0000000000017941 */ /* 0x000fea0003800200 */
.L_x_379:
        /* <DEDUP_REMOVED lines=11> */
.L_x_382:
[----:B------:R-:W-:Y:S05]  /*1600*/  BSYNC.RECONVERGENT B1 ;  /* 0x0000000000017941 */ /* 0x000fea0003800200 */
.L_x_381:
        /* <DEDUP_REMOVED lines=31> */
.L_x_385:
[----:B------:R-:W-:Y:S05]  /*1800*/  BSYNC.RECONVERGENT B1 ;  /* 0x0000000000017941 */ /* 0x000fea0003800200 */
.L_x_384:
        /* <DEDUP_REMOVED lines=10> */
[----:B------:R-:W-:Y:S01]  /*18b0*/  MOV R15, R26 ;  /* 0x0000001a000f7202 */ /* 0x000fe20000000f00 */
[----:B------:R-:W-:Y:S02]  /*18c0*/  IMAD.MOV.U32 R29, RZ, RZ, R27 ;  /* 0x000000ffff1d7224 */ /* 0x000fe400078e001b */
[----:B------:R-:W-:Y:S02]  /*18d0*/  IMAD.MOV.U32 R4, RZ, RZ, R24 ;  /* 0x000000ffff047224 */ /* 0x000fe400078e0018 */
[----:B------:R-:W-:-:S08]  /*18e0*/  IMAD.MOV.U32 R5, RZ, RZ, R25 ;  /* 0x000000ffff057224 */ /* 0x000fd000078e0019 */
        /* <DEDUP_REMOVED lines=9> */
.L_x_387:
[----:B------:R-:W-:Y:S05]  /*1980*/  BSYNC.RECONVERGENT B1 ;  /* 0x0000000000017941 */ /* 0x000fea0003800200 */
.L_x_386:
        /* <DEDUP_REMOVED lines=21> */
.L_x_389:
[----:B------:R-:W-:Y:S05]  /*1ae0*/  BSYNC.RECONVERGENT B1 ;  /* 0x0000000000017941 */ /* 0x000fea0003800200 */
.L_x_388:
        /* <DEDUP_REMOVED lines=23> */
.L_x_391:
[----:B------:R-:W-:Y:S05]  /*1c60*/  BSYNC.RECONVERGENT B1 ;  /* 0x0000000000017941 */ /* 0x000fea0003800200 */
.L_x_390:
        /* <DEDUP_REMOVED lines=21> */
.L_x_393:
[----:B------:R-:W-:Y:S05]  /*1dc0*/  BSYNC.RECONVERGENT B1 ;  /* 0x0000000000017941 */ /* 0x000fea0003800200 */
.L_x_392:
        /* <DEDUP_REMOVED lines=21> */
.L_x_395:
[----:B------:R-:W-:Y:S05]  /*1f20*/  BSYNC.RECONVERGENT B1 ;  /* 0x0000000000017941 */ /* 0x000fea0003800200 */
.L_x_394:
        /* <DEDUP_REMOVED lines=21> */
.L_x_370:
        /* <DEDUP_REMOVED lines=19> */
[----:B0-----:R-:W-:Y:S01]  /*21b0*/  MOV R16, R9 ;  /* 0x0000000900107202 */ /* 0x001fe20000000f00 */
[----:B--2---:R-:W-:Y:S02]  /*21c0*/  IMAD.MOV.U32 R18, RZ, RZ, R11 ;  /* 0x000000ffff127224 */ /* 0x004fe400078e000b */
[----:B------:R-:W-:Y:S02]  /*21d0*/  IMAD.MOV.U32 R2, RZ, RZ, R6 ;  /* 0x000000ffff027224 */ /* 0x000fe400078e0006 */
[----:B------:R-:W-:-:S08]  /*21e0*/  IMAD.MOV.U32 R3, RZ, RZ, R7 ;  /* 0x000000ffff037224 */ /* 0x000fd000078e0007 */
        /* <DEDUP_REMOVED lines=15> */
.L_x_397:
[----:B------:R-:W-:Y:S05]  /*22e0*/  BSYNC.RECONVERGENT B1 ;  /* 0x0000000000017941 */ /* 0x000fea0003800200 */
.L_x_396:
        /* <DEDUP_REMOVED lines=32> */
.L_x_399:
[----:B------:R-:W-:Y:S05]  /*24f0*/  BSYNC.RECONVERGENT B1 ;  /* 0x0000000000017941 */ /* 0x000fea0003800200 */
.L_x_398:
[----:B-1----:R-:W-:Y:S01]  /*2500*/  VIADD R2, R4, 0x4 ;  /* 0x0000000404027836 */ /* 0x002fe20000000000 */
[----:B---3--:R1:W3:Y:S01]  /*2510*/  SHFL.DOWN PT, R8, R6, 0x4, R5 ;  /* 0x0880000006087989 */ /* 0x0082e200000e0005 */
[----:B------:R-:W-:Y:S01]  /*2520*/  BSSY.RECONVERGENT B1, `(.L_x_400) ;  /* 0x000001e000017945 */ /* 0x000fe20003800200 */
[----:B------:R-:W-:Y:S01]  /*2530*/  IMAD.MOV.U32 R14, RZ, RZ, R10 ;  /* 0x000000ffff0e7224 */ /* 0x000fe200078e000a */
[----:B------:R-:W-:Y:S01]  /*2540*/  MOV R3, R7 ;  /* 0x0000000700037202 */ /* 0x000fe20000000f00 */
[----:B0-----:R1:W0:Y:S01]  /*2550*/  SHFL.DOWN PT, R9, R7, 0x4, R5 ;  /* 0x0880000007097989 */ /* 0x00122200000e0005 */
[----:B------:R-:W-:Y:S01]  /*2560*/  ISETP.GT.AND P0, PT, R2, R5, PT ;  /* 0x000000050200720c */ /* 0x000fe20003f04270 */
[----:B------:R-:W-:Y:S02]  /*2570*/  IMAD.MOV.U32 R16, RZ, RZ, R12 ;  /* 0x000000ffff107224 */ /* 0x000fe400078e000c */
[----:B--2---:R1:W2:Y:S01]  /*2580*/  SHFL.DOWN PT, R11, R10, 0x4, R5 ;  /* 0x088000000a0b7989 */ /* 0x0042a200000e0005 */
[----:B------:R-:W-:-:S03]  /*2590*/  IMAD.MOV.U32 R2, RZ, RZ, R6 ;  /* 0x000000ffff027224 */ /* 0x000fc600078e0006 */
[----:B----4-:R1:W4:Y:S06]  /*25a0*/  SHFL.DOWN PT, R13, R12, 0x4, R5 ;  /* 0x088000000c0d7989 */ /* 0x01032c00000e0005 */
        /* <DEDUP_REMOVED lines=21> */
.L_x_401:
[----:B------:R-:W-:Y:S05]  /*2700*/  BSYNC.RECONVERGENT B1 ;  /* 0x0000000000017941 */ /* 0x000fea0003800200 */
.L_x_400:
        /* <DEDUP_REMOVED lines=32> */
.L_x_403:
[----:B------:R-:W-:Y:S05]  /*2910*/  BSYNC.RECONVERGENT B1 ;  /* 0x0000000000017941 */ /* 0x000fea0003800200 */
.L_x_402:
[----:B-1----:R-:W-:Y:S01]  /*2920*/  VIADD R2, R4, 0x10 ;  /* 0x0000001004027836 */ /* 0x002fe20000000000 */
[----:B---3--:R1:W3:Y:S01]  /*2930*/  SHFL.DOWN PT, R8, R6, 0x10, R5 ;  /* 0x0a00000006087989 */ /* 0x0082e200000e0005 */
[----:B------:R-:W-:Y:S01]  /*2940*/  BSSY.RECONVERGENT B1, `(.L_x_404) ;  /* 0x000001e000017945 */ /* 0x000fe20003800200 */
[----:B------:R-:W-:Y:S02]  /*2950*/  IMAD.MOV.U32 R14, RZ, RZ, R10 ;  /* 0x000000ffff0e7224 */ /* 0x000fe400078e000a */
[----:B------:R-:W-:Y:S01]  /*2960*/  ISETP.GT.AND P0, PT, R2, R5, PT ;  /* 0x000000050200720c */ /* 0x000fe20003f04270 */
[----:B0-----:R1:W0:Y:S01]  /*2970*/  SHFL.DOWN PT, R9, R7, 0x10, R5 ;  /* 0x0a00000007097989 */ /* 0x00122200000e0005 */
[----:B------:R-:W-:Y:S01]  /*2980*/  IMAD.MOV.U32 R15, RZ, RZ, R12 ;  /* 0x000000ffff0f7224 */ /* 0x000fe200078e000c */
[----:B------:R-:W-:Y:S01]  /*2990*/  MOV R2, R6 ;  /* 0x0000000600027202 */ /* 0x000fe20000000f00 */
[----:B------:R-:W-:Y:S01]  /*29a0*/  IMAD.MOV.U32 R3, RZ, RZ, R7 ;  /* 0x000000ffff037224 */ /* 0x000fe200078e0007 */
[----:B--2---:R1:W2:Y:S04]  /*29b0*/  SHFL.DOWN PT, R11, R10, 0x10, R5 ;  /* 0x0a0000000a0b7989 */ /* 0x0042a800000e0005 */
        /* <DEDUP_REMOVED lines=22> */
.L_x_405:
[----:B------:R-:W-:Y:S05]  /*2b20*/  BSYNC.RECONVERGENT B1 ;  /* 0x0000000000017941 */ /* 0x000fea0003800200 */
.L_x_404:
        /* <DEDUP_REMOVED lines=11> */
.L_x_407:
[----:B------:R-:W-:Y:S05]  /*2be0*/  BSYNC.RECONVERGENT B1 ;  /* 0x0000000000017941 */ /* 0x000fea0003800200 */
.L_x_406:
        /* <DEDUP_REMOVED lines=35> */
.L_x_409:
[----:B------:R-:W-:Y:S05]  /*2e20*/  BSYNC.RECONVERGENT B1 ;  /* 0x0000000000017941 */ /* 0x000fea0003800200 */
.L_x_408:
[----:B------:R-:W-:Y:S01]  /*2e30*/  UISETP.GE.AND UP0, UPT, UR8, 0x41, UPT ;  /* 0x000000410800788c */ /* 0x000fe2000bf06270 */
[----:B0-----:R-:W-:Y:S01]  /*2e40*/  IMAD.MOV.U32 R9, RZ, RZ, R11 ;  /* 0x000000ffff097224 */ /* 0x001fe200078e000b */
[----:B------:R-:W-:Y:S01]  /*2e50*/  MOV R2, R4 ;  /* 0x0000000400027202 */ /* 0x000fe20000000f00 */
[----:B------:R-:W-:Y:S02]  /*2e60*/  IMAD.MOV.U32 R0, RZ, RZ, R8 ;  /* 0x000000ffff007224 */ /* 0x000fe400078e0008 */
[----:B------:R-:W-:-:S04]  /*2e70*/  IMAD.MOV.U32 R3, RZ, RZ, R5 ;  /* 0x000000ffff037224 */ /* 0x000fc800078e0005 */
        /* <DEDUP_REMOVED lines=27> */
.L_x_411:
[----:B------:R-:W-:Y:S05]  /*3030*/  BSYNC.RECONVERGENT B1 ;  /* 0x0000000000017941 */ /* 0x000fea0003800200 */
.L_x_410:
        /* <DEDUP_REMOVED lines=32> */
.L_x_413:
[----:B------:R-:W-:Y:S05]  /*3240*/  BSYNC.RECONVERGENT B1 ;  /* 0x0000000000017941 */ /* 0x000fea0003800200 */
.L_x_412:
[----:B------:R-:W-:Y:S01]  /*3250*/  UISETP.GE.AND UP0, UPT, UR8, 0x81, UPT ;  /* 0x000000810800788c */ /* 0x000fe2000bf06270 */
[----:B------:R-:W-:Y:S01]  /*3260*/  IMAD.MOV.U32 R9, RZ, RZ, R11 ;  /* 0x000000ffff097224 */ /* 0x000fe200078e000b */
        /* <DEDUP_REMOVED lines=30> */
.L_x_415:
[----:B------:R-:W-:Y:S05]  /*3450*/  BSYNC.RECONVERGENT B1 ;  /* 0x0000000000017941 */ /* 0x000fea0003800200 */
.L_x_414:
        /* <DEDUP_REMOVED lines=32> */
.L_x_417:
[----:B------:R-:W-:Y:S05]  /*3660*/  BSYNC.RECONVERGENT B1 ;  /* 0x0000000000017941 */ /* 0x000fea0003800200 */
.L_x_416:
        /* <DEDUP_REMOVED lines=13> */
[----:B------:R-:W-:Y:S01]  /*3740*/  MOV R6, R2 ;  /* 0x0000000200067202 */ /* 0x000fe20000000f00 */
[----:B------:R-:W-:Y:S02]  /*3750*/  IMAD.MOV.U32 R7, RZ, RZ, R3 ;  /* 0x000000ffff077224 */ /* 0x000fe400078e0003 */
[----:B-1----:R-:W-:Y:S02]  /*3760*/  IMAD.MOV.U32 R9, RZ, RZ, R12 ;  /* 0x000000ffff097224 */ /* 0x002fe400078e000c */
        /* <DEDUP_REMOVED lines=16> */
.L_x_419:
[----:B------:R-:W-:Y:S05]  /*3870*/  BSYNC.RECONVERGENT B1 ;  /* 0x0000000000017941 */ /* 0x000fea0003800200 */
.L_x_418:
        /* <DEDUP_REMOVED lines=32> */
.L_x_351:
        /* <DEDUP_REMOVED lines=34> */
[----:B------:R-:W-:-:S04]  /*3ca0*/  IMAD.MOV.U32 R15, RZ, RZ, 0x500 ;  /* 0x00000500ff0f7424 */ /* 0x000fc800078e00ff */
        /* <DEDUP_REMOVED lines=8> */
[----:B------:R-:W-:Y:S02]  /*3d30*/  @P2 MOV R9, R13 ;  /* 0x0000000d00092202 */ /* 0x000fe40000000f00 */
[----:B------:R-:W-:-:S04]  /*3d40*/  @P2 SEL R7, R11, R7, P0 ;  /* 0x000000070b072207 */ /* 0x000fc80000000000 */
        /* <DEDUP_REMOVED lines=10> */
[----:B------:R-:W-:Y:S06]  /*3df0*/  BRA.U !UP0, `(.L_x_420) ;  /* 0x0000000508287547 */ /* 0x000fec000b800000 */
[----:B------:R-:W-:Y:S01]  /*3e00*/  IMAD.MOV.U32 R25, RZ, RZ, R2 ;  /* 0x000000ffff197224 */ /* 0x000fe200078e0002 */
[----:B------:R-:W0:Y:S01]  /*3e10*/  LDCU UR4, c[0x0][0x390] ;  /* 0x00007200ff0477ac */ /* 0x000e220008000800 */
[----:B------:R-:W-:Y:S02]  /*3e20*/  IMAD.MOV.U32 R24, RZ, RZ, R3 ;  /* 0x000000ffff187224 */ /* 0x000fe400078e0003 */
[----:B------:R-:W-:-:S07]  /*3e30*/  IMAD.MOV.U32 R27, RZ, RZ, 0x500 ;  /* 0x00000500ff1b7424 */ /* 0x000fce00078e00ff */
.L_x_421:
[----:B------:R-:W1:Y:S01]  /*3e40*/  LDC.64 R22, c[0x0][0x380] ;  /* 0x0000e000ff167b82 */ /* 0x000e620000000a00 */
[----:B------:R-:W-:-:S04]  /*3e50*/  IMAD.IADD R3, R0, 0x1, R27 ;  /* 0x0000000100037824 */ /* 0x000fc800078e021b */
[----:B-1----:R-:W-:-:S05]  /*3e60*/  IMAD.WIDE.U32 R22, R3, 0x10, R22 ;  /* 0x0000001003167825 */ /* 0x002fca00078e0016 */
        /* <DEDUP_REMOVED lines=14> */
[----:B------:R-:W-:Y:S02]  /*3f50*/  @P2 FSEL R29, R5, R21, P0 ;  /* 0x00000015051d2208 */ /* 0x000fe40000000000 */
[----:B------:R-:W2:Y:S01]  /*3f60*/  LDG.E.64.CONSTANT R4, desc[UR6][R22.64+0x4000] ;  /* 0x0040000616047981 */ /* 0x000ea2000c1e9b00 */
[----:B------:R-:W-:Y:S02]  /*3f70*/  @P2 IMAD.MOV.U32 R20, RZ, RZ, R26 ;  /* 0x000000ffff142224 */ /* 0x000fe400078e001a */
[----:B------:R-:W-:-:S06]  /*3f80*/  @P2 IMAD.MOV.U32 R21, RZ, RZ, R29 ;  /* 0x000000ffff152224 */ /* 0x000fcc00078e001d */
        /* <DEDUP_REMOVED lines=32> */
[----:B------:R-:W-:-:S05]  /*4190*/  VIADD R7, R27, 0xa00 ;  /* 0x00000a001b077836 */ /* 0x000fca0000000000 */
[----:B0-----:R-:W-:Y:S01]  /*41a0*/  ISETP.GT.AND P1, PT, R7, UR4, PT ;  /* 0x0000000407007c0c */ /* 0x001fe2000bf24270 */
[----:B------:R-:W-:-:S04]  /*41b0*/  VIADD R15, R27, 0x500 ;  /* 0x000005001b0f7836 */ /* 0x000fc80000000000 */
[----:B------:R-:W-:Y:S01]  /*41c0*/  IMAD.MOV.U32 R27, RZ, RZ, R15 ;  /* 0x000000ffff1b7224 */ /* 0x000fe200078e000f */
        /* <DEDUP_REMOVED lines=11> */
[----:B------:R-:W-:Y:S01]  /*4280*/  IMAD.MOV.U32 R24, RZ, RZ, R3 ;  /* 0x000000ffff187224 */ /* 0x000fe200078e0003 */
[----:B------:R-:W-:Y:S06]  /*4290*/  @!P1 BRA `(.L_x_421) ;  /* 0xfffffff800e89947 */ /* 0x000fec000383ffff */
.L_x_420:
[----:B------:R-:W-:-:S13]  /*42a0*/  ISETP.GE.AND P0, PT, R15, UR4, PT ;  /* 0x000000040f007c0c */ /* 0x000fda000bf06270 */
        /* <DEDUP_REMOVED lines=12> */
[----:B------:R-:W0:Y:S01]  /*4370*/  LDC.64 R6, c[0x0][0x380] ;  /* 0x0000e000ff067b82 */ /* 0x000e220000000a00 */
[----:B------:R-:W-:Y:S01]  /*4380*/  LEA.HI R8, R20, 0x1, RZ, 0x18 ;  /* 0x0000000114087811 */ /* 0x000fe200078fc0ff */
[----:B------:R-:W-:Y:S01]  /*4390*/  IMAD.IADD R21, R0, 0x1, R15 ;  /* 0x0000000100157824 */ /* 0x000fe200078e020f */
[----:B------:R-:W-:Y:S02]  /*43a0*/  MOV R12, R0 ;  /* 0x00000000000c7202 */ /* 0x000fe40000000f00 */
[----:B------:R-:W-:-:S05]  /*43b0*/  LOP3.LUT R8, R8, 0x3, RZ, 0xc0, !PT ;  /* 0x0000000308087812 */ /* 0x000fca00078ec0ff */
[----:B------:R-:W-:-:S07]  /*43c0*/  IMAD.MOV R14, RZ, RZ, -R8 ;  /* 0x000000ffff0e7224 */ /* 0x000fce00078e0a08 */
.L_x_428:
[----:B0-----:R-:W-:-:S05]  /*43d0*/  IMAD.WIDE.U32 R18, R21, 0x10, R6 ;  /* 0x0000001015127825 */ /* 0x001fca00078e0006 */
[----:B------:R-:W2:Y:S04]  /*43e0*/  LDG.E.64.CONSTANT R8, desc[UR6][R18.64] ;  /* 0x0000000612087981 */ /* 0x000ea8000c1e9b00 */
[----:B------:R-:W3:Y:S01]  /*43f0*/  LDG.E.64.CONSTANT R10, desc[UR6][R18.64+0x8] ;  /* 0x00000806120a7981 */ /* 0x000ee2000c1e9b00 */
[----:B------:R-:W-:Y:S01]  /*4400*/  VIADD R14, R14, 0x1 ;  /* 0x000000010e0e7836 */ /* 0x000fe20000000000 */
[----:B------:R-:W-:Y:S01]  /*4410*/  BSSY.RECONVERGENT B3, `(.L_x_426) ;  /* 0x000001a000037945 */ /* 0x000fe20003800200 */
[----:B------:R-:W-:Y:S02]  /*4420*/  IMAD.MOV.U32 R23, RZ, RZ, R2 ;  /* 0x000000ffff177224 */ /* 0x000fe400078e0002 */
        /* <DEDUP_REMOVED lines=24> */
.L_x_427:
[----:B------:R-:W-:Y:S05]  /*45b0*/  BSYNC.RECONVERGENT B3 ;  /* 0x0000000000037941 */ /* 0x000fea0003800200 */
.L_x_426:
[----:B------:R-:W-:Y:S02]  /*45c0*/  VIADD R12, R12, 0x100 ;  /* 0x000001000c0c7836 */ /* 0x000fe40000000000 */
[----:B------:R-:W-:Y:S01]  /*45d0*/  VIADD R21, R21, 0x100 ;  /* 0x0000010015157836 */ /* 0x000fe20000000000 */
[----:B------:R-:W-:Y:S06]  /*45e0*/  @P2 BRA `(.L_x_428) ;  /* 0xfffffffc00782947 */ /* 0x000fec000383ffff */
.L_x_425:
[----:B------:R-:W-:Y:S05]  /*45f0*/  BSYNC.RECONVERGENT B2 ;  /* 0x0000000000027941 */ /* 0x000fea0003800200 */
.L_x_424:
[----:B------:R-:W-:-:S13]  /*4600*/  ISETP.GE.U32.AND P0, PT, R20, 0x300, PT ;  /* 0x000003001400780c */ /* 0x000fda0003f06070 */
[----:B------:R-:W-:Y:S05]  /*4610*/  @!P0 BRA `(.L_x_423) ;  /* 0x0000000400c88947 */ /* 0x000fea0003800000 */
[----:B------:R-:W0:Y:S01]  /*4620*/  LDCU.64 UR8, c[0x0][0x380] ;  /* 0x00007000ff0877ac */ /* 0x000e220008000a00 */
[----:B------:R-:W1:Y:S01]  /*4630*/  LDC.64 R10, c[0x0][0x380] ;  /* 0x0000e000ff0a7b82 */ /* 0x000e620000000a00 */
[C---:B------:R-:W-:Y:S01]  /*4640*/  IADD3 R17, P0, PT, R12.reuse, R15, RZ ;  /* 0x0000000f0c117210 */ /* 0x040fe20007f1e0ff */
[----:B------:R-:W-:-:S04]  /*4650*/  IMAD.IADD R15, R12, 0x1, R15 ;  /* 0x000000010c0f7824 */ /* 0x000fc800078e020f */
[----:B------:R-:W-:Y:S01]  /*4660*/  IMAD.X R6, RZ, RZ, RZ, P0 ;  /* 0x000000ffff067224 */ /* 0x000fe200000e06ff */
[----:B0-----:R-:W-:-:S04]  /*4670*/  LEA R14, P1, R17, UR8, 0x4 ;  /* 0x00000008110e7c11 */ /* 0x001fc8000f8220ff */
[----:B------:R-:W-:Y:S02]  /*4680*/  IADD3 R14, P0, PT, R14, 0x3008, RZ ;  /* 0x000030080e0e7810 */ /* 0x000fe40007f1e0ff */
[----:B------:R-:W-:-:S05]  /*4690*/  LEA.HI.X R17, R17, UR9, R6, 0x4, P1 ;  /* 0x0000000911117c11 */ /* 0x000fca00088f2406 */
[----:B------:R-:W-:-:S07]  /*46a0*/  IMAD.X R17, RZ, RZ, R17, P0 ;  /* 0x000000ffff117224 */ /* 0x000fce00000e0611 */
.L_x_437:
[----:B-1----:R-:W-:-:S05]  /*46b0*/  IMAD.WIDE.U32 R8, R15, 0x10, R10 ;  /* 0x000000100f087825 */ /* 0x002fca00078e000a */
[----:B------:R-:W2:Y:S04]  /*46c0*/  LDG.E.64.CONSTANT R22, desc[UR6][R8.64] ;  /* 0x0000000608167981 */ /* 0x000ea8000c1e9b00 */
[----:B------:R0:W3:Y:S02]  /*46d0*/  LDG.E.64.CONSTANT R6, desc[UR6][R8.64+0x8] ;  /* 0x0000080608067981 */ /* 0x0000e4000c1e9b00 */
[----:B0-----:R-:W-:Y:S02]  /*46e0*/  IMAD.MOV.U32 R8, RZ, RZ, R14 ;  /* 0x000000ffff087224 */ /* 0x001fe400078e000e */
[----:B------:R-:W-:-:S05]  /*46f0*/  IMAD.MOV.U32 R9, RZ, RZ, R17 ;  /* 0x000000ffff097224 */ /* 0x000fca00078e0011 */
[----:B------:R0:W5:Y:S04]  /*4700*/  LDG.E.64.CONSTANT R20, desc[UR6][R8.64+-0x2008] ;  /* 0xffdff80608147981 */ /* 0x000168000c1e9b00 */
[----:B------:R0:W5:Y:S01]  /*4710*/  LDG.E.64.CONSTANT R18, desc[UR6][R8.64+-0x2000] ;  /* 0xffe0000608127981 */ /* 0x000162000c1e9b00 */
[----:B------:R-:W-:Y:S01]  /*4720*/  BSSY.RECONVERGENT B2, `(.L_x_429) ;  /* 0x0000015000027945 */ /* 0x000fe20003800200 */
[----:B--2---:R-:W-:Y:S01]  /*4730*/  DSETP.GEU.AND P0, PT, |R4|, |R22|, PT ;  /* 0x400000160400722a */ /* 0x004fe20003f0e200 */
[----:B------:R-:W-:Y:S02]  /*4740*/  IMAD.MOV.U32 R16, RZ, RZ, R22 ;  /* 0x000000ffff107224 */ /* 0x000fe400078e0016 */
[----:B------:R-:W-:Y:S01]  /*4750*/  IMAD.MOV.U32 R17, RZ, RZ, R23 ;  /* 0x000000ffff117224 */ /* 0x000fe200078e0017 */
[----:B---3--:R-:W-:Y:S01]  /*4760*/  MOV R29, R7 ;  /* 0x00000007001d7202 */ /* 0x008fe20000000f00 */
[----:B------:R-:W-:-:S09]  /*4770*/  IMAD.MOV.U32 R27, RZ, RZ, R6 ;  /* 0x000000ffff1b7224 */ /* 0x000fd200078e0006 */
        /* <DEDUP_REMOVED lines=15> */
.L_x_430:
[----:B------:R-:W-:Y:S05]  /*4870*/  BSYNC.RECONVERGENT B2 ;  /* 0x0000000000027941 */ /* 0x000fea0003800200 */
.L_x_429:
[----:B------:R0:W5:Y:S04]  /*4880*/  LDG.E.64.CONSTANT R6, desc[UR6][R8.64+-0x1008] ;  /* 0xffeff80608067981 */ /* 0x000168000c1e9b00 */
[----:B------:R0:W5:Y:S02]  /*4890*/  LDG.E.64.CONSTANT R4, desc[UR6][R8.64+-0x1000] ;  /* 0xfff0000608047981 */ /* 0x000164000c1e9b00 */
[----:B-----5:R-:W-:Y:S01]  /*48a0*/  DSETP.GEU.AND P0, PT, |R16|, |R20|, PT ;  /* 0x400000141000722a */ /* 0x020fe20003f0e200 */
[----:B------:R-:W-:Y:S01]  /*48b0*/  BSSY.RECONVERGENT B2, `(.L_x_431) ;  /* 0x0000014000027945 */ /* 0x000fe20003800200 */
[----:B------:R-:W-:Y:S02]  /*48c0*/  IMAD.MOV.U32 R2, RZ, RZ, R20 ;  /* 0x000000ffff027224 */ /* 0x000fe400078e0014 */
[----:B------:R-:W-:-:S02]  /*48d0*/  IMAD.MOV.U32 R3, RZ, RZ, R21 ;  /* 0x000000ffff037224 */ /* 0x000fc400078e0015 */
        /* <DEDUP_REMOVED lines=17> */
.L_x_432:
[----:B------:R-:W-:Y:S05]  /*49f0*/  BSYNC.RECONVERGENT B2 ;  /* 0x0000000000027941 */ /* 0x000fea0003800200 */
.L_x_431:
[----:B------:R0:W5:Y:S04]  /*4a00*/  LDG.E.64.CONSTANT R16, desc[UR6][R8.64+-0x8] ;  /* 0xfffff80608107981 */ /* 0x000168000c1e9b00 */
[----:B------:R0:W5:Y:S01]  /*4a10*/  LDG.E.64.CONSTANT R18, desc[UR6][R8.64] ;  /* 0x0000000608127981 */ /* 0x000162000c1e9b00 */
[----:B------:R-:W-:Y:S01]  /*4a20*/  DSETP.GEU.AND P0, PT, |R2|, |R6|, PT ;  /* 0x400000060200722a */ /* 0x000fe20003f0e200 */
[----:B------:R-:W-:Y:S01]  /*4a30*/  BSSY.RECONVERGENT B2, `(.L_x_433) ;  /* 0x0000014000027945 */ /* 0x000fe20003800200 */
[----:B------:R-:W-:Y:S02]  /*4a40*/  IMAD.MOV.U32 R20, RZ, RZ, R6 ;  /* 0x000000ffff147224 */ /* 0x000fe400078e0006 */
[----:B------:R-:W-:Y:S02]  /*4a50*/  IMAD.MOV.U32 R21, RZ, RZ, R7 ;  /* 0x000000ffff157224 */ /* 0x000fe400078e0007 */
[----:B------:R-:W-:-:S02]  /*4a60*/  IMAD.MOV.U32 R29, RZ, RZ, R4 ;  /* 0x000000ffff1d7224 */ /* 0x000fc400078e0004 */
        /* <DEDUP_REMOVED lines=16> */
.L_x_434:
[----:B------:R-:W-:Y:S05]  /*4b70*/  BSYNC.RECONVERGENT B2 ;  /* 0x0000000000027941 */ /* 0x000fea0003800200 */
.L_x_433:
[----:B-----5:R-:W-:Y:S01]  /*4b80*/  DSETP.GEU.AND P0, PT, |R20|, |R16|, PT ;  /* 0x400000101400722a */ /* 0x020fe20003f0e200 */
[----:B------:R-:W-:Y:S01]  /*4b90*/  BSSY.RECONVERGENT B2, `(.L_x_435) ;  /* 0x0000014000027945 */ /* 0x000fe20003800200 */
[----:B------:R-:W-:Y:S02]  /*4ba0*/  IMAD.MOV.U32 R4, RZ, RZ, R16 ;  /* 0x000000ffff047224 */ /* 0x000fe400078e0010 */
[----:B------:R-:W-:Y:S02]  /*4bb0*/  IMAD.MOV.U32 R5, RZ, RZ, R17 ;  /* 0x000000ffff057224 */ /* 0x000fe400078e0011 */
[----:B------:R-:W-:Y:S02]  /*4bc0*/  IMAD.MOV.U32 R2, RZ, RZ, R18 ;  /* 0x000000ffff027224 */ /* 0x000fe400078e0012 */
[----:B------:R-:W-:-:S06]  /*4bd0*/  IMAD.MOV.U32 R3, RZ, RZ, R19 ;  /* 0x000000ffff037224 */ /* 0x000fcc00078e0013 */
        /* <DEDUP_REMOVED lines=15> */
.L_x_436:
[----:B------:R-:W-:Y:S05]  /*4cd0*/  BSYNC.RECONVERGENT B2 ;  /* 0x0000000000027941 */ /* 0x000fea0003800200 */
.L_x_435:
[----:B------:R-:W-:Y:S01]  /*4ce0*/  VIADD R12, R12, 0x400 ;  /* 0x000004000c0c7836 */ /* 0x000fe20000000000 */
[----:B------:R-:W-:Y:S01]  /*4cf0*/  IADD3 R14, P1, PT, R8, 0x4000, RZ ;  /* 0x00004000080e7810 */ /* 0x000fe20007f3e0ff */
[----:B------:R-:W-:-:S03]  /*4d00*/  VIADD R15, R15, 0x400 ;  /* 0x000004000f0f7836 */ /* 0x000fc60000000000 */
[----:B------:R-:W-:Y:S01]  /*4d10*/  ISETP.GE.AND P0, PT, R12, R13, PT ;  /* 0x0000000d0c00720c */ /* 0x000fe20003f06270 */
[----:B------:R-:W-:-:S12]  /*4d20*/  IMAD.X R17, RZ, RZ, R9, P1 ;  /* 0x000000ffff117224 */ /* 0x000fd800008e0609 */
[----:B------:R-:W-:Y:S05]  /*4d30*/  @!P0 BRA `(.L_x_437) ;  /* 0xfffffff8005c8947 */ /* 0x000fea000383ffff */
.L_x_423:
[----:B------:R-:W-:Y:S05]  /*4d40*/  BSYNC.RECONVERGENT B1 ;  /* 0x0000000000017941 */ /* 0x000fea0003800200 */
.L_x_422:
        /* <DEDUP_REMOVED lines=32> */
.L_x_439:
[----:B------:R-:W-:Y:S05]  /*4f50*/  BSYNC.RECONVERGENT B1 ;  /* 0x0000000000017941 */ /* 0x000fea0003800200 */
.L_x_438:
        /* <DEDUP_REMOVED lines=12> */
[----:B---3--:R-:W-:Y:S01]  /*5020*/  IMAD.MOV.U32 R8, RZ, RZ, R14 ;  /* 0x000000ffff087224 */ /* 0x008fe200078e000e */
[----:B------:R-:W-:Y:S01]  /*5030*/  MOV R2, R4 ;  /* 0x0000000400027202 */ /* 0x000fe20000000f00 */
[----:B----4-:R-:W-:Y:S02]  /*5040*/  IMAD.MOV.U32 R9, RZ, RZ, R13 ;  /* 0x000000ffff097224 */ /* 0x010fe400078e000d */
        /* <DEDUP_REMOVED lines=16> */
.L_x_441:
[----:B------:R-:W-:Y:S05]  /*5150*/  BSYNC.RECONVERGENT B1 ;  /* 0x0000000000017941 */ /* 0x000fea0003800200 */
.L_x_440:
[----:B------:R-:W-:Y:S01]  /*5160*/  ISETP.GT.AND P0, PT, R10, 0x1b, PT ;  /* 0x0000001b0a00780c */ /* 0x000fe20003f04270 */
[----:B0-----:R0:W0:Y:S01]  /*5170*/  SHFL.DOWN PT, R6, R2, 0x4, 0x1f ;  /* 0x08801f0002067f89 */ /* 0x00102200000e0000 */
[----:B------:R-:W-:Y:S01]  /*5180*/  BSSY.RECONVERGENT B1, `(.L_x_442) ;  /* 0x000001d000017945 */ /* 0x000fe20003800200 */
[----:B------:R-:W-:Y:S02]  /*5190*/  IMAD.MOV.U32 R11, RZ, RZ, R8 ;  /* 0x000000ffff0b7224 */ /* 0x000fe400078e0008 */
[----:B------:R0:W0:Y:S01]  /*51a0*/  SHFL.DOWN PT, R7, R3, 0x4, 0x1f ;  /* 0x08801f0003077f89 */ /* 0x00002200000e0000 */
[----:B------:R-:W-:Y:S02]  /*51b0*/  IMAD.MOV.U32 R12, RZ, RZ, R9 ;  /* 0x000000ffff0c7224 */ /* 0x000fe400078e0009 */
[----:B-1----:R-:W-:Y:S01]  /*51c0*/  IMAD.MOV.U32 R4, RZ, RZ, R2 ;  /* 0x000000ffff047224 */ /* 0x002fe200078e0002 */
[----:B----4-:R1:W4:Y:S01]  /*51d0*/  SHFL.DOWN PT, R13, R8, 0x4, 0x1f ;  /* 0x08801f00080d7f89 */ /* 0x01032200000e0000 */
[----:B--2---:R-:W-:-:S03]  /*51e0*/  IMAD.MOV.U32 R5, RZ, RZ, R3 ;  /* 0x000000ffff057224 */ /* 0x004fc600078e0003 */
[----:B---3--:R1:W2:Y:S01]  /*51f0*/  SHFL.DOWN PT, R14, R9, 0x4, 0x1f ;  /* 0x08801f00090e7f89 */ /* 0x0082a200000e0000 */
[----:B------:R-:W-:Y:S05]  /*5200*/  @P0 BRA `(.L_x_443) ;  /* 0x0000000000500947 */ /* 0x000fea0003800000 */
[----:B0-----:R-:W-:Y:S01]  /*5210*/  DSETP.GEU.AND P0, PT, |R2|, |R6|, PT ;  /* 0x400000060200722a */ /* 0x001fe20003f0e200 */
[----:B----4-:R-:W-:Y:S02]  /*5220*/  IMAD.MOV.U32 R11, RZ, RZ, R13 ;  /* 0x000000ffff0b7224 */ /* 0x010fe400078e000d */
        /* <DEDUP_REMOVED lines=18> */
.L_x_443:
[----:B------:R-:W-:Y:S05]  /*5350*/  BSYNC.RECONVERGENT B1 ;  /* 0x0000000000017941 */ /* 0x000fea0003800200 */
.L_x_442:
[----:B------:R-:W-:Y:S01]  /*5360*/  ISETP.GT.AND P0, PT, R10, 0x17, PT ;  /* 0x000000170a00780c */ /* 0x000fe20003f04270 */
[----:B0-----:R0:W3:Y:S01]  /*5370*/  SHFL.DOWN PT, R2, R4, 0x8, 0x1f ;  /* 0x09001f0004027f89 */ /* 0x0010e200000e0000 */
[----:B------:R-:W-:Y:S01]  /*5380*/  BSSY.RECONVERGENT B1, `(.L_x_444) ;  /* 0x000001d000017945 */ /* 0x000fe20003800200 */
[----:B-1----:R-:W-:Y:S02]  /*5390*/  IMAD.MOV.U32 R8, RZ, RZ, R11 ;  /* 0x000000ffff087224 */ /* 0x002fe400078e000b */
[----:B------:R0:W1:Y:S01]  /*53a0*/  SHFL.DOWN PT, R3, R5, 0x8, 0x1f ;  /* 0x09001f0005037f89 */ /* 0x00006200000e0000 */
[----:B------:R-:W-:Y:S02]  /*53b0*/  IMAD.MOV.U32 R9, RZ, RZ, R12 ;  /* 0x000000ffff097224 */ /* 0x000fe400078e000c */
[----:B------:R-:W-:Y:S01]  /*53c0*/  IMAD.MOV.U32 R6, RZ, RZ, R4 ;  /* 0x000000ffff067224 */ /* 0x000fe200078e0004 */
[----:B--2---:R0:W2:Y:S01]  /*53d0*/  SHFL.DOWN PT, R14, R11, 0x8, 0x1f ;  /* 0x09001f000b0e7f89 */ /* 0x0040a200000e0000 */
[----:B------:R-:W-:-:S03]  /*53e0*/  IMAD.MOV.U32 R7, RZ, RZ, R5 ;  /* 0x000000ffff077224 */ /* 0x000fc600078e0005 */
[----:B----4-:R0:W4:Y:S01]  /*53f0*/  SHFL.DOWN PT, R13, R12, 0x8, 0x1f ;  /* 0x09001f000c0d7f89 */ /* 0x01012200000e0000 */
[----:B------:R-:W-:Y:S05]  /*5400*/  @P0 BRA `(.L_x_445) ;  /* 0x0000000000500947 */ /* 0x000fea0003800000 */
[----:B-1-3--:R-:W-:Y:S01]  /*5410*/  DSETP.GEU.AND P0, PT, |R4|, |R2|, PT ;  /* 0x400000020400722a */ /* 0x00afe20003f0e200 */
[----:B--2---:R-:W-:Y:S01]  /*5420*/  IMAD.MOV.U32 R8, RZ, RZ, R14 ;  /* 0x000000ffff087224 */ /* 0x004fe200078e000e */
        /* <DEDUP_REMOVED lines=18> */
.L_x_445:
[----:B------:R-:W-:Y:S05]  /*5550*/  BSYNC.RECONVERGENT B1 ;  /* 0x0000000000017941 */ /* 0x000fea0003800200 */
.L_x_444:
[----:B------:R-:W-:Y:S01]  /*5560*/  ISETP.GT.AND P0, PT, R10, 0xf, PT ;  /* 0x0000000f0a00780c */ /* 0x000fe20003f04270 */
[----:B0-----:R0:W0:Y:S01]  /*5570*/  SHFL.DOWN PT, R4, R6, 0x10, 0x1f ;  /* 0x0a001f0006047f89 */ /* 0x00102200000e0000 */
[----:B------:R-:W-:Y:S01]  /*5580*/  BSSY.RECONVERGENT B1, `(.L_x_446) ;  /* 0x000001d000017945 */ /* 0x000fe20003800200 */
[----:B--2---:R-:W-:Y:S02]  /*5590*/  IMAD.MOV.U32 R14, RZ, RZ, R8 ;  /* 0x000000ffff0e7224 */ /* 0x004fe400078e0008 */
[----:B------:R2:W0:Y:S01]  /*55a0*/  SHFL.DOWN PT, R5, R7, 0x10, 0x1f ;  /* 0x0a001f0007057f89 */ /* 0x00042200000e0000 */
[----:B------:R-:W-:Y:S02]  /*55b0*/  IMAD.MOV.U32 R15, RZ, RZ, R9 ;  /* 0x000000ffff0f7224 */ /* 0x000fe400078e0009 */
[----:B---3--:R-:W-:Y:S01]  /*55c0*/  IMAD.MOV.U32 R2, RZ, RZ, R6 ;  /* 0x000000ffff027224 */ /* 0x008fe200078e0006 */
[----:B------:R2:W3:Y:S01]  /*55d0*/  SHFL.DOWN PT, R11, R8, 0x10, 0x1f ;  /* 0x0a001f00080b7f89 */ /* 0x0004e200000e0000 */
[----:B-1----:R-:W-:-:S03]  /*55e0*/  IMAD.MOV.U32 R3, RZ, RZ, R7 ;  /* 0x000000ffff037224 */ /* 0x002fc600078e0007 */
[----:B------:R2:W1:Y:S01]  /*55f0*/  SHFL.DOWN PT, R12, R9, 0x10, 0x1f ;  /* 0x0a001f00090c7f89 */ /* 0x00046200000e0000 */
[----:B------:R-:W-:Y:S05]  /*5600*/  @P0 BRA `(.L_x_447) ;  /* 0x0000000000500947 */ /* 0x000fea0003800000 */
[----:B0-----:R-:W-:Y:S01]  /*5610*/  DSETP.GEU.AND P0, PT, |R6|, |R4|, PT ;  /* 0x400000040600722a */ /* 0x001fe20003f0e200 */
[----:B---3--:R-:W-:Y:S02]  /*5620*/  IMAD.MOV.U32 R14, RZ, RZ, R11 ;  /* 0x000000ffff0e7224 */ /* 0x008fe400078e000b */
[----:B-1----:R-:W-:Y:S02]  /*5630*/  IMAD.MOV.U32 R15, RZ, RZ, R12 ;  /* 0x000000ffff0f7224 */ /* 0x002fe400078e000c */
        /* <DEDUP_REMOVED lines=17> */
.L_x_447:
[----:B------:R-:W-:Y:S05]  /*5750*/  BSYNC.RECONVERGENT B1 ;  /* 0x0000000000017941 */ /* 0x000fea0003800200 */
.L_x_446:
        /* <DEDUP_REMOVED lines=11> */
.L_x_449:
[----:B------:R-:W-:Y:S05]  /*5810*/  BSYNC.RECONVERGENT B1 ;  /* 0x0000000000017941 */ /* 0x000fea0003800200 */
.L_x_448:
        /* <DEDUP_REMOVED lines=8> */
[----:B--2---:R-:W2:Y:S04]  /*58a0*/  LDS.128 R4, [R0+0x20] ;  /* 0x0000200000047984 */ /* 0x004ea80000000c00 */
[----:B-1--4-:R1:W4:Y:S04]  /*58b0*/  LDS.64 R12, [R0+0x80] ;  /* 0x00008000000c7984 */ /* 0x0123280000000a00 */
[----:B---3--:R1:W3:Y:S01]  /*58c0*/  LDS.128 R8, [R0+0x30] ;  /* 0x0000300000087984 */ /* 0x0082e20000000c00 */
[----:B0-----:R-:W-:Y:S01]  /*58d0*/  DSETP.GEU.AND P0, PT, |R2|, |R16|, PT ;  /* 0x400000100200722a */ /* 0x001fe20003f0e200 */
[----:B------:R-:W-:-:S02]  /*58e0*/  IMAD.MOV.U32 R24, RZ, RZ, R16 ;  /* 0x000000ffff187224 */ /* 0x000fc400078e0010 */
[----:B------:R-:W-:Y:S02]  /*58f0*/  IMAD.MOV.U32 R25, RZ, RZ, R17 ;  /* 0x000000ffff197224 */ /* 0x000fe400078e0011 */
[----:B--2---:R-:W-:Y:S02]  /*5900*/  IMAD.MOV.U32 R27, RZ, RZ, R4 ;  /* 0x000000ffff1b7224 */ /* 0x004fe400078e0004 */
[----:B------:R-:W-:-:S07]  /*5910*/  IMAD.MOV.U32 R29, RZ, RZ, R5 ;  /* 0x000000ffff1d7224 */ /* 0x000fce00078e0005 */
[----:B-1-34-:R-:W-:Y:S05]  /*5920*/  @!P0 BRA `(.L_x_451) ;  /* 0x0000000000388947 */ /* 0x01afea0003800000 */
        /* <DEDUP_REMOVED lines=14> */
.L_x_451:
[----:B------:R-:W-:Y:S05]  /*5a10*/  BSYNC.RECONVERGENT B1 ;  /* 0x0000000000017941 */ /* 0x000fea0003800200 */
.L_x_450:
        /* <DEDUP_REMOVED lines=23> */
.L_x_453:
[----:B------:R-:W-:Y:S05]  /*5b90*/  BSYNC.RECONVERGENT B1 ;  /* 0x0000000000017941 */ /* 0x000fea0003800200 */
.L_x_452:
        /* <DEDUP_REMOVED lines=21> */
.L_x_455:
[----:B------:R-:W-:Y:S05]  /*5cf0*/  BSYNC.RECONVERGENT B1 ;  /* 0x0000000000017941 */ /* 0x000fea0003800200 */
.L_x_454:
        /* <DEDUP_REMOVED lines=23> */
.L_x_457:
[----:B------:R-:W-:Y:S05]  /*5e70*/  BSYNC.RECONVERGENT B1 ;  /* 0x0000000000017941 */ /* 0x000fea0003800200 */
.L_x_456:
[----:B------:R-:W-:Y:S01]  /*5e80*/  DSETP.GEU.AND P0, PT, |R14|, |R22|, PT ;  /* 0x400000160e00722a */ /* 0x000fe20003f0e200 */
[----:B------:R-:W-:Y:S01]  /*5e90*/  BSSY.RECONVERGENT B1, `(.L_x_458) ;  /* 0x0000014000017945 */ /* 0x000fe20003800200 */
[----:B------:R-:W-:Y:S01]  /*5ea0*/  MOV R2, R22 ;  /* 0x0000001600027202 */ /* 0x000fe20000000f00 */
[----:B------:R-:W-:Y:S02]  /*5eb0*/  IMAD.MOV.U32 R3, RZ, RZ, R23 ;  /* 0x000000ffff037224 */ /* 0x000fe400078e0017 */
[----:B-1----:R-:W-:Y:S02]  /*5ec0*/  IMAD.MOV.U32 R19, RZ, RZ, R8 ;  /* 0x000000ffff137224 */ /* 0x002fe400078e0008 */
        /* <DEDUP_REMOVED lines=16> */
.L_x_459:
[----:B------:R-:W-:Y:S05]  /*5fd0*/  BSYNC.RECONVERGENT B1 ;  /* 0x0000000000017941 */ /* 0x000fea0003800200 */
.L_x_458:
        /* <DEDUP_REMOVED lines=21> */
.L_x_461:
[----:B------:R-:W-:Y:S05]  /*6130*/  BSYNC.RECONVERGENT B1 ;  /* 0x0000000000017941 */ /* 0x000fea0003800200 */
.L_x_460:
        /* <DEDUP_REMOVED lines=20> */
.L_x_383:
[----:B------:R-:W-:Y:S05]  /*6280*/  BSYNC.RECONVERGENT B0 ;  /* 0x0000000000007941 */ /* 0x000fea0003800200 */
.L_x_350:
[----:B------:R-:W-:Y:S05]  /*6290*/  @P1 EXIT ;  /* 0x000000000000194d */ /* 0x000fea0003800000 */
[----:B01----:R-:W0:Y:S02]  /*62a0*/  LDC.64 R4, c[0x0][0x388] ;  /* 0x0000e200ff047b82 */ /* 0x003e240000000a00 */
[----:B0-----:R-:W-:Y:S04]  /*62b0*/  STG.E.64 desc[UR6][R4.64], R2 ;  /* 0x0000000204007986 */ /* 0x001fe8000c101b06 */
[----:B------:R-:W-:Y:S01]  /*62c0*/  STG.E.64 desc[UR6][R4.64+0x8], R14 ;  /* 0x0000080e04007986 */ /* 0x000fe2000c101b06 */
[----:B------:R-:W-:Y:S05]  /*62d0*/  EXIT ;  /* 0x000000000000794d */ /* 0x000fea0003800000 */
.L_x_462:
        /* <DEDUP_REMOVED lines=10> */
.L_x_729:


//--------------------- .text._ZN6thrust24THRUST_300001_SM_1000_NS8cuda_cub4core6detail13_kernel_agentINS1_8__reduce10DrainAgentIiEEJN3cub18CUB_300001_SM_10009GridQueueIjEEiEEEvDpT0_ --------------------------
	.section	.text._ZN6thrust24THRUST_300001_SM_1000_NS8cuda_cub4core6detail13_kernel_agentINS1_8__reduce10DrainAgentIiEEJN3cub18CUB_300001_SM_10009GridQueueIjEEiEEEvDpT0_,"ax",@progbits
	.align	128
        .global         _ZN6thrust24THRUST_300001_SM_1000_NS8cuda_cub4core6detail13_kernel_agentINS1_8__reduce10DrainAgentIiEEJN3cub18CUB_300001_SM_10009GridQueueIjEEiEEEvDpT0_
        .type           _ZN6thrust24THRUST_300001_SM_1000_NS8cuda_cub4core6detail13_kernel_agentINS1_8__reduce10DrainAgentIiEEJN3cub18CUB_300001_SM_10009GridQueueIjEEiEEEvDpT0_,@function
        .size           _ZN6thrust24THRUST_300001_SM_1000_NS8cuda_cub4core6detail13_kernel_agentINS1_8__reduce10DrainAgentIiEEJN3cub18CUB_300001_SM_10009GridQueueIjEEiEEEvDpT0_,(.L_x_730 - _ZN6thrust24THRUST_300001_SM_1000_NS8cuda_cub4core6detail13_kernel_agentINS1_8__reduce10DrainAgentIiEEJN3cub18CUB_300001_SM_10009GridQueueIjEEiEEEvDpT0_)
        .other          _ZN6thrust24THRUST_300001_SM_1000_NS8cuda_cub4core6detail13_kernel_agentINS1_8__reduce10DrainAgentIiEEJN3cub18CUB_300001_SM_10009GridQueueIjEEiEEEvDpT0_,@"STO_CUDA_ENTRY STV_DEFAULT"
_ZN6thrust24THRUST_300001_SM_1000_NS8cuda_cub4core6detail13_kernel_agentINS1_8__reduce10DrainAgentIiEEJN3cub18CUB_300001_SM_10009GridQueueIjEEiEEEvDpT0_:
.text._ZN6thrust24THRUST_300001_SM_1000_NS8cuda_cub4core6detail13_kernel_agentINS1_8__reduce10DrainAgentIiEEJN3cub18CUB_300001_SM_10009GridQueueIjEEiEEEvDpT0_:
[----:B------:R-:W-:Y:S08]  /*0000*/  LDC R1, c[0x0][0x37c] ;  /* 0x0000df00ff017b82 */ /* 0x000ff00000000800 */
[----:B------:R-:W0:Y:S01]  /*0010*/  LDC.64 R2, c[0x0][0x380] ;  /* 0x0000e000ff027b82 */ /* 0x000e220000000a00 */
[----:B------:R-:W0:Y:S07]  /*0020*/  LDCU.64 UR4, c[0x0][0x358] ;  /* 0x00006b00ff0477ac */ /* 0x000e2e0008000a00 */
[----:B------:R-:W1:Y:S01]  /*0030*/  LDC R5, c[0x0][0x388] ;  /* 0x0000e200ff057b82 */ /* 0x000e620000000800 */
[----:B0-----:R-:W-:Y:S04]  /*0040*/  STG.E desc[UR4][R2.64+0x4], RZ ;  /* 0x000004ff02007986 */ /* 0x001fe8000c101904 */
[----:B-1----:R-:W-:Y:S01]  /*0050*/  STG.E desc[UR4][R2.64], R5 ;  /* 0x0000000502007986 */ /* 0x002fe2000c101904 */
[----:B------:R-:W-:Y:S05]  /*0060*/  EXIT ;  /* 0x000000000000794d */ /* 0x000fea0003800000 */
.L_x_463:
        /* <DEDUP_REMOVED lines=9> */
.L_x_730:


//--------------------- .text._ZN6thrust24THRUST_300001_SM_1000_NS8cuda_cub4core6detail13_kernel_agentINS1_8__reduce11ReduceAgentINS0_12zip_iteratorIN4cuda3std3__45tupleIJNS0_10device_ptrIdEENS0_17counting_iteratorIlNS0_11use_defaultESF_SF_EEEEEEEPNSB_IJdlEEESJ_iNS1_9__extrema9arg_max_fIdl7CompareEEEEJSI_SK_iN3cub18CUB_300001_SM_100013GridEvenShareIiEENSR_9GridQueueIjEESO_EEEvDpT0_ --------------------------
	.section	.text._ZN6thrust24THRUST_300001_SM_1000_NS8cuda_cub4core6detail13_kernel_agentINS1_8__reduce11ReduceAgentINS0_12zip_iteratorIN4cuda3std3__45tupleIJNS0_10device_ptrIdEENS0_17counting_iteratorIlNS0_11use_defaultESF_SF_EEEEEEEPNSB_IJdlEEESJ_iNS1_9__extrema9arg_max_fIdl7CompareEEEEJSI_SK_iN3cub18CUB_300001_SM_100013GridEvenShareIiEENSR_9GridQueueIjEESO_EEEvDpT0_,"ax",@progbits
	.align	128
        .global         _ZN6thrust24THRUST_300001_SM_1000_NS8cuda_cub4core6detail13_kernel_agentINS1_8__reduce11ReduceAgentINS0_12zip_iteratorIN4cuda3std3__45tupleIJNS0_10device_ptrIdEENS0_17counting_iteratorIlNS0_11use_defaultESF_SF_EEEEEEEPNSB_IJdlEEESJ_iNS1_9__extrema9arg_max_fIdl7CompareEEEEJSI_SK_iN3cub18CUB_300001_SM_100013GridEvenShareIiEENSR_9GridQueueIjEESO_EEEvDpT0_
        .type           _ZN6thrust24THRUST_300001_SM_1000_NS8cuda_cub4core6detail13_kernel_agentINS1_8__reduce11ReduceAgentINS0_12zip_iteratorIN4cuda3std3__45tupleIJNS0_10device_ptrIdEENS0_17counting_iteratorIlNS0_11use_defaultESF_SF_EEEEEEEPNSB_IJdlEEESJ_iNS1_9__extrema9arg_max_fIdl7CompareEEEEJSI_SK_iN3cub18CUB_300001_SM_100013GridEvenShareIiEENSR_9GridQueueIjEESO_EEEvDpT0_,@function
        .size           _ZN6thrust24THRUST_300001_SM_1000_NS8cuda_cub4core6detail13_kernel_agentINS1_8__reduce11ReduceAgentINS0_12zip_iteratorIN4cuda3std3__45tupleIJNS0_10device_ptrIdEENS0_17counting_iteratorIlNS0_11use_defaultESF_SF_EEEEEEEPNSB_IJdlEEESJ_iNS1_9__extrema9arg_max_fIdl7CompareEEEEJSI_SK_iN3cub18CUB_300001_SM_100013GridEvenShareIiEENSR_9GridQueueIjEESO_EEEvDpT0_,(.L_x_731 - _ZN6thrust24THRUST_300001_SM_1000_NS8cuda_cub4core6detail13_kernel_agentINS1_8__reduce11ReduceAgentINS0_12zip_iteratorIN4cuda3std3__45tupleIJNS0_10device_ptrIdEENS0_17counting_iteratorIlNS0_11use_defaultESF_SF_EEEEEEEPNSB_IJdlEEESJ_iNS1_9__extrema9arg_max_fIdl7CompareEEEEJSI_SK_iN3cub18CUB_300001_SM_100013GridEvenShareIiEENSR_9GridQueueIjEESO_EEEvDpT0_)
        .other          _ZN6thrust24THRUST_300001_SM_1000_NS8cuda_cub4core6detail13_kernel_agentINS1_8__reduce11ReduceAgentINS0_12zip_iteratorIN4cuda3std3__45tupleIJNS0_10device_ptrIdEENS0_17counting_iteratorIlNS0_11use_defaultESF_SF_EEEEEEEPNSB_IJdlEEESJ_iNS1_9__extrema9arg_max_fIdl7CompareEEEEJSI_SK_iN3cub18CUB_300001_SM_100013GridEvenShareIiEENSR_9GridQueueIjEESO_EEEvDpT0_,@"STO_CUDA_ENTRY STV_DEFAULT"
_ZN6thrust24THRUST_300001_SM_1000_NS8cuda_cub4core6detail13_kernel_agentINS1_8__reduce11ReduceAgentINS0_12zip_iteratorIN4cuda3std3__45tupleIJNS0_10device_ptrIdEENS0_17counting_iteratorIlNS0_11use_defaultESF_SF_EEEEEEEPNSB_IJdlEEESJ_iNS1_9__extrema9arg_max_fIdl7CompareEEEEJSI_SK_iN3cub18CUB_300001_SM_100013GridEvenShareIiEENSR_9GridQueueIjEESO_EEEvDpT0_:
.text._ZN6thrust24THRUST_300001_SM_1000_NS8cuda_cub4core6detail13_kernel_agentINS1_8__reduce11ReduceAgentINS0_12zip_iteratorIN4cuda3std3__45tupleIJNS0_10device_ptrIdEENS0_17counting_iteratorIlNS0_11use_defaultESF_SF_EEEEEEEPNSB_IJdlEEESJ_iNS1_9__extrema9arg_max_fIdl7CompareEEEEJSI_SK_iN3cub18CUB_300001_SM_100013GridEvenShareIiEENSR_9GridQueueIjEESO_EEEvDpT0_:
[----:B------:R-:W-:Y:S01]  /*0000*/  LDC R1, c[0x0][0x37c] ;  /* 0x0000df00ff017b82 */ /* 0x000fe20000000800 */
[----:B------:R-:W0:Y:S01]  /*0010*/  S2R R0, SR_CTAID.X ;  /* 0x0000000000007919 */ /* 0x000e220000002500 */
[----:B------:R-:W1:Y:S01]  /*0020*/  LDCU UR4, c[0x0][0x398] ;  /* 0x00007300ff0477ac */ /* 0x000e620008000800 */
[----:B------:R-:W-:Y:S01]  /*0030*/  BSSY.RECONVERGENT B0, `(.L_x_464) ;  /* 0x000066d000007945 */ /* 0x000fe20003800200 */
[----:B------:R-:W2:Y:S01]  /*0040*/  LDCU UR6, c[0x0][0x370] ;  /* 0x00006e00ff0677ac */ /* 0x000ea20008000800 */
[----:B------:R-:W3:Y:S01]  /*0050*/  LDCU.64 UR10, c[0x0][0x358] ;  /* 0x00006b00ff0a77ac */ /* 0x000ee20008000a00 */
[----:B-1----:R-:W-:Y:S01]  /*0060*/  IMAD.U32 R7, RZ, RZ, UR4 ;  /* 0x00000004ff077e24 */ /* 0x002fe2000f8e00ff */
[----:B--2---:R-:W-:Y:S01]  /*0070*/  UIMAD UR6, UR6, 0x500, URZ ;  /* 0x00000500060678a4 */ /* 0x004fe2000f8e02ff */
[----:B0-----:R-:W-:-:S04]  /*0080*/  IMAD R10, R0, 0x500, RZ ;  /* 0x00000500000a7824 */ /* 0x001fc800078e02ff */
[----:B------:R-:W-:-:S05]  /*0090*/  VIADD R2, R10, 0x500 ;  /* 0x000005000a027836 */ /* 0x000fca0000000000 */
[----:B------:R-:W-:-:S13]  /*00a0*/  ISETP.GT.AND P0, PT, R2, R7, PT ;  /* 0x000000070200720c */ /* 0x000fda0003f04270 */
[----:B---3--:R-:W-:Y:S05]  /*00b0*/  @!P0 BRA `(.L_x_465) ;  /* 0x0000003800d08947 */ /* 0x008fea0003800000 */
[----:B------:R-:W0:Y:S01]  /*00c0*/  S2R R5, SR_TID.X ;  /* 0x0000000000057919 */ /* 0x000e220000002100 */
[----:B------:R-:W-:Y:S01]  /*00d0*/  IMAD.IADD R4, R7, 0x1, -R10 ;  /* 0x0000000107047824 */ /* 0x000fe200078e0a0a */
[----:B------:R-:W1:Y:S01]  /*00e0*/  LDCU.64 UR6, c[0x0][0x388] ;  /* 0x00007100ff0677ac */ /* 0x000e620008000a00 */
[----:B------:R-:W-:Y:S01]  /*00f0*/  BSSY.RECONVERGENT B1, `(.L_x_466) ;  /* 0x0000010000017945 */ /* 0x000fe20003800200 */
[----:B------:R-:W-:Y:S01]  /*0100*/  IMAD.MOV.U32 R8, RZ, RZ, RZ ;  /* 0x000000ffff087224 */ /* 0x000fe200078e00ff */
[----:B------:R-:W-:Y:S01]  /*0110*/  CS2R R2, SRZ ;  /* 0x0000000000027805 */ /* 0x000fe2000001ff00 */
[----:B------:R-:W2:Y:S01]  /*0120*/  LDCU.64 UR8, c[0x0][0x388] ;  /* 0x00007100ff0877ac */ /* 0x000ea20008000a00 */
[----:B------:R-:W-:Y:S01]  /*0130*/  IMAD.MOV.U32 R6, RZ, RZ, RZ ;  /* 0x000000ffff067224 */ /* 0x000fe200078e00ff */
[----:B0-----:R-:W-:Y:S01]  /*0140*/  ISETP.GE.AND P0, PT, R5, R4, PT ;  /* 0x000000040500720c */ /* 0x001fe20003f06270 */
[----:B------:R-:W-:-:S12]  /*0150*/  IMAD.MOV.U32 R9, RZ, RZ, R5 ;  /* 0x000000ffff097224 */ /* 0x000fd800078e0005 */
[----:B-12---:R-:W-:Y:S05]  /*0160*/  @P0 BRA `(.L_x_467) ;  /* 0x0000000000200947 */ /* 0x006fea0003800000 */
[----:B------:R-:W0:Y:S01]  /*0170*/  LDC.64 R2, c[0x0][0x380] ;  /* 0x0000e000ff027b82 */ /* 0x000e220000000a00 */
[----:B------:R-:W-:Y:S01]  /*0180*/  IMAD.IADD R11, R10, 0x1, R5 ;  /* 0x000000010a0b7824 */ /* 0x000fe200078e0205 */
[----:B------:R-:W1:Y:S03]  /*0190*/  LDCU.64 UR4, c[0x0][0x388] ;  /* 0x00007100ff0477ac */ /* 0x000e660008000a00 */
[----:B0-----:R-:W-:-:S06]  /*01a0*/  IMAD.WIDE R2, R11, 0x8, R2 ;  /* 0x000000080b027825 */ /* 0x001fcc00078e0202 */
[----:B------:R-:W5:Y:S01]  /*01b0*/  LDG.E.64 R2, desc[UR10][R2.64] ;  /* 0x0000000a02027981 */ /* 0x000f62000c1e1b00 */
[----:B-1----:R-:W-:Y:S01]  /*01c0*/  IADD3 R8, P0, PT, R11, UR4, RZ ;  /* 0x000000040b087c10 */ /* 0x002fe2000ff1e0ff */
[----:B------:R-:W-:-:S03]  /*01d0*/  VIADD R9, R5, 0x100 ;  /* 0x0000010005097836 */ /* 0x000fc60000000000 */
[----:B------:R-:W-:-:S09]  /*01e0*/  LEA.HI.X.SX32 R6, R11, UR5, 0x1, P0 ;  /* 0x000000050b067c11 */ /* 0x000fd200080f0eff */
.L_x_467:
[----:B------:R-:W-:Y:S05]  /*01f0*/  BSYNC.RECONVERGENT B1 ;  /* 0x0000000000017941 */ /* 0x000fea0003800200 */
.L_x_466:
        /* <DEDUP_REMOVED lines=9> */
[----:B------:R-:W0:Y:S01]  /*0290*/  LDC.64 R12, c[0x0][0x380] ;  /* 0x0000e000ff0c7b82 */ /* 0x000e220000000a00 */
[----:B------:R-:W-:Y:S01]  /*02a0*/  LEA.HI R7, R18, 0x1, RZ, 0x18 ;  /* 0x0000000112077811 */ /* 0x000fe200078fc0ff */
[----:B------:R-:W-:-:S03]  /*02b0*/  IMAD.IADD R11, R10, 0x1, R9 ;  /* 0x000000010a0b7824 */ /* 0x000fc600078e0209 */
[----:B------:R-:W-:-:S05]  /*02c0*/  LOP3.LUT R7, R7, 0x3, RZ, 0xc0, !PT ;  /* 0x0000000307077812 */ /* 0x000fca00078ec0ff */
[----:B------:R-:W-:-:S07]  /*02d0*/  IMAD.MOV R7, RZ, RZ, -R7 ;  /* 0x000000ffff077224 */ /* 0x000fce00078e0a07 */
.L_x_474:
[----:B0-----:R-:W-:-:S06]  /*02e0*/  IMAD.WIDE R14, R11, 0x8, R12 ;  /* 0x000000080b0e7825 */ /* 0x001fcc00078e020c */
[----:B------:R-:W2:Y:S01]  /*02f0*/  LDG.E.64 R14, desc[UR10][R14.64] ;  /* 0x0000000a0e0e7981 */ /* 0x000ea2000c1e1b00 */
[----:B------:R-:W-:Y:S01]  /*0300*/  IADD3 R22, P1, PT, R11, UR6, RZ ;  /* 0x000000060b167c10 */ /* 0x000fe2000ff3e0ff */
[----:B------:R-:W-:Y:S01]  /*0310*/  VIADD R7, R7, 0x1 ;  /* 0x0000000107077836 */ /* 0x000fe20000000000 */
[----:B------:R-:W-:Y:S01]  /*0320*/  BSSY.RECONVERGENT B3, `(.L_x_472) ;  /* 0x000001b000037945 */ /* 0x000fe20003800200 */
[----:B------:R-:W-:Y:S01]  /*0330*/  IMAD.MOV.U32 R19, RZ, RZ, R8 ;  /* 0x000000ffff137224 */ /* 0x000fe200078e0008 */
[----:B------:R-:W-:Y:S01]  /*0340*/  LEA.HI.X.SX32 R21, R11, UR7, 0x1, P1 ;  /* 0x000000070b157c11 */ /* 0x000fe200088f0eff */
[----:B------:R-:W-:Y:S01]  /*0350*/  IMAD.MOV.U32 R20, RZ, RZ, R6 ;  /* 0x000000ffff147224 */ /* 0x000fe200078e0006 */
[----:B------:R-:W-:Y:S01]  /*0360*/  ISETP.NE.AND P2, PT, R7, RZ, PT ;  /* 0x000000ff0700720c */ /* 0x000fe20003f45270 */
[----:B-----5:R-:W-:Y:S02]  /*0370*/  IMAD.MOV.U32 R16, RZ, RZ, R2 ;  /* 0x000000ffff107224 */ /* 0x020fe400078e0002 */
[----:B------:R-:W-:-:S02]  /*0380*/  IMAD.MOV.U32 R17, RZ, RZ, R3 ;  /* 0x000000ffff117224 */ /* 0x000fc400078e0003 */
[----:B------:R-:W-:Y:S02]  /*0390*/  IMAD.MOV.U32 R8, RZ, RZ, R22 ;  /* 0x000000ffff087224 */ /* 0x000fe400078e0016 */
        /* <DEDUP_REMOVED lines=19> */
.L_x_473:
[----:B------:R-:W-:Y:S05]  /*04d0*/  BSYNC.RECONVERGENT B3 ;  /* 0x0000000000037941 */ /* 0x000fea0003800200 */
.L_x_472:
[----:B------:R-:W-:Y:S02]  /*04e0*/  VIADD R9, R9, 0x100 ;  /* 0x0000010009097836 */ /* 0x000fe40000000000 */
[----:B------:R-:W-:Y:S01]  /*04f0*/  VIADD R11, R11, 0x100 ;  /* 0x000001000b0b7836 */ /* 0x000fe20000000000 */
[----:B------:R-:W-:Y:S06]  /*0500*/  @P2 BRA `(.L_x_474) ;  /* 0xfffffffc00742947 */ /* 0x000fec000383ffff */
.L_x_471:
[----:B------:R-:W-:Y:S05]  /*0510*/  BSYNC.RECONVERGENT B2 ;  /* 0x0000000000027941 */ /* 0x000fea0003800200 */
.L_x_470:
[----:B------:R-:W-:-:S13]  /*0520*/  ISETP.GE.U32.AND P0, PT, R18, 0x300, PT ;  /* 0x000003001200780c */ /* 0x000fda0003f06070 */
[----:B------:R-:W-:Y:S05]  /*0530*/  @!P0 BRA `(.L_x_469) ;  /* 0x0000000400cc8947 */ /* 0x000fea0003800000 */
[----:B------:R-:W0:Y:S01]  /*0540*/  LDC.64 R12, c[0x0][0x380] ;  /* 0x0000e000ff0c7b82 */ /* 0x000e220000000a00 */
[----:B------:R-:W-:-:S04]  /*0550*/  IMAD.IADD R7, R10, 0x1, R9 ;  /* 0x000000010a077824 */ /* 0x000fc800078e0209 */
[C---:B------:R-:W-:Y:S02]  /*0560*/  VIADD R27, R7.reuse, 0x100 ;  /* 0x00000100071b7836 */ /* 0x040fe40000000000 */
[C---:B------:R-:W-:Y:S02]  /*0570*/  VIADD R26, R7.reuse, 0x200 ;  /* 0x00000200071a7836 */ /* 0x040fe40000000000 */
[----:B------:R-:W-:Y:S01]  /*0580*/  VIADD R25, R7, 0x300 ;  /* 0x0000030007197836 */ /* 0x000fe20000000000 */
[----:B0-----:R-:W-:-:S05]  /*0590*/  IADD3 R10, P0, PT, R12, 0x1000, RZ ;  /* 0x000010000c0a7810 */ /* 0x001fca0007f1e0ff */
[----:B------:R-:W-:-:S08]  /*05a0*/  IMAD.X R11, RZ, RZ, R13, P0 ;  /* 0x000000ffff0b7224 */ /* 0x000fd000000e060d */
.L_x_483:
[----:B------:R-:W-:-:S05]  /*05b0*/  IMAD.WIDE R22, R7, 0x8, R10 ;  /* 0x0000000807167825 */ /* 0x000fca00078e020a */
[----:B------:R-:W2:Y:S04]  /*05c0*/  LDG.E.64 R20, desc[UR10][R22.64+-0x1000] ;  /* 0xfff0000a16147981 */ /* 0x000ea8000c1e1b00 */
[----:B-----5:R0:W5:Y:S04]  /*05d0*/  LDG.E.64 R16, desc[UR10][R22.64+-0x800] ;  /* 0xfff8000a16107981 */ /* 0x020168000c1e1b00 */
[----:B------:R0:W5:Y:S04]  /*05e0*/  LDG.E.64 R14, desc[UR10][R22.64] ;  /* 0x0000000a160e7981 */ /* 0x000168000c1e1b00 */
[----:B------:R0:W5:Y:S01]  /*05f0*/  LDG.E.64 R12, desc[UR10][R22.64+0x800] ;  /* 0x0008000a160c7981 */ /* 0x000162000c1e1b00 */
[C---:B------:R-:W-:Y:S01]  /*0600*/  IADD3 R29, P1, PT, R7.reuse, UR8, RZ ;  /* 0x00000008071d7c10 */ /* 0x040fe2000ff3e0ff */
[----:B------:R-:W-:Y:S03]  /*0610*/  BSSY.RECONVERGENT B2, `(.L_x_475) ;  /* 0x0000016000027945 */ /* 0x000fe60003800200 */
[----:B------:R-:W-:Y:S01]  /*0620*/  LEA.HI.X.SX32 R31, R7, UR9, 0x1, P1 ;  /* 0x00000009071f7c11 */ /* 0x000fe200088f0eff */
[----:B------:R-:W-:-:S03]  /*0630*/  IMAD.MOV.U32 R24, RZ, RZ, R29 ;  /* 0x000000ffff187224 */ /* 0x000fc600078e001d */
[----:B------:R-:W-:Y:S01]  /*0640*/  MOV R28, R31 ;  /* 0x0000001f001c7202 */ /* 0x000fe20000000f00 */
        /* <DEDUP_REMOVED lines=18> */
.L_x_476:
[----:B------:R-:W-:Y:S05]  /*0770*/  BSYNC.RECONVERGENT B2 ;  /* 0x0000000000027941 */ /* 0x000fea0003800200 */
.L_x_475:
[----:B-----5:R-:W-:Y:S01]  /*0780*/  DSETP.GEU.AND P0, PT, |R18|, |R16|, PT ;  /* 0x400000101200722a */ /* 0x020fe20003f0e200 */
[C---:B------:R-:W-:Y:S01]  /*0790*/  IADD3 R21, P1, PT, R27.reuse, UR8, RZ ;  /* 0x000000081b157c10 */ /* 0x040fe2000ff3e0ff */
[----:B------:R-:W-:Y:S01]  /*07a0*/  BSSY.RECONVERGENT B2, `(.L_x_477) ;  /* 0x0000015000027945 */ /* 0x000fe20003800200 */
[----:B------:R-:W-:Y:S02]  /*07b0*/  IMAD.MOV.U32 R2, RZ, RZ, R16 ;  /* 0x000000ffff027224 */ /* 0x000fe400078e0010 */
[----:B------:R-:W-:Y:S01]  /*07c0*/  LEA.HI.X.SX32 R23, R27, UR9, 0x1, P1 ;  /* 0x000000091b177c11 */ /* 0x000fe200088f0eff */
[----:B------:R-:W-:Y:S02]  /*07d0*/  IMAD.MOV.U32 R6, RZ, RZ, R21 ;  /* 0x000000ffff067224 */ /* 0x000fe400078e0015 */
[----:B------:R-:W-:Y:S02]  /*07e0*/  IMAD.MOV.U32 R3, RZ, RZ, R17 ;  /* 0x000000ffff037224 */ /* 0x000fe400078e0011 */
[----:B------:R-:W-:-:S04]  /*07f0*/  IMAD.MOV.U32 R8, RZ, RZ, R23 ;  /* 0x000000ffff087224 */ /* 0x000fc800078e0017 */
        /* <DEDUP_REMOVED lines=15> */
.L_x_478:
[----:B------:R-:W-:Y:S05]  /*08f0*/  BSYNC.RECONVERGENT B2 ;  /* 0x0000000000027941 */ /* 0x000fea0003800200 */
.L_x_477:
[----:B------:R-:W-:Y:S01]  /*0900*/  DSETP.GEU.AND P0, PT, |R2|, |R14|, PT ;  /* 0x4000000e0200722a */ /* 0x000fe20003f0e200 */
[C---:B------:R-:W-:Y:S01]  /*0910*/  IADD3 R21, P1, PT, R26.reuse, UR8, RZ ;  /* 0x000000081a157c10 */ /* 0x040fe2000ff3e0ff */
[----:B------:R-:W-:Y:S01]  /*0920*/  BSSY.RECONVERGENT B2, `(.L_x_479) ;  /* 0x0000016000027945 */ /* 0x000fe20003800200 */
[----:B------:R-:W-:Y:S01]  /*0930*/  IADD3 R29, P2, PT, R25, UR8, RZ ;  /* 0x00000008191d7c10 */ /* 0x000fe2000ff5e0ff */
[----:B------:R-:W-:Y:S01]  /*0940*/  IMAD.MOV.U32 R16, RZ, RZ, R14 ;  /* 0x000000ffff107224 */ /* 0x000fe200078e000e */
        /* <DEDUP_REMOVED lines=19> */
.L_x_480:
[----:B------:R-:W-:Y:S05]  /*0a80*/  BSYNC.RECONVERGENT B2 ;  /* 0x0000000000027941 */ /* 0x000fea0003800200 */
.L_x_479:
[----:B------:R-:W-:Y:S01]  /*0a90*/  DSETP.GEU.AND P0, PT, |R16|, |R12|, PT ;  /* 0x4000000c1000722a */ /* 0x000fe20003f0e200 */
[----:B------:R-:W-:Y:S01]  /*0aa0*/  LEA.HI.X.SX32 R14, R25, UR9, 0x1, P2 ;  /* 0x00000009190e7c11 */ /* 0x000fe200090f0eff */
[----:B------:R-:W-:Y:S01]  /*0ab0*/  BSSY.RECONVERGENT B2, `(.L_x_481) ;  /* 0x0000014000027945 */ /* 0x000fe20003800200 */
[----:B------:R-:W-:Y:S02]  /*0ac0*/  IMAD.MOV.U32 R8, RZ, RZ, R29 ;  /* 0x000000ffff087224 */ /* 0x000fe400078e001d */
[----:B------:R-:W-:Y:S02]  /*0ad0*/  IMAD.MOV.U32 R2, RZ, RZ, R12 ;  /* 0x000000ffff027224 */ /* 0x000fe400078e000c */
[----:B------:R-:W-:Y:S02]  /*0ae0*/  IMAD.MOV.U32 R6, RZ, RZ, R14 ;  /* 0x000000ffff067224 */ /* 0x000fe400078e000e */
[----:B------:R-:W-:-:S05]  /*0af0*/  IMAD.MOV.U32 R3, RZ, RZ, R13 ;  /* 0x000000ffff037224 */ /* 0x000fca00078e000d */
        /* <DEDUP_REMOVED lines=15> */
.L_x_482:
[----:B------:R-:W-:Y:S05]  /*0bf0*/  BSYNC.RECONVERGENT B2 ;  /* 0x0000000000027941 */ /* 0x000fea0003800200 */
.L_x_481:
[----:B------:R-:W-:Y:S02]  /*0c00*/  VIADD R9, R9, 0x400 ;  /* 0x0000040009097836 */ /* 0x000fe40000000000 */
[----:B------:R-:W-:Y:S02]  /*0c10*/  VIADD R27, R27, 0x400 ;  /* 0x000004001b1b7836 */ /* 0x000fe40000000000 */
[----:B------:R-:W-:Y:S01]  /*0c20*/  VIADD R26, R26, 0x400 ;  /* 0x000004001a1a7836 */ /* 0x000fe20000000000 */
[----:B------:R-:W-:Y:S01]  /*0c30*/  ISETP.GE.AND P0, PT, R9, R4, PT ;  /* 0x000000040900720c */ /* 0x000fe20003f06270 */
[----:B------:R-:W-:Y:S02]  /*0c40*/  VIADD R25, R25, 0x400 ;  /* 0x0000040019197836 */ /* 0x000fe40000000000 */
[----:B------:R-:W-:-:S10]  /*0c50*/  VIADD R7, R7, 0x400 ;  /* 0x0000040007077836 */ /* 0x000fd40000000000 */
[----:B------:R-:W-:Y:S05]  /*0c60*/  @!P0 BRA `(.L_x_483) ;  /* 0xfffffff800508947 */ /* 0x000fea000383ffff */
.L_x_469:
[----:B------:R-:W-:Y:S05]  /*0c70*/  BSYNC.RECONVERGENT B1 ;  /* 0x0000000000017941 */ /* 0x000fea0003800200 */
.L_x_468:
        /* <DEDUP_REMOVED lines=34> */
.L_x_486:
[----:B------:R-:W-:Y:S05]  /*0ea0*/  BSYNC.RECONVERGENT B1 ;  /* 0x0000000000017941 */ /* 0x000fea0003800200 */
.L_x_485:
        /* <DEDUP_REMOVED lines=31> */
.L_x_488:
[----:B------:R-:W-:Y:S05]  /*10a0*/  BSYNC.RECONVERGENT B1 ;  /* 0x0000000000017941 */ /* 0x000fea0003800200 */
.L_x_487:
[----:B------:R-:W-:Y:S01]  /*10b0*/  ISETP.GT.AND P0, PT, R15, 0x1b, PT ;  /* 0x0000001b0f00780c */ /* 0x000fe20003f04270 */
[----:B---3--:R3:W3:Y:S01]  /*10c0*/  SHFL.DOWN PT, R8, R2, 0x4, 0x1f ;  /* 0x08801f0002087f89 */ /* 0x0086e200000e0000 */
[----:B------:R-:W-:Y:S01]  /*10d0*/  BSSY.RECONVERGENT B1, `(.L_x_489) ;  /* 0x000001d000017945 */ /* 0x000fe20003800200 */
[----:B0-----:R-:W-:Y:S01]  /*10e0*/  MOV R11, R4 ;  /* 0x00000004000b7202 */ /* 0x001fe20000000f00 */
[----:B------:R-:W-:Y:S01]  /*10f0*/  IMAD.MOV.U32 R12, RZ, RZ, R13 ;  /* 0x000000ffff0c7224 */ /* 0x000fe200078e000d */
[----:B------:R0:W0:Y:S01]  /*1100*/  SHFL.DOWN PT, R9, R3, 0x4, 0x1f ;  /* 0x08801f0003097f89 */ /* 0x00002200000e0000 */
[----:B-1----:R-:W-:Y:S02]  /*1110*/  IMAD.MOV.U32 R6, RZ, RZ, R2 ;  /* 0x000000ffff067224 */ /* 0x002fe400078e0002 */
[----:B--2---:R-:W-:Y:S01]  /*1120*/  IMAD.MOV.U32 R7, RZ, RZ, R3 ;  /* 0x000000ffff077224 */ /* 0x004fe200078e0003 */
[----:B----4-:R1:W2:Y:S04]  /*1130*/  SHFL.DOWN PT, R17, R4, 0x4, 0x1f ;  /* 0x08801f0004117f89 */ /* 0x0102a800000e0000 */
[----:B------:R1:W4:Y:S01]  /*1140*/  SHFL.DOWN PT, R10, R13, 0x4, 0x1f ;  /* 0x08801f000d0a7f89 */ /* 0x00032200000e0000 */
        /* <DEDUP_REMOVED lines=21> */
.L_x_490:
[----:B------:R-:W-:Y:S05]  /*12a0*/  BSYNC.RECONVERGENT B1 ;  /* 0x0000000000017941 */ /* 0x000fea0003800200 */
.L_x_489:
[----:B------:R-:W-:Y:S01]  /*12b0*/  ISETP.GT.AND P0, PT, R15, 0x17, PT ;  /* 0x000000170f00780c */ /* 0x000fe20003f04270 */
[----:B---3--:R3:W2:Y:S01]  /*12c0*/  SHFL.DOWN PT, R8, R6, 0x8, 0x1f ;  /* 0x09001f0006087f89 */ /* 0x0086a200000e0000 */
[----:B------:R-:W-:Y:S01]  /*12d0*/  BSSY.RECONVERGENT B1, `(.L_x_491) ;  /* 0x000001d000017945 */ /* 0x000fe20003800200 */
[----:B-1----:R-:W-:Y:S02]  /*12e0*/  IMAD.MOV.U32 R4, RZ, RZ, R11 ;  /* 0x000000ffff047224 */ /* 0x002fe400078e000b */
[----:B0-----:R3:W0:Y:S01]  /*12f0*/  SHFL.DOWN PT, R9, R7, 0x8, 0x1f ;  /* 0x09001f0007097f89 */ /* 0x00162200000e0000 */
[----:B----4-:R-:W-:Y:S02]  /*1300*/  IMAD.MOV.U32 R10, RZ, RZ, R12 ;  /* 0x000000ffff0a7224 */ /* 0x010fe400078e000c */
[----:B------:R-:W-:Y:S01]  /*1310*/  IMAD.MOV.U32 R2, RZ, RZ, R6 ;  /* 0x000000ffff027224 */ /* 0x000fe200078e0006 */
[----:B------:R3:W1:Y:S01]  /*1320*/  SHFL.DOWN PT, R14, R11, 0x8, 0x1f ;  /* 0x09001f000b0e7f89 */ /* 0x00066200000e0000 */
[----:B------:R-:W-:-:S03]  /*1330*/  IMAD.MOV.U32 R3, RZ, RZ, R7 ;  /* 0x000000ffff037224 */ /* 0x000fc600078e0007 */
[----:B------:R3:W4:Y:S01]  /*1340*/  SHFL.DOWN PT, R13, R12, 0x8, 0x1f ;  /* 0x09001f000c0d7f89 */ /* 0x00072200000e0000 */
[----:B------:R-:W-:Y:S05]  /*1350*/  @P0 BRA `(.L_x_492) ;  /* 0x0000000000500947 */ /* 0x000fea0003800000 */
[----:B0-2---:R-:W-:Y:S01]  /*1360*/  DSETP.GEU.AND P0, PT, |R6|, |R8|, PT ;  /* 0x400000080600722a */ /* 0x005fe20003f0e200 */
[----:B-1----:R-:W-:Y:S02]  /*1370*/  IMAD.MOV.U32 R4, RZ, RZ, R14 ;  /* 0x000000ffff047224 */ /* 0x002fe400078e000e */
        /* <DEDUP_REMOVED lines=18> */
.L_x_492:
[----:B------:R-:W-:Y:S05]  /*14a0*/  BSYNC.RECONVERGENT B1 ;  /* 0x0000000000017941 */ /* 0x000fea0003800200 */
.L_x_491:
[----:B------:R-:W-:Y:S01]  /*14b0*/  ISETP.GT.AND P0, PT, R15, 0xf, PT ;  /* 0x0000000f0f00780c */ /* 0x000fe20003f04270 */
[----:B---3--:R3:W1:Y:S01]  /*14c0*/  SHFL.DOWN PT, R6, R2, 0x10, 0x1f ;  /* 0x0a001f0002067f89 */ /* 0x00866200000e0000 */
[----:B------:R-:W-:Y:S01]  /*14d0*/  BSSY.RECONVERGENT B1, `(.L_x_493) ;  /* 0x000001d000017945 */ /* 0x000fe20003800200 */
[----:B--2---:R-:W-:Y:S02]  /*14e0*/  IMAD.MOV.U32 R17, RZ, RZ, R4 ;  /* 0x000000ffff117224 */ /* 0x004fe400078e0004 */
[----:B------:R3:W2:Y:S01]  /*14f0*/  SHFL.DOWN PT, R7, R3, 0x10, 0x1f ;  /* 0x0a001f0003077f89 */ /* 0x0006a200000e0000 */
[----:B------:R-:W-:Y:S02]  /*1500*/  IMAD.MOV.U32 R19, RZ, RZ, R10 ;  /* 0x000000ffff137224 */ /* 0x000fe400078e000a */
[----:B------:R-:W-:Y:S01]  /*1510*/  IMAD.MOV.U32 R12, RZ, RZ, R2 ;  /* 0x000000ffff0c7224 */ /* 0x000fe200078e0002 */
[----:B0-----:R3:W0:Y:S01]  /*1520*/  SHFL.DOWN PT, R9, R4, 0x10, 0x1f ;  /* 0x0a001f0004097f89 */ /* 0x00162200000e0000 */
[----:B----4-:R-:W-:-:S03]  /*1530*/  IMAD.MOV.U32 R13, RZ, RZ, R3 ;  /* 0x000000ffff0d7224 */ /* 0x010fc600078e0003 */
[----:B------:R3:W4:Y:S01]  /*1540*/  SHFL.DOWN PT, R11, R10, 0x10, 0x1f ;  /* 0x0a001f000a0b7f89 */ /* 0x00072200000e0000 */
[----:B------:R-:W-:Y:S05]  /*1550*/  @P0 BRA `(.L_x_494) ;  /* 0x0000000000500947 */ /* 0x000fea0003800000 */
[----:B-12---:R-:W-:Y:S01]  /*1560*/  DSETP.GEU.AND P0, PT, |R2|, |R6|, PT ;  /* 0x400000060200722a */ /* 0x006fe20003f0e200 */
[----:B0-----:R-:W-:Y:S01]  /*1570*/  IMAD.MOV.U32 R17, RZ, RZ, R9 ;  /* 0x000000ffff117224 */ /* 0x001fe200078e0009 */
        /* <DEDUP_REMOVED lines=18> */
.L_x_494:
[----:B------:R-:W-:Y:S05]  /*16a0*/  BSYNC.RECONVERGENT B1 ;  /* 0x0000000000017941 */ /* 0x000fea0003800200 */
.L_x_493:
[----:B------:R-:W-:Y:S01]  /*16b0*/  ISETP.NE.AND P0, PT, R15, RZ, PT ;  /* 0x000000ff0f00720c */ /* 0x000fe20003f05270 */
[----:B------:R-:W-:-:S12]  /*16c0*/  BSSY.RECONVERGENT B1, `(.L_x_495) ;  /* 0x000000b000017945 */ /* 0x000fd80003800200 */
[----:B------:R-:W-:Y:S05]  /*16d0*/  @P0 BRA `(.L_x_496) ;  /* 0x0000000000240947 */ /* 0x000fea0003800000 */
[----:B---3--:R-:W3:Y:S01]  /*16e0*/  S2R R4, SR_CgaCtaId ;  /* 0x0000000000047919 */ /* 0x008ee20000008800 */
[----:B------:R-:W-:Y:S01]  /*16f0*/  MOV R3, 0x400 ;  /* 0x0000040000037802 */ /* 0x000fe20000000f00 */
[----:B------:R-:W-:Y:S01]  /*1700*/  IMAD.MOV.U32 R18, RZ, RZ, R17 ;  /* 0x000000ffff127224 */ /* 0x000fe200078e0011 */
[----:B------:R-:W-:-:S04]  /*1710*/  SHF.R.U32.HI R2, RZ, 0x1, R5 ;  /* 0x00000001ff027819 */ /* 0x000fc80000011605 */
[----:B------:R-:W-:Y:S02]  /*1720*/  LOP3.LUT R2, R2, 0x1f0, RZ, 0xc0, !PT ;  /* 0x000001f002027812 */ /* 0x000fe400078ec0ff */
[----:B---3--:R-:W-:-:S05]  /*1730*/  LEA R3, R4, R3, 0x18 ;  /* 0x0000000304037211 */ /* 0x008fca00078ec0ff */
[----:B------:R-:W-:-:S05]  /*1740*/  IMAD.IADD R3, R2, 0x1, R3 ;  /* 0x0000000102037824 */ /* 0x000fca00078e0203 */
[----:B------:R3:W-:Y:S04]  /*1750*/  STS.64 [R3+0x10], R18 ;  /* 0x0000101203007388 */ /* 0x0007e80000000a00 */
[----:B------:R3:W-:Y:S02]  /*1760*/  STS.64 [R3+0x8], R12 ;  /* 0x0000080c03007388 */ /* 0x0007e40000000a00 */
.L_x_496:
[----:B------:R-:W-:Y:S05]  /*1770*/  BSYNC.RECONVERGENT B1 ;  /* 0x0000000000017941 */ /* 0x000fea0003800200 */
.L_x_495:
[----:B------:R-:W-:Y:S01]  /*1780*/  BAR.SYNC.DEFER_BLOCKING 0x0 ;  /* 0x0000000000007b1d */ /* 0x000fe20000010000 */
[----:B------:R-:W-:-:S13]  /*1790*/  ISETP.NE.AND P1, PT, R5, RZ, PT ;  /* 0x000000ff0500720c */ /* 0x000fda0003f25270 */
[----:B------:R-:W-:Y:S05]  /*17a0*/  @P1 BRA `(.L_x_497) ;  /* 0x0000004c00d41947 */ /* 0x000fea0003800000 */
[----:B---3--:R-:W3:Y:S01]  /*17b0*/  S2R R3, SR_CgaCtaId ;  /* 0x0000000000037919 */ /* 0x008ee20000008800 */
[----:B------:R-:W-:Y:S01]  /*17c0*/  MOV R2, 0x400 ;  /* 0x0000040000027802 */ /* 0x000fe20000000f00 */
[----:B------:R-:W-:Y:S03]  /*17d0*/  BSSY.RECONVERGENT B1, `(.L_x_498) ;  /* 0x000001a000017945 */ /* 0x000fe60003800200 */
[----:B---3--:R-:W-:-:S05]  /*17e0*/  LEA R32, R3, R2, 0x18 ;  /* 0x0000000203207211 */ /* 0x008fca00078ec0ff */
[----:B-1----:R-:W1:Y:S04]  /*17f0*/  LDS.64 R14, [R32+0x18] ;  /* 0x00001800200e7984 */ /* 0x002e680000000a00 */
[----:B0---4-:R-:W0:Y:S04]  /*1800*/  LDS.128 R8, [R32+0x20] ;  /* 0x0000200020087984 */ /* 0x011e280000000c00 */
[----:B------:R3:W4:Y:S04]  /*1810*/  LDS.64 R2, [R32+0x80] ;  /* 0x0000800020027984 */ /* 0x0007280000000a00 */
[----:B--2---:R3:W2:Y:S01]  /*1820*/  LDS.128 R4, [R32+0x30] ;  /* 0x0000300020047984 */ /* 0x0046a20000000c00 */
        /* <DEDUP_REMOVED lines=20> */
.L_x_499:
[----:B------:R-:W-:Y:S05]  /*1970*/  BSYNC.RECONVERGENT B1 ;  /* 0x0000000000017941 */ /* 0x000fea0003800200 */
.L_x_498:
[----:B------:R0:W1:Y:S01]  /*1980*/  LDS.128 R12, [R32+0x40] ;  /* 0x00004000200c7984 */ /* 0x0000620000000c00 */
[----:B------:R-:W-:Y:S01]  /*1990*/  DSETP.GEU.AND P0, PT, |R28|, |R10|, PT ;  /* 0x4000000a1c00722a */ /* 0x000fe20003f0e200 */
[----:B------:R-:W-:Y:S01]  /*19a0*/  BSSY.RECONVERGENT B1, `(.L_x_500) ;  /* 0x0000017000017945 */ /* 0x000fe20003800200 */
[----:B------:R-:W-:Y:S01]  /*19b0*/  IMAD.MOV.U32 R33, RZ, RZ, R4 ;  /* 0x000000ffff217224 */ /* 0x000fe200078e0004 */
[----:B------:R0:W2:Y:S01]  /*19c0*/  LDS.128 R16, [R32+0x50] ;  /* 0x0000500020107984 */ /* 0x0000a20000000c00 */
[----:B------:R-:W-:Y:S02]  /*19d0*/  IMAD.MOV.U32 R35, RZ, RZ, R5 ;  /* 0x000000ffff237224 */ /* 0x000fe400078e0005 */
[----:B------:R-:W-:Y:S01]  /*19e0*/  IMAD.MOV.U32 R8, RZ, RZ, R10 ;  /* 0x000000ffff087224 */ /* 0x000fe200078e000a */
[----:B------:R0:W3:Y:S01]  /*19f0*/  LDS.128 R20, [R32+0x60] ;  /* 0x0000600020147984 */ /* 0x0000e20000000c00 */
[----:B------:R-:W-:-:S03]  /*1a00*/  IMAD.MOV.U32 R9, RZ, RZ, R11 ;  /* 0x000000ffff097224 */ /* 0x000fc600078e000b */
[----:B------:R0:W4:Y:S03]  /*1a10*/  LDS.128 R24, [R32+0x70] ;  /* 0x0000700020187984 */ /* 0x0001260000000c00 */
        /* <DEDUP_REMOVED lines=15> */
.L_x_501:
[----:B------:R-:W-:Y:S05]  /*1b10*/  BSYNC.RECONVERGENT B1 ;  /* 0x0000000000017941 */ /* 0x000fea0003800200 */
.L_x_500:
        /* <DEDUP_REMOVED lines=21> */
.L_x_503:
[----:B------:R-:W-:Y:S05]  /*1c70*/  BSYNC.RECONVERGENT B1 ;  /* 0x0000000000017941 */ /* 0x000fea0003800200 */
.L_x_502:
[----:B------:R-:W-:Y:S01]  /*1c80*/  DSETP.GEU.AND P0, PT, |R4|, |R14|, PT ;  /* 0x4000000e0400722a */ /* 0x000fe20003f0e200 */
[----:B------:R-:W-:Y:S01]  /*1c90*/  BSSY.RECONVERGENT B1, `(.L_x_504) ;  /* 0x0000014000017945 */ /* 0x000fe20003800200 */
[----:B------:R-:W-:Y:S02]  /*1ca0*/  IMAD.MOV.U32 R6, RZ, RZ, R14 ;  /* 0x000000ffff067224 */ /* 0x000fe400078e000e */
[----:B------:R-:W-:Y:S02]  /*1cb0*/  IMAD.MOV.U32 R7, RZ, RZ, R15 ;  /* 0x000000ffff077224 */ /* 0x000fe400078e000f */
[----:B--2---:R-:W-:Y:S02]  /*1cc0*/  IMAD.MOV.U32 R9, RZ, RZ, R16 ;  /* 0x000000ffff097224 */ /* 0x004fe400078e0010 */
        /* <DEDUP_REMOVED lines=16> */
.L_x_505:
[----:B------:R-:W-:Y:S05]  /*1dd0*/  BSYNC.RECONVERGENT B1 ;  /* 0x0000000000017941 */ /* 0x000fea0003800200 */
.L_x_504:
        /* <DEDUP_REMOVED lines=21> */
.L_x_507:
[----:B------:R-:W-:Y:S05]  /*1f30*/  BSYNC.RECONVERGENT B1 ;  /* 0x0000000000017941 */ /* 0x000fea0003800200 */
.L_x_506:
[----:B------:R-:W-:Y:S01]  /*1f40*/  DSETP.GEU.AND P0, PT, |R4|, |R22|, PT ;  /* 0x400000160400722a */ /* 0x000fe20003f0e200 */
[----:B------:R-:W-:Y:S01]  /*1f50*/  BSSY.RECONVERGENT B1, `(.L_x_508) ;  /* 0x0000014000017945 */ /* 0x000fe20003800200 */
[----:B------:R-:W-:Y:S02]  /*1f60*/  IMAD.MOV.U32 R6, RZ, RZ, R22 ;  /* 0x000000ffff067224 */ /* 0x000fe400078e0016 */
[----:B------:R-:W-:Y:S02]  /*1f70*/  IMAD.MOV.U32 R7, RZ, RZ, R23 ;  /* 0x000000ffff077224 */ /* 0x000fe400078e0017 */
[----:B----4-:R-:W-:Y:S02]  /*1f80*/  IMAD.MOV.U32 R9, RZ, RZ, R24 ;  /* 0x000000ffff097224 */ /* 0x010fe400078e0018 */
        /* <DEDUP_REMOVED lines=16> */
.L_x_509:
[----:B------:R-:W-:Y:S05]  /*2090*/  BSYNC.RECONVERGENT B1 ;  /* 0x0000000000017941 */ /* 0x000fea0003800200 */
.L_x_508:
[----:B------:R-:W-:Y:S01]  /*20a0*/  DSETP.GEU.AND P0, PT, |R6|, |R26|, PT ;  /* 0x4000001a0600722a */ /* 0x000fe20003f0e200 */
[----:B------:R-:W-:Y:S02]  /*20b0*/  IMAD.MOV.U32 R12, RZ, RZ, R26 ;  /* 0x000000ffff0c7224 */ /* 0x000fe400078e001a */
[----:B------:R-:W-:Y:S02]  /*20c0*/  IMAD.MOV.U32 R13, RZ, RZ, R27 ;  /* 0x000000ffff0d7224 */ /* 0x000fe400078e001b */
        /* <DEDUP_REMOVED lines=18> */
.L_x_484:
        /* <DEDUP_REMOVED lines=8> */
[----:B------:R-:W-:Y:S01]  /*2270*/  ISETP.GT.AND P0, PT, R11, R4, PT ;  /* 0x000000040b00720c */ /* 0x000fe20003f04270 */
[----:B------:R-:W-:Y:S02]  /*2280*/  IMAD.IADD R9, R4, 0x1, R9 ;  /* 0x0000000104097824 */ /* 0x000fe400078e0209 */
[----:B------:R-:W-:-:S03]  /*2290*/  IMAD.MOV.U32 R11, RZ, RZ, R3 ;  /* 0x000000ffff0b7224 */ /* 0x000fc600078e0003 */
        /* <DEDUP_REMOVED lines=27> */
.L_x_511:
[----:B------:R-:W-:Y:S05]  /*2450*/  BSYNC.RECONVERGENT B1 ;  /* 0x0000000000017941 */ /* 0x000fea0003800200 */
.L_x_510:
[----:B------:R-:W-:Y:S01]  /*2460*/  VIADD R2, R7, 0x2 ;  /* 0x0000000207027836 */ /* 0x000fe20000000000 */
[----:B--2---:R1:W2:Y:S01]  /*2470*/  SHFL.DOWN PT, R12, R10, 0x2, R9 ;  /* 0x084000000a0c7989 */ /* 0x0042a200000e0009 */
[----:B------:R-:W-:Y:S01]  /*2480*/  BSSY.RECONVERGENT B1, `(.L_x_512) ;  /* 0x000001e000017945 */ /* 0x000fe20003800200 */
[----:B------:R-:W-:Y:S02]  /*2490*/  IMAD.MOV.U32 R8, RZ, RZ, R16 ;  /* 0x000000ffff087224 */ /* 0x000fe400078e0010 */
[----:B------:R-:W-:Y:S01]  /*24a0*/  ISETP.GT.AND P0, PT, R2, R9, PT ;  /* 0x000000090200720c */ /* 0x000fe20003f04270 */
[----:B---3--:R1:W3:Y:S01]  /*24b0*/  SHFL.DOWN PT, R13, R11, 0x2, R9 ;  /* 0x084000000b0d7989 */ /* 0x0082e200000e0009 */
[----:B------:R-:W-:Y:S02]  /*24c0*/  IMAD.MOV.U32 R14, RZ, RZ, R18 ;  /* 0x000000ffff0e7224 */ /* 0x000fe400078e0012 */
[----:B------:R-:W-:Y:S01]  /*24d0*/  IMAD.MOV.U32 R2, RZ, RZ, R10 ;  /* 0x000000ffff027224 */ /* 0x000fe200078e000a */
[----:B----4-:R1:W4:Y:S01]  /*24e0*/  SHFL.DOWN PT, R15, R16, 0x2, R9 ;  /* 0x08400000100f7989 */ /* 0x01032200000e0009 */
[----:B------:R-:W-:-:S03]  /*24f0*/  IMAD.MOV.U32 R3, RZ, RZ, R11 ;  /* 0x000000ffff037224 */ /* 0x000fc600078e000b */
[----:B0-----:R1:W0:Y:S04]  /*2500*/  SHFL.DOWN PT, R17, R18, 0x2, R9 ;  /* 0x0840000012117989 */ /* 0x00122800000e0009 */
[----:B------:R-:W-:Y:S05]  /*2510*/  @P0 BRA `(.L_x_513) ;  /* 0x0000000000500947 */ /* 0x000fea0003800000 */
[----:B--23--:R-:W-:Y:S01]  /*2520*/  DSETP.GEU.AND P0, PT, |R10|, |R12|, PT ;  /* 0x4000000c0a00722a */ /* 0x00cfe20003f0e200 */
[----:B----4-:R-:W-:Y:S02]  /*2530*/  IMAD.MOV.U32 R8, RZ, RZ, R15 ;  /* 0x000000ffff087224 */ /* 0x010fe400078e000f */
[----:B0-----:R-:W-:Y:S02]  /*2540*/  IMAD.MOV.U32 R14, RZ, RZ, R17 ;  /* 0x000000ffff0e7224 */ /* 0x001fe400078e0011 */
        /* <DEDUP_REMOVED lines=17> */
.L_x_513:
[----:B------:R-:W-:Y:S05]  /*2660*/  BSYNC.RECONVERGENT B1 ;  /* 0x0000000000017941 */ /* 0x000fea0003800200 */
.L_x_512:
[----:B------:R-:W-:Y:S01]  /*2670*/  VIADD R6, R7, 0x4 ;  /* 0x0000000407067836 */ /* 0x000fe20000000000 */
[----:B--2---:R2:W2:Y:S01]  /*2680*/  SHFL.DOWN PT, R12, R2, 0x4, R9 ;  /* 0x08800000020c7989 */ /* 0x0044a200000e0009 */
[----:B------:R-:W-:Y:S01]  /*2690*/  BSSY.RECONVERGENT B1, `(.L_x_514) ;  /* 0x000001e000017945 */ /* 0x000fe20003800200 */
[----:B-1----:R-:W-:Y:S02]  /*26a0*/  IMAD.MOV.U32 R16, RZ, RZ, R14 ;  /* 0x000000ffff107224 */ /* 0x002fe400078e000e */
        /* <DEDUP_REMOVED lines=28> */
.L_x_515:
[----:B------:R-:W-:Y:S05]  /*2870*/  BSYNC.RECONVERGENT B1 ;  /* 0x0000000000017941 */ /* 0x000fea0003800200 */
.L_x_514:
[----:B--2---:R-:W-:Y:S01]  /*2880*/  VIADD R2, R7, 0x8 ;  /* 0x0000000807027836 */ /* 0x004fe20000000000 */
[----:B------:R2:W2:Y:S01]  /*2890*/  SHFL.DOWN PT, R12, R10, 0x8, R9 ;  /* 0x090000000a0c7989 */ /* 0x0004a200000e0009 */
        /* <DEDUP_REMOVED lines=30> */
.L_x_517:
[----:B------:R-:W-:Y:S05]  /*2a80*/  BSYNC.RECONVERGENT B1 ;  /* 0x0000000000017941 */ /* 0x000fea0003800200 */
.L_x_516:
[----:B-1----:R-:W-:Y:S01]  /*2a90*/  VIADD R6, R7, 0x10 ;  /* 0x0000001007067836 */ /* 0x002fe20000000000 */
[----:B--2---:R1:W2:Y:S01]  /*2aa0*/  SHFL.DOWN PT, R10, R2, 0x10, R9 ;  /* 0x0a000000020a7989 */ /* 0x0042a200000e0009 */
[----:B------:R-:W-:Y:S01]  /*2ab0*/  BSSY.RECONVERGENT B1, `(.L_x_518) ;  /* 0x000001e000017945 */ /* 0x000fe20003800200 */
[----:B0-----:R-:W-:Y:S01]  /*2ac0*/  IMAD.MOV.U32 R17, RZ, RZ, R8 ;  /* 0x000000ffff117224 */ /* 0x001fe200078e0008 */
[----:B------:R-:W-:Y:S01]  /*2ad0*/  MOV R19, R14 ;  /* 0x0000000e00137202 */ /* 0x000fe20000000f00 */
[----:B------:R1:W0:Y:S01]  /*2ae0*/  SHFL.DOWN PT, R11, R3, 0x10, R9 ;  /* 0x0a000000030b7989 */ /* 0x00022200000e0009 */
[----:B------:R-:W-:Y:S01]  /*2af0*/  ISETP.GT.AND P0, PT, R6, R9, PT ;  /* 0x000000090600720c */ /* 0x000fe20003f04270 */
[----:B------:R-:W-:Y:S02]  /*2b00*/  IMAD.MOV.U32 R12, RZ, RZ, R2 ;  /* 0x000000ffff0c7224 */ /* 0x000fe400078e0002 */
[----:B----4-:R1:W4:Y:S01]  /*2b10*/  SHFL.DOWN PT, R15, R8, 0x10, R9 ;  /* 0x0a000000080f7989 */ /* 0x01032200000e0009 */
[----:B---3--:R-:W-:-:S03]  /*2b20*/  IMAD.MOV.U32 R13, RZ, RZ, R3 ;  /* 0x000000ffff0d7224 */ /* 0x008fc600078e0003 */
[----:B------:R1:W3:Y:S06]  /*2b30*/  SHFL.DOWN PT, R21, R14, 0x10, R9 ;  /* 0x0a0000000e157989 */ /* 0x0002ec00000e0009 */
[----:B------:R-:W-:Y:S05]  /*2b40*/  @P0 BRA `(.L_x_519) ;  /* 0x0000000000500947 */ /* 0x000fea0003800000 */
[----:B0-2---:R-:W-:Y:S01]  /*2b50*/  DSETP.GEU.AND P0, PT, |R2|, |R10|, PT ;  /* 0x4000000a0200722a */ /* 0x005fe20003f0e200 */
        /* <DEDUP_REMOVED lines=19> */
.L_x_519:
[----:B------:R-:W-:Y:S05]  /*2c90*/  BSYNC.RECONVERGENT B1 ;  /* 0x0000000000017941 */ /* 0x000fea0003800200 */
.L_x_518:
[----:B------:R-:W-:Y:S01]  /*2ca0*/  ISETP.NE.AND P0, PT, R7, RZ, PT ;  /* 0x000000ff0700720c */ /* 0x000fe20003f05270 */
[----:B------:R-:W-:-:S12]  /*2cb0*/  BSSY.RECONVERGENT B1, `(.L_x_520) ;  /* 0x000000b000017945 */ /* 0x000fd80003800200 */
[----:B------:R-:W-:Y:S05]  /*2cc0*/  @P0 BRA `(.L_x_521) ;  /* 0x0000000000240947 */ /* 0x000fea0003800000 */
[----:B------:R-:W5:Y:S01]  /*2cd0*/  S2R R6, SR_CgaCtaId ;  /* 0x0000000000067919 */ /* 0x000f620000008800 */
[----:B-1----:R-:W-:Y:S01]  /*2ce0*/  MOV R3, 0x400 ;  /* 0x0000040000037802 */ /* 0x002fe20000000f00 */
[----:B------:R-:W-:Y:S01]  /*2cf0*/  IMAD.MOV.U32 R18, RZ, RZ, R17 ;  /* 0x000000ffff127224 */ /* 0x000fe200078e0011 */
[----:B------:R-:W-:-:S04]  /*2d00*/  SHF.R.U32.HI R2, RZ, 0x1, R5 ;  /* 0x00000001ff027819 */ /* 0x000fc80000011605 */
[----:B------:R-:W-:Y:S02]  /*2d10*/  LOP3.LUT R2, R2, 0x1f0, RZ, 0xc0, !PT ;  /* 0x000001f002027812 */ /* 0x000fe400078ec0ff */
[----:B-----5:R-:W-:-:S05]  /*2d20*/  LEA R3, R6, R3, 0x18 ;  /* 0x0000000306037211 */ /* 0x020fca00078ec0ff */
[----:B------:R-:W-:-:S05]  /*2d30*/  IMAD.IADD R3, R2, 0x1, R3 ;  /* 0x0000000102037824 */ /* 0x000fca00078e0203 */
[----:B------:R1:W-:Y:S04]  /*2d40*/  STS.64 [R3+0x10], R18 ;  /* 0x0000101203007388 */ /* 0x0003e80000000a00 */
[----:B------:R1:W-:Y:S02]  /*2d50*/  STS.64 [R3+0x8], R12 ;  /* 0x0000080c03007388 */ /* 0x0003e40000000a00 */
.L_x_521:
[----:B------:R-:W-:Y:S05]  /*2d60*/  BSYNC.RECONVERGENT B1 ;  /* 0x0000000000017941 */ /* 0x000fea0003800200 */
.L_x_520:
[----:B------:R-:W-:Y:S01]  /*2d70*/  BAR.SYNC.DEFER_BLOCKING 0x0 ;  /* 0x0000000000007b1d */ /* 0x000fe20000010000 */
[----:B------:R-:W-:-:S13]  /*2d80*/  ISETP.NE.AND P1, PT, R5, RZ, PT ;  /* 0x000000ff0500720c */ /* 0x000fda0003f25270 */
[----:B------:R-:W-:Y:S05]  /*2d90*/  @P1 BRA `(.L_x_497) ;  /* 0x0000003800581947 */ /* 0x000fea0003800000 */
[----:B------:R-:W-:Y:S01]  /*2da0*/  ISETP.GE.AND P0, PT, R4, 0x21, PT ;  /* 0x000000210400780c */ /* 0x000fe20003f06270 */
[----:B0-----:R-:W-:Y:S02]  /*2db0*/  IMAD.MOV.U32 R11, RZ, RZ, R17 ;  /* 0x000000ffff0b7224 */ /* 0x001fe400078e0011 */
[----:B-1----:R-:W-:Y:S02]  /*2dc0*/  IMAD.MOV.U32 R14, RZ, RZ, R19 ;  /* 0x000000ffff0e7224 */ /* 0x002fe400078e0013 */
        /* <DEDUP_REMOVED lines=29> */
.L_x_523:
[----:B------:R-:W-:Y:S05]  /*2fa0*/  BSYNC.RECONVERGENT B1 ;  /* 0x0000000000017941 */ /* 0x000fea0003800200 */
.L_x_522:
[----:B------:R-:W-:Y:S01]  /*2fb0*/  ISETP.GE.AND P0, PT, R4, 0x41, PT ;  /* 0x000000410400780c */ /* 0x000fe20003f06270 */
[----:B------:R-:W-:Y:S02]  /*2fc0*/  IMAD.MOV.U32 R5, RZ, RZ, R11 ;  /* 0x000000ffff057224 */ /* 0x000fe400078e000b */
[----:B--2---:R-:W-:Y:S02]  /*2fd0*/  IMAD.MOV.U32 R10, RZ, RZ, R14 ;  /* 0x000000ffff0a7224 */ /* 0x004fe400078e000e */
        /* <DEDUP_REMOVED lines=29> */
.L_x_525:
[----:B------:R-:W-:Y:S05]  /*31b0*/  BSYNC.RECONVERGENT B1 ;  /* 0x0000000000017941 */ /* 0x000fea0003800200 */
.L_x_524:
        /* <DEDUP_REMOVED lines=32> */
.L_x_527:
[----:B------:R-:W-:Y:S05]  /*33c0*/  BSYNC.RECONVERGENT B1 ;  /* 0x0000000000017941 */ /* 0x000fea0003800200 */
.L_x_526:
        /* <DEDUP_REMOVED lines=32> */
.L_x_529:
[----:B------:R-:W-:Y:S05]  /*35d0*/  BSYNC.RECONVERGENT B1 ;  /* 0x0000000000017941 */ /* 0x000fea0003800200 */
.L_x_528:
        /* <DEDUP_REMOVED lines=32> */
.L_x_531:
[----:B------:R-:W-:Y:S05]  /*37e0*/  BSYNC.RECONVERGENT B1 ;  /* 0x0000000000017941 */ /* 0x000fea0003800200 */
.L_x_530:
        /* <DEDUP_REMOVED lines=32> */
.L_x_533:
[----:B------:R-:W-:Y:S05]  /*39f0*/  BSYNC.RECONVERGENT B1 ;  /* 0x0000000000017941 */ /* 0x000fea0003800200 */
.L_x_532:
        /* <DEDUP_REMOVED lines=32> */
.L_x_465:
[----:B------:R-:W0:Y:S01]  /*3c00*/  S2R R4, SR_TID.X ;  /* 0x0000000000047919 */ /* 0x000e220000002100 */
[----:B------:R-:W1:Y:S01]  /*3c10*/  LDCU.128 UR12, c[0x0][0x380] ;  /* 0x00007000ff0c77ac */ /* 0x000e620008000c00 */
[----:B------:R-:W-:Y:S02]  /*3c20*/  SHF.R.S32.HI R5, RZ, 0x1f, R10 ;  /* 0x0000001fff057819 */ /* 0x000fe4000001140a */
[----:B0-----:R-:W-:-:S04]  /*3c30*/  IADD3 R2, P0, PT, R10, R4, RZ ;  /* 0x000000040a027210 */ /* 0x001fc80007f1e0ff */
[----:B-1----:R-:W-:Y:S01]  /*3c40*/  LEA R8, P1, R2, UR12, 0x3 ;  /* 0x0000000c02087c11 */ /* 0x002fe2000f8218ff */
[----:B------:R-:W-:-:S05]  /*3c50*/  IMAD.X R3, RZ, RZ, R5, P0 ;  /* 0x000000ffff037224 */ /* 0x000fca00000e0605 */
[----:B------:R-:W-:-:S05]  /*3c60*/  LEA.HI.X R9, R2, UR13, R3, 0x3, P1 ;  /* 0x0000000d02097c11 */ /* 0x000fca00088f1c03 */
[----:B------:R-:W2:Y:S04]  /*3c70*/  LDG.E.64 R12, desc[UR10][R8.64] ;  /* 0x0000000a080c7981 */ /* 0x000ea8000c1e1b00 */
[----:B------:R-:W2:Y:S04]  /*3c80*/  LDG.E.64 R14, desc[UR10][R8.64+0x800] ;  /* 0x0008000a080e7981 */ /* 0x000ea8000c1e1b00 */
[----:B------:R-:W3:Y:S04]  /*3c90*/  LDG.E.64 R16, desc[UR10][R8.64+0x1000] ;  /* 0x0010000a08107981 */ /* 0x000ee8000c1e1b00 */
[----:B------:R-:W4:Y:S04]  /*3ca0*/  LDG.E.64 R18, desc[UR10][R8.64+0x1800] ;  /* 0x0018000a08127981 */ /* 0x000f28000c1e1b00 */
[----:B------:R0:W5:Y:S01]  /*3cb0*/  LDG.E.64 R2, desc[UR10][R8.64+0x2000] ;  /* 0x0020000a08027981 */ /* 0x000162000c1e1b00 */
[----:B------:R-:W-:Y:S01]  /*3cc0*/  BSSY.RECONVERGENT B1, `(.L_x_534) ;  /* 0x000001f000017945 */ /* 0x000fe20003800200 */
[C---:B0-----:R-:W-:Y:S01]  /*3cd0*/  LOP3.LUT R8, R4.reuse, 0x400, RZ, 0xfc, !PT ;  /* 0x0000040004087812 */ /* 0x041fe200078efcff */
[----:B------:R-:W-:Y:S01]  /*3ce0*/  VIADD R9, R4, 0x200 ;  /* 0x0000020004097836 */ /* 0x000fe20000000000 */
[----:B--2---:R-:W-:-:S06]  /*3cf0*/  DSETP.GEU.AND P0, PT, |R12|, |R14|, PT ;  /* 0x4000000e0c00722a */ /* 0x004fcc0003f0e200 */
[----:B------:R-:W-:Y:S02]  /*3d00*/  FSEL R12, R12, R14, P0 ;  /* 0x0000000e0c0c7208 */ /* 0x000fe40000000000 */
[----:B------:R-:W-:Y:S02]  /*3d10*/  FSEL R13, R13, R15, P0 ;  /* 0x0000000f0d0d7208 */ /* 0x000fe40000000000 */
[----:B------:R-:W-:-:S04]  /*3d20*/  IADD3 R14, P1, PT, R10, UR14, RZ ;  /* 0x0000000e0a0e7c10 */ /* 0x000fc8000ff3e0ff */
[----:B---3--:R-:W-:Y:S01]  /*3d30*/  DSETP.GEU.AND P2, PT, |R12|, |R16|, PT ;  /* 0x400000100c00722a */ /* 0x008fe20003f4e200 */
[----:B------:R-:W-:-:S05]  /*3d40*/  IADD3 R6, P5, PT, R8, R14, RZ ;  /* 0x0000000e08067210 */ /* 0x000fca0007fbe0ff */
[----:B------:R-:W-:Y:S02]  /*3d50*/  FSEL R12, R12, R16, P2 ;  /* 0x000000100c0c7208 */ /* 0x000fe40001000000 */
[----:B------:R-:W-:-:S06]  /*3d60*/  FSEL R13, R13, R17, P2 ;  /* 0x000000110d0d7208 */ /* 0x000fcc0001000000 */
[----:B----4-:R-:W-:-:S06]  /*3d70*/  DSETP.GEU.AND P3, PT, |R12|, |R18|, PT ;  /* 0x400000120c00722a */ /* 0x010fcc0003f6e200 */
[----:B------:R-:W-:Y:S02]  /*3d80*/  FSEL R10, R12, R18, P3 ;  /* 0x000000120c0a7208 */ /* 0x000fe40001800000 */
[----:B------:R-:W-:Y:S02]  /*3d90*/  FSEL R11, R13, R19, P3 ;  /* 0x000000130d0b7208 */ /* 0x000fe40001800000 */
[----:B------:R-:W-:Y:S01]  /*3da0*/  IADD3.X R12, PT, PT, R5, UR15, RZ, P1, !PT ;  /* 0x0000000f050c7c10 */ /* 0x000fe20008ffe4ff */
[C---:B------:R-:W-:Y:S01]  /*3db0*/  VIADD R5, R4.reuse, 0x100 ;  /* 0x0000010004057836 */ /* 0x040fe20000000000 */
[----:B------:R-:W-:Y:S02]  /*3dc0*/  ISETP.LE.AND P1, PT, R7, UR6, PT ;  /* 0x0000000607007c0c */ /* 0x000fe4000bf23270 */
[----:B-----5:R-:W-:Y:S02]  /*3dd0*/  DSETP.GEU.AND P4, PT, |R10|, |R2|, PT ;  /* 0x400000020a00722a */ /* 0x020fe40003f8e200 */
[----:B------:R-:W-:Y:S01]  /*3de0*/  @P2 SEL R9, R4, R5, P0 ;  /* 0x0000000504092207 */ /* 0x000fe20000000000 */
[----:B------:R-:W-:-:S02]  /*3df0*/  IMAD.X R5, RZ, RZ, R12, P5 ;  /* 0x000000ffff057224 */ /* 0x000fc400028e060c */
[----:B------:R-:W-:-:S09]  /*3e00*/  @!P3 VIADD R9, R4, 0x300 ;  /* 0x000003000409b836 */ /* 0x000fd20000000000 */
        /* <DEDUP_REMOVED lines=10> */
.L_x_535:
[----:B------:R-:W-:Y:S05]  /*3eb0*/  BSYNC.RECONVERGENT B1 ;  /* 0x0000000000017941 */ /* 0x000fea0003800200 */
.L_x_534:
        /* <DEDUP_REMOVED lines=12> */
[----:B------:R-:W-:-:S05]  /*3f80*/  IMAD.MOV.U32 R11, RZ, RZ, 0x500 ;  /* 0x00000500ff0b7424 */ /* 0x000fca00078e00ff */
[----:B------:R-:W2:Y:S01]  /*3f90*/  ATOMG.E.ADD.STRONG.GPU PT, R10, desc[UR10][R8.64], R11 ;  /* 0x8000000b080a79a8 */ /* 0x000ea200081ef10a */
[----:B------:R-:W0:Y:S01]  /*3fa0*/  S2UR UR5, SR_CgaCtaId ;  /* 0x00000000000579c3 */ /* 0x000e220000008800 */
[----:B------:R-:W-:Y:S02]  /*3fb0*/  UMOV UR4, 0x400 ;  /* 0x0000040000047882 */ /* 0x000fe40000000000 */
[----:B0-----:R-:W-:Y:S01]  /*3fc0*/  ULEA UR4, UR5, UR4, 0x18 ;  /* 0x0000000405047291 */ /* 0x001fe2000f8ec0ff */
[----:B--2---:R-:W-:-:S08]  /*3fd0*/  VIADD R10, R10, UR6 ;  /* 0x000000060a0a7c36 */ /* 0x004fd00008000000 */
[----:B------:R0:W-:Y:S03]  /*3fe0*/  STS [UR4+0x98], R10 ;  /* 0x0000980aff007988 */ /* 0x0001e60008000804 */
.L_x_538:
[----:B------:R-:W-:Y:S05]  /*3ff0*/  BSYNC.RECONVERGENT B1 ;  /* 0x0000000000017941 */ /* 0x000fea0003800200 */
.L_x_537:
[----:B------:R-:W1:Y:S08]  /*4000*/  S2UR UR5, SR_CgaCtaId ;  /* 0x00000000000579c3 */ /* 0x000e700000008800 */
[----:B------:R-:W-:Y:S06]  /*4010*/  BAR.SYNC.DEFER_BLOCKING 0x0 ;  /* 0x0000000000007b1d */ /* 0x000fec0000010000 */
[----:B------:R-:W-:-:S02]  /*4020*/  UMOV UR4, 0x400 ;  /* 0x0000040000047882 */ /* 0x000fc40000000000 */
[----:B-1----:R-:W-:-:S06]  /*4030*/  ULEA UR4, UR5, UR4, 0x18 ;  /* 0x0000000405047291 */ /* 0x002fcc000f8ec0ff */
[----:B------:R-:W-:-:S05]  /*4040*/  IMAD.U32 R14, RZ, RZ, UR4 ;  /* 0x00000004ff0e7e24 */ /* 0x000fca000f8e00ff */
[----:B------:R-:W0:Y:S02]  /*4050*/  LDS R12, [R14+0x98] ;  /* 0x000098000e0c7984 */ /* 0x000e240000000800 */
[----:B0-----:R-:W-:-:S05]  /*4060*/  VIADD R10, R12, 0x500 ;  /* 0x000005000c0a7836 */ /* 0x001fca0000000000 */
[----:B------:R-:W-:-:S13]  /*4070*/  ISETP.GT.AND P0, PT, R10, R7, PT ;  /* 0x000000070a00720c */ /* 0x000fda0003f04270 */
[----:B------:R-:W-:Y:S05]  /*4080*/  @P0 BRA `(.L_x_539) ;  /* 0x0000000400900947 */ /* 0x000fea0003800000 */
[----:B------:R-:W-:Y:S01]  /*4090*/  BSSY.RECONVERGENT B1, `(.L_x_539) ;  /* 0x0000063000017945 */ /* 0x000fe20003800200 */
[----:B------:R-:W-:Y:S01]  /*40a0*/  IMAD.MOV.U32 R20, RZ, RZ, R2 ;  /* 0x000000ffff147224 */ /* 0x000fe200078e0002 */
[----:B------:R-:W0:Y:S01]  /*40b0*/  LDCU UR7, c[0x0][0x398] ;  /* 0x00007300ff0777ac */ /* 0x000e220008000800 */
[----:B------:R-:W-:Y:S02]  /*40c0*/  IMAD.MOV.U32 R21, RZ, RZ, R3 ;  /* 0x000000ffff157224 */ /* 0x000fe400078e0003 */
[----:B------:R-:W-:Y:S01]  /*40d0*/  IMAD.MOV.U32 R27, RZ, RZ, R6 ;  /* 0x000000ffff1b7224 */ /* 0x000fe200078e0006 */
[----:B------:R-:W1:Y:S01]  /*40e0*/  LDCU.128 UR12, c[0x0][0x380] ;  /* 0x00007000ff0c77ac */ /* 0x000e620008000c00 */
[----:B------:R-:W-:-:S07]  /*40f0*/  IMAD.MOV.U32 R22, RZ, RZ, R5 ;  /* 0x000000ffff167224 */ /* 0x000fce00078e0005 */
.L_x_542:
[----:B------:R-:W-:-:S04]  /*4100*/  IADD3 R28, P0, PT, R4, R12, RZ ;  /* 0x0000000c041c7210 */ /* 0x000fc80007f1e0ff */
[----:B------:R-:W-:Y:S02]  /*4110*/  LEA.HI.X.SX32 R25, R12, RZ, 0x1, P0 ;  /* 0x000000ff0c197211 */ /* 0x000fe400000f0eff */
[----:B-1----:R-:W-:-:S04]  /*4120*/  LEA R6, P0, R28, UR12, 0x3 ;  /* 0x0000000c1c067c11 */ /* 0x002fc8000f8018ff */
[----:B------:R-:W-:-:S05]  /*4130*/  LEA.HI.X R7, R28, UR13, R25, 0x3, P0 ;  /* 0x0000000d1c077c11 */ /* 0x000fca00080f1c19 */
[----:B------:R-:W2:Y:S04]  /*4140*/  LDG.E.64 R18, desc[UR10][R6.64] ;  /* 0x0000000a06127981 */ /* 0x000ea8000c1e1b00 */
[----:B------:R-:W3:Y:S04]  /*4150*/  LDG.E.64 R16, desc[UR10][R6.64+0x800] ;  /* 0x0008000a06107981 */ /* 0x000ee8000c1e1b00 */
[----:B------:R-:W4:Y:S04]  /*4160*/  LDG.E.64 R12, desc[UR10][R6.64+0x1000] ;  /* 0x0010000a060c7981 */ /* 0x000f28000c1e1b00 */
[----:B------:R-:W4:Y:S01]  /*4170*/  LDG.E.64 R10, desc[UR10][R6.64+0x1800] ;  /* 0x0018000a060a7981 */ /* 0x000f22000c1e1b00 */
[----:B------:R-:W-:-:S03]  /*4180*/  IADD3 R28, P0, PT, R28, UR14, RZ ;  /* 0x0000000e1c1c7c10 */ /* 0x000fc6000ff1e0ff */
[----:B------:R1:W5:Y:S01]  /*4190*/  LDG.E.64 R2, desc[UR10][R6.64+0x2000] ;  /* 0x0020000a06027981 */ /* 0x000362000c1e1b00 */
[----:B------:R-:W-:Y:S01]  /*41a0*/  IADD3.X R25, PT, PT, R25, UR15, RZ, P0, !PT ;  /* 0x0000000f19197c10 */ /* 0x000fe200087fe4ff */
[----:B------:R-:W-:Y:S01]  /*41b0*/  BSSY.RECONVERGENT B2, `(.L_x_540) ;  /* 0x0000038000027945 */ /* 0x000fe20003800200 */
[----:B------:R-:W-:Y:S01]  /*41c0*/  BAR.SYNC.DEFER_BLOCKING 0x0 ;  /* 0x0000000000007b1d */ /* 0x000fe20000010000 */
[C---:B------:R-:W-:Y:S02]  /*41d0*/  IADD3 R24, P4, PT, R28.reuse, 0x200, RZ ;  /* 0x000002001c187810 */ /* 0x040fe40007f9e0ff */
[C---:B------:R-:W-:Y:S02]  /*41e0*/  IADD3 R15, P5, PT, R28.reuse, 0x300, RZ ;  /* 0x000003001c0f7810 */ /* 0x040fe40007fbe0ff */
[C---:B------:R-:W-:Y:S02]  /*41f0*/  IADD3 R23, P3, PT, R28.reuse, 0x100, RZ ;  /* 0x000001001c177810 */ /* 0x040fe40007f7e0ff */
[----:B-1----:R-:W-:-:S02]  /*4200*/  IADD3 R6, P6, PT, R28, 0x400, RZ ;  /* 0x000004001c067810 */ /* 0x002fc40007fde0ff */
[----:B------:R-:W-:Y:S01]  /*4210*/  IADD3.X R26, PT, PT, RZ, R25, RZ, P3, !PT ;  /* 0x00000019ff1a7210 */ /* 0x000fe20001ffe4ff */
[----:B--2---:R-:W-:-:S14]  /*4220*/  DSETP.GEU.AND P2, PT, |R20|, |R18|, PT ;  /* 0x400000121400722a */ /* 0x004fdc0003f4e200 */
[----:B------:R-:W-:-:S04]  /*4230*/  @P2 ISETP.GE.U32.AND P0, PT, R27, R28, PT ;  /* 0x0000001c1b00220c */ /* 0x000fc80003f06070 */
[----:B------:R-:W-:-:S13]  /*4240*/  @P2 ISETP.GE.AND.EX P0, PT, R22, R25, PT, P0 ;  /* 0x000000191600220c */ /* 0x000fda0003f06300 */
[----:B------:R-:W-:-:S06]  /*4250*/  @P2 DSETP.LT.OR P0, PT, |R18|, |R20|, !P0 ;  /* 0x400000141200222a */ /* 0x000fcc0004701600 */
[----:B------:R-:W-:Y:S02]  /*4260*/  @P2 FSEL R5, R20, R18, P0 ;  /* 0x0000001214052208 */ /* 0x000fe40000000000 */
[----:B------:R-:W-:Y:S01]  /*4270*/  @P2 FSEL R20, R21, R19, P0 ;  /* 0x0000001315142208 */ /* 0x000fe20000000000 */
[----:B------:R-:W-:Y:S01]  /*4280*/  IMAD.X R21, RZ, RZ, R25, P4 ;  /* 0x000000ffff157224 */ /* 0x000fe200020e0619 */
[----:B------:R-:W-:Y:S01]  /*4290*/  @P2 SEL R28, R27, R28, P0 ;  /* 0x0000001c1b1c2207 */ /* 0x000fe20000000000 */
[----:B------:R-:W-:Y:S02]  /*42a0*/  @P2 IMAD.MOV.U32 R18, RZ, RZ, R5 ;  /* 0x000000ffff122224 */ /* 0x000fe400078e0005 */
[----:B------:R-:W-:Y:S02]  /*42b0*/  @P2 IMAD.MOV.U32 R19, RZ, RZ, R20 ;  /* 0x000000ffff132224 */ /* 0x000fe400078e0014 */
[--C-:B------:R-:W-:Y:S02]  /*42c0*/  IMAD.X R20, RZ, RZ, R25.reuse, P5 ;  /* 0x000000ffff147224 */ /* 0x100fe400028e0619 */
[----:B------:R-:W-:Y:S01]  /*42d0*/  IMAD.X R5, RZ, RZ, R25, P6 ;  /* 0x000000ffff057224 */ /* 0x000fe200030e0619 */
[----:B------:R-:W-:Y:S01]  /*42e0*/  @P2 SEL R25, R22, R25, P0 ;  /* 0x0000001916192207 */ /* 0x000fe20000000000 */
        /* <DEDUP_REMOVED lines=20> */
[----:B------:R-:W-:-:S05]  /*4430*/  ISETP.NE.AND P2, PT, R4, RZ, PT ;  /* 0x000000ff0400720c */ /* 0x000fca0003f45270 */
[----:B------:R-:W-:-:S14]  /*4440*/  DSETP.GEU.AND P1, PT, |R12|, |R10|, PT ;  /* 0x4000000a0c00722a */ /* 0x000fdc0003f2e200 */
[----:B------:R-:W-:-:S04]  /*4450*/  @P1 ISETP.GE.U32.AND P0, PT, R24, R15, PT ;  /* 0x0000000f1800120c */ /* 0x000fc80003f06070 */
[----:B------:R-:W-:-:S13]  /*4460*/  @P1 ISETP.GE.AND.EX P0, PT, R21, R20, PT, P0 ;  /* 0x000000141500120c */ /* 0x000fda0003f06300 */
[----:B------:R-:W-:-:S06]  /*4470*/  @P1 DSETP.LT.OR P0, PT, |R10|, |R12|, !P0 ;  /* 0x4000000c0a00122a */ /* 0x000fcc0004701600 */
[----:B------:R-:W-:Y:S02]  /*4480*/  @P1 FSEL R16, R12, R10, P0 ;  /* 0x0000000a0c101208 */ /* 0x000fe40000000000 */
[----:B------:R-:W-:Y:S01]  /*4490*/  @P1 FSEL R13, R13, R11, P0 ;  /* 0x0000000b0d0d1208 */ /* 0x000fe20000000000 */
[----:B------:R-:W-:Y:S06]  /*44a0*/  @P2 BRA `(.L_x_541) ;  /* 0x0000000000202947 */ /* 0x000fec0003800000 */
[----:B------:R-:W-:-:S05]  /*44b0*/  IMAD.MOV.U32 R17, RZ, RZ, 0x500 ;  /* 0x00000500ff117424 */ /* 0x000fca00078e00ff */
[----:B------:R-:W2:Y:S01]  /*44c0*/  ATOMG.E.ADD.STRONG.GPU PT, R7, desc[UR10][R8.64], R17 ;  /* 0x80000011080779a8 */ /* 0x000ea200081ef10a */
[----:B------:R-:W1:Y:S01]  /*44d0*/  S2UR UR5, SR_CgaCtaId ;  /* 0x00000000000579c3 */ /* 0x000e620000008800 */
[----:B------:R-:W-:Y:S02]  /*44e0*/  UMOV UR4, 0x400 ;  /* 0x0000040000047882 */ /* 0x000fe40000000000 */
[----:B-1----:R-:W-:-:S06]  /*44f0*/  ULEA UR4, UR5, UR4, 0x18 ;  /* 0x0000000405047291 */ /* 0x002fcc000f8ec0ff */
[----:B------:R-:W-:Y:S02]  /*4500*/  IMAD.U32 R14, RZ, RZ, UR4 ;  /* 0x00000004ff0e7e24 */ /* 0x000fe4000f8e00ff */
[----:B--2---:R-:W-:-:S05]  /*4510*/  VIADD R7, R7, UR6 ;  /* 0x0000000607077c36 */ /* 0x004fca0008000000 */
[----:B------:R1:W-:Y:S02]  /*4520*/  STS [R14+0x98], R7 ;  /* 0x000098070e007388 */ /* 0x0003e40000000800 */
.L_x_541:
[----:B0-----:R-:W-:Y:S05]  /*4530*/  BSYNC.RECONVERGENT B2 ;  /* 0x0000000000027941 */ /* 0x001fea0003800200 */
.L_x_540:
[----:B------:R-:W-:Y:S01]  /*4540*/  BAR.SYNC.DEFER_BLOCKING 0x0 ;  /* 0x0000000000007b1d */ /* 0x000fe20000010000 */
[----:B------:R-:W-:Y:S01]  /*4550*/  @P1 IMAD.MOV.U32 R10, RZ, RZ, R16 ;  /* 0x000000ffff0a1224 */ /* 0x000fe200078e0010 */
[----:B------:R-:W-:Y:S01]  /*4560*/  @P1 SEL R15, R24, R15, P0 ;  /* 0x0000000f180f1207 */ /* 0x000fe20000000000 */
[----:B------:R-:W-:Y:S01]  /*4570*/  @P1 IMAD.MOV.U32 R11, RZ, RZ, R13 ;  /* 0x000000ffff0b1224 */ /* 0x000fe200078e000d */
[----:B------:R-:W-:Y:S01]  /*4580*/  @P1 SEL R20, R21, R20, P0 ;  /* 0x0000001415141207 */ /* 0x000fe20000000000 */
[----:B-1----:R-:W-:-:S04]  /*4590*/  IMAD.U32 R7, RZ, RZ, UR7 ;  /* 0x00000007ff077e24 */ /* 0x002fc8000f8e00ff */
[----:B-----5:R-:W-:-:S14]  /*45a0*/  DSETP.GEU.AND P2, PT, |R10|, |R2|, PT ;  /* 0x400000020a00722a */ /* 0x020fdc0003f4e200 */
[----:B------:R-:W-:Y:S01]  /*45b0*/  @P2 ISETP.GE.U32.AND P0, PT, R15, R6, PT ;  /* 0x000000060f00220c */ /* 0x000fe20003f06070 */
[----:B------:R-:W0:Y:S03]  /*45c0*/  LDS R12, [R14+0x98] ;  /* 0x000098000e0c7984 */ /* 0x000e260000000800 */
        /* <DEDUP_REMOVED lines=9> */
[----:B------:R-:W-:-:S02]  /*4660*/  IMAD.MOV.U32 R22, RZ, RZ, R5 ;  /* 0x000000ffff167224 */ /* 0x000fc400078e0005 */
[----:B------:R-:W-:Y:S02]  /*4670*/  IMAD.MOV.U32 R20, RZ, RZ, R2 ;  /* 0x000000ffff147224 */ /* 0x000fe400078e0002 */
[----:B------:R-:W-:Y:S02]  /*4680*/  IMAD.MOV.U32 R21, RZ, RZ, R3 ;  /* 0x000000ffff157224 */ /* 0x000fe400078e0003 */
[----:B0-----:R-:W-:-:S05]  /*4690*/  VIADD R10, R12, 0x500 ;  /* 0x000005000c0a7836 */ /* 0x001fca0000000000 */
[----:B------:R-:W-:-:S13]  /*46a0*/  ISETP.GT.AND P0, PT, R10, R7, PT ;  /* 0x000000070a00720c */ /* 0x000fda0003f04270 */
[----:B------:R-:W-:Y:S05]  /*46b0*/  @!P0 BRA `(.L_x_542) ;  /* 0xfffffff800908947 */ /* 0x000fea000383ffff */
[----:B------:R-:W-:Y:S05]  /*46c0*/  BSYNC.RECONVERGENT B1 ;  /* 0x0000000000017941 */ /* 0x000fea0003800200 */
.L_x_539:
[----:B------:R-:W-:Y:S01]  /*46d0*/  ISETP.GE.AND P0, PT, R12, R7, PT ;  /* 0x000000070c00720c */ /* 0x000fe20003f06270 */
[----:B------:R-:W0:Y:S01]  /*46e0*/  LDCU.64 UR6, c[0x0][0x388] ;  /* 0x00007100ff0677ac */ /* 0x000e220008000a00 */
[----:B------:R-:W-:Y:S01]  /*46f0*/  BSSY.RECONVERGENT B1, `(.L_x_536) ;  /* 0x00000ac000017945 */ /* 0x000fe20003800200 */
[----:B------:R-:W1:Y:S10]  /*4700*/  LDCU.64 UR4, c[0x0][0x388] ;  /* 0x00007100ff0477ac */ /* 0x000e740008000a00 */
[----:B------:R-:W-:Y:S05]  /*4710*/  @P0 BRA `(.L_x_543) ;  /* 0x0000000800a40947 */ /* 0x000fea0003800000 */
[----:B------:R-:W-:-:S05]  /*4720*/  IMAD.IADD R9, R7, 0x1, -R12 ;  /* 0x0000000107097824 */ /* 0x000fca00078e0a0c */
[----:B------:R-:W-:-:S13]  /*4730*/  ISETP.GE.AND P0, PT, R4, R9, PT ;  /* 0x000000090400720c */ /* 0x000fda0003f06270 */
[----:B------:R-:W-:Y:S05]  /*4740*/  @P0 BRA `(.L_x_543) ;  /* 0x0000000800980947 */ /* 0x000fea0003800000 */
[----:B------:R-:W-:Y:S01]  /*4750*/  LOP3.LUT R8, RZ, R4, RZ, 0x33, !PT ;  /* 0x00000004ff087212 */ /* 0x000fe200078e33ff */
[----:B------:R-:W-:Y:S03]  /*4760*/  BSSY.RECONVERGENT B2, `(.L_x_544) ;  /* 0x000002f000027945 */ /* 0x000fe60003800200 */
[----:B------:R-:W-:Y:S01]  /*4770*/  IADD3 R18, PT, PT, -R12, R7, R8 ;  /* 0x000000070c127210 */ /* 0x000fe20007ffe108 */
[----:B------:R-:W-:-:S03]  /*4780*/  IMAD.MOV.U32 R8, RZ, RZ, R4 ;  /* 0x000000ffff087224 */ /* 0x000fc600078e0004 */
[----:B------:R-:W-:-:S04]  /*4790*/  LOP3.LUT R7, R18, 0x300, RZ, 0xc0, !PT ;  /* 0x0000030012077812 */ /* 0x000fc800078ec0ff */
[----:B------:R-:W-:-:S13]  /*47a0*/  ISETP.NE.AND P0, PT, R7, 0x300, PT ;  /* 0x000003000700780c */ /* 0x000fda0003f05270 */
[----:B------:R-:W-:Y:S05]  /*47b0*/  @!P0 BRA `(.L_x_545) ;  /* 0x0000000000a48947 */ /* 0x000fea0003800000 */
[----:B------:R-:W2:Y:S01]  /*47c0*/  LDC.64 R10, c[0x0][0x380] ;  /* 0x0000e000ff0a7b82 */ /* 0x000ea20000000a00 */
[----:B------:R-:W-:Y:S01]  /*47d0*/  LEA.HI R7, R18, 0x1, RZ, 0x18 ;  /* 0x0000000112077811 */ /* 0x000fe200078fc0ff */
[----:B------:R-:W-:Y:S02]  /*47e0*/  IMAD.IADD R13, R4, 0x1, R12 ;  /* 0x00000001040d7824 */ /* 0x000fe400078e020c */
[----:B------:R-:W-:Y:S01]  /*47f0*/  IMAD.MOV.U32 R8, RZ, RZ, R4 ;  /* 0x000000ffff087224 */ /* 0x000fe200078e0004 */
[----:B------:R-:W-:-:S05]  /*4800*/  LOP3.LUT R7, R7, 0x3, RZ, 0xc0, !PT ;  /* 0x0000000307077812 */ /* 0x000fca00078ec0ff */
[----:B------:R-:W-:-:S07]  /*4810*/  IMAD.MOV R7, RZ, RZ, -R7 ;  /* 0x000000ffff077224 */ /* 0x000fce00078e0a07 */
.L_x_548:
[----:B--2---:R-:W-:-:S06]  /*4820*/  IMAD.WIDE R14, R13, 0x8, R10 ;  /* 0x000000080d0e7825 */ /* 0x004fcc00078e020a */
[----:B------:R-:W2:Y:S01]  /*4830*/  LDG.E.64 R14, desc[UR10][R14.64] ;  /* 0x0000000a0e0e7981 */ /* 0x000ea2000c1e1b00 */
[----:B-1----:R-:W-:Y:S01]  /*4840*/  IADD3 R22, P1, PT, R13, UR4, RZ ;  /* 0x000000040d167c10 */ /* 0x002fe2000ff3e0ff */
[----:B------:R-:W-:Y:S01]  /*4850*/  VIADD R7, R7, 0x1 ;  /* 0x0000000107077836 */ /* 0x000fe20000000000 */
[----:B------:R-:W-:Y:S01]  /*4860*/  BSSY.RECONVERGENT B3, `(.L_x_546) ;  /* 0x000001b000037945 */ /* 0x000fe20003800200 */
[----:B------:R-:W-:Y:S01]  /*4870*/  IMAD.MOV.U32 R19, RZ, RZ, R6 ;  /* 0x000000ffff137224 */ /* 0x000fe200078e0006 */
[----:B------:R-:W-:Y:S01]  /*4880*/  LEA.HI.X.SX32 R21, R13, UR5, 0x1, P1 ;  /* 0x000000050d157c11 */ /* 0x000fe200088f0eff */
[----:B------:R-:W-:Y:S01]  /*4890*/  IMAD.MOV.U32 R20, RZ, RZ, R5 ;  /* 0x000000ffff147224 */ /* 0x000fe200078e0005 */
[----:B------:R-:W-:Y:S01]  /*48a0*/  MOV R16, R2 ;  /* 0x0000000200107202 */ /* 0x000fe20000000f00 */
[----:B------:R-:W-:Y:S01]  /*48b0*/  IMAD.MOV.U32 R17, RZ, RZ, R3 ;  /* 0x000000ffff117224 */ /* 0x000fe200078e0003 */
[----:B------:R-:W-:Y:S01]  /*48c0*/  ISETP.NE.AND P2, PT, R7, RZ, PT ;  /* 0x000000ff0700720c */ /* 0x000fe20003f45270 */
        /* <DEDUP_REMOVED lines=20> */
.L_x_547:
[----:B0-----:R-:W-:Y:S05]  /*4a10*/  BSYNC.RECONVERGENT B3 ;  /* 0x0000000000037941 */ /* 0x001fea0003800200 */
.L_x_546:
[----:B------:R-:W-:Y:S02]  /*4a20*/  VIADD R8, R8, 0x100 ;  /* 0x0000010008087836 */ /* 0x000fe40000000000 */
[----:B------:R-:W-:Y:S01]  /*4a30*/  VIADD R13, R13, 0x100 ;  /* 0x000001000d0d7836 */ /* 0x000fe20000000000 */
[----:B------:R-:W-:Y:S06]  /*4a40*/  @P2 BRA `(.L_x_548) ;  /* 0xfffffffc00742947 */ /* 0x000fec000383ffff */
.L_x_545:
[----:B01----:R-:W-:Y:S05]  /*4a50*/  BSYNC.RECONVERGENT B2 ;  /* 0x0000000000027941 */ /* 0x003fea0003800200 */
.L_x_544:
        /* <DEDUP_REMOVED lines=9> */
.L_x_557:
[----:B------:R-:W-:-:S05]  /*4af0*/  IMAD.WIDE R22, R7, 0x8, R10 ;  /* 0x0000000807167825 */ /* 0x000fca00078e020a */
[----:B------:R-:W2:Y:S04]  /*4b00*/  LDG.E.64 R20, desc[UR10][R22.64+-0x1000] ;  /* 0xfff0000a16147981 */ /* 0x000ea8000c1e1b00 */
[----:B------:R0:W5:Y:S04]  /*4b10*/  LDG.E.64 R16, desc[UR10][R22.64+-0x800] ;  /* 0xfff8000a16107981 */ /* 0x000168000c1e1b00 */
[----:B------:R0:W5:Y:S04]  /*4b20*/  LDG.E.64 R14, desc[UR10][R22.64] ;  /* 0x0000000a160e7981 */ /* 0x000168000c1e1b00 */
[----:B------:R0:W5:Y:S01]  /*4b30*/  LDG.E.64 R12, desc[UR10][R22.64+0x800] ;  /* 0x0008000a160c7981 */ /* 0x000162000c1e1b00 */
[C---:B------:R-:W-:Y:S01]  /*4b40*/  IADD3 R29, P1, PT, R7.reuse, UR6, RZ ;  /* 0x00000006071d7c10 */ /* 0x040fe2000ff3e0ff */
[----:B------:R-:W-:Y:S03]  /*4b50*/  BSSY.RECONVERGENT B2, `(.L_x_549) ;  /* 0x0000016000027945 */ /* 0x000fe60003800200 */
[----:B------:R-:W-:Y:S01]  /*4b60*/  LEA.HI.X.SX32 R30, R7, UR7, 0x1, P1 ;  /* 0x00000007071e7c11 */ /* 0x000fe200088f0eff */
        /* <DEDUP_REMOVED lines=20> */
.L_x_550:
[----:B------:R-:W-:Y:S05]  /*4cb0*/  BSYNC.RECONVERGENT B2 ;  /* 0x0000000000027941 */ /* 0x000fea0003800200 */
.L_x_549:
        /* <DEDUP_REMOVED lines=23> */
.L_x_552:
[----:B------:R-:W-:Y:S05]  /*4e30*/  BSYNC.RECONVERGENT B2 ;  /* 0x0000000000027941 */ /* 0x000fea0003800200 */
.L_x_551:
        /* <DEDUP_REMOVED lines=24> */
.L_x_554:
[----:B------:R-:W-:Y:S05]  /*4fc0*/  BSYNC.RECONVERGENT B2 ;  /* 0x0000000000027941 */ /* 0x000fea0003800200 */
.L_x_553:
        /* <DEDUP_REMOVED lines=22> */
.L_x_556:
[----:B------:R-:W-:Y:S05]  /*5130*/  BSYNC.RECONVERGENT B2 ;  /* 0x0000000000027941 */ /* 0x000fea0003800200 */
.L_x_555:
[----:B------:R-:W-:Y:S02]  /*5140*/  VIADD R8, R8, 0x400 ;  /* 0x0000040008087836 */ /* 0x000fe40000000000 */
[----:B------:R-:W-:Y:S02]  /*5150*/  VIADD R27, R27, 0x400 ;  /* 0x000004001b1b7836 */ /* 0x000fe40000000000 */
[----:B------:R-:W-:Y:S01]  /*5160*/  VIADD R26, R26, 0x400 ;  /* 0x000004001a1a7836 */ /* 0x000fe20000000000 */
[----:B------:R-:W-:Y:S01]  /*5170*/  ISETP.GE.AND P0, PT, R8, R9, PT ;  /* 0x000000090800720c */ /* 0x000fe20003f06270 */
[----:B------:R-:W-:Y:S02]  /*5180*/  VIADD R25, R25, 0x400 ;  /* 0x0000040019197836 */ /* 0x000fe40000000000 */
[----:B------:R-:W-:-:S10]  /*5190*/  VIADD R7, R7, 0x400 ;  /* 0x0000040007077836 */ /* 0x000fd40000000000 */
[----:B------:R-:W-:Y:S05]  /*51a0*/  @!P0 BRA `(.L_x_557) ;  /* 0xfffffff800508947 */ /* 0x000fea000383ffff */
.L_x_543:
[----:B01----:R-:W-:Y:S05]  /*51b0*/  BSYNC.RECONVERGENT B1 ;  /* 0x0000000000017941 */ /* 0x003fea0003800200 */
.L_x_536:
        /* <DEDUP_REMOVED lines=13> */
[----:B------:R-:W-:Y:S01]  /*5290*/  MOV R12, R7 ;  /* 0x00000007000c7202 */ /* 0x000fe20000000f00 */
[----:B------:R-:W-:Y:S02]  /*52a0*/  IMAD.MOV.U32 R13, RZ, RZ, R16 ;  /* 0x000000ffff0d7224 */ /* 0x000fe400078e0010 */
        /* <DEDUP_REMOVED lines=17> */
.L_x_559:
[----:B------:R-:W-:Y:S05]  /*53c0*/  BSYNC.RECONVERGENT B1 ;  /* 0x0000000000017941 */ /* 0x000fea0003800200 */
.L_x_558:
        /* <DEDUP_REMOVED lines=31> */
.L_x_561:
[----:B------:R-:W-:Y:S05]  /*55c0*/  BSYNC.RECONVERGENT B1 ;  /* 0x0000000000017941 */ /* 0x000fea0003800200 */
.L_x_560:
[----:B------:R-:W-:Y:S01]  /*55d0*/  ISETP.GT.AND P0, PT, R14, 0x1b, PT ;  /* 0x0000001b0e00780c */ /* 0x000fe20003f04270 */
[----:B0-----:R0:W0:Y:S01]  /*55e0*/  SHFL.DOWN PT, R8, R2, 0x4, 0x1f ;  /* 0x08801f0002087f89 */ /* 0x00102200000e0000 */
[----:B------:R-:W-:Y:S01]  /*55f0*/  BSSY.RECONVERGENT B1, `(.L_x_562) ;  /* 0x000001d000017945 */ /* 0x000fe20003800200 */
[----:B---3--:R-:W-:Y:S02]  /*5600*/  IMAD.MOV.U32 R11, RZ, RZ, R5 ;  /* 0x000000ffff0b7224 */ /* 0x008fe400078e0005 */
[----:B------:R3:W0:Y:S01]  /*5610*/  SHFL.DOWN PT, R9, R3, 0x4, 0x1f ;  /* 0x08801f0003097f89 */ /* 0x00062200000e0000 */
[----:B------:R-:W-:Y:S02]  /*5620*/  IMAD.MOV.U32 R12, RZ, RZ, R10 ;  /* 0x000000ffff0c7224 */ /* 0x000fe400078e000a */
[----:B-1----:R-:W-:Y:S01]  /*5630*/  IMAD.MOV.U32 R6, RZ, RZ, R2 ;  /* 0x000000ffff067224 */ /* 0x002fe200078e0002 */
[----:B----4-:R3:W1:Y:S01]  /*5640*/  SHFL.DOWN PT, R16, R5, 0x4, 0x1f ;  /* 0x08801f0005107f89 */ /* 0x01066200000e0000 */
[----:B--2---:R-:W-:-:S03]  /*5650*/  IMAD.MOV.U32 R7, RZ, RZ, R3 ;  /* 0x000000ffff077224 */ /* 0x004fc600078e0003 */
[----:B------:R3:W2:Y:S01]  /*5660*/  SHFL.DOWN PT, R13, R10, 0x4, 0x1f ;  /* 0x08801f000a0d7f89 */ /* 0x0006a200000e0000 */
[----:B------:R-:W-:Y:S05]  /*5670*/  @P0 BRA `(.L_x_563) ;  /* 0x0000000000500947 */ /* 0x000fea0003800000 */
[----:B0-----:R-:W-:Y:S01]  /*5680*/  DSETP.GEU.AND P0, PT, |R2|, |R8|, PT ;  /* 0x400000080200722a */ /* 0x001fe20003f0e200 */
[----:B-1----:R-:W-:Y:S02]  /*5690*/  IMAD.MOV.U32 R11, RZ, RZ, R16 ;  /* 0x000000ffff0b7224 */ /* 0x002fe400078e0010 */
[----:B--2---:R-:W-:Y:S02]  /*56a0*/  IMAD.MOV.U32 R12, RZ, RZ, R13 ;  /* 0x000000ffff0c7224 */ /* 0x004fe400078e000d */
        /* <DEDUP_REMOVED lines=17> */
.L_x_563:
[----:B------:R-:W-:Y:S05]  /*57c0*/  BSYNC.RECONVERGENT B1 ;  /* 0x0000000000017941 */ /* 0x000fea0003800200 */
.L_x_562:
[----:B------:R-:W-:Y:S01]  /*57d0*/  ISETP.GT.AND P0, PT, R14, 0x17, PT ;  /* 0x000000170e00780c */ /* 0x000fe20003f04270 */
[----:B0-----:R0:W4:Y:S01]  /*57e0*/  SHFL.DOWN PT, R8, R6, 0x8, 0x1f ;  /* 0x09001f0006087f89 */ /* 0x00112200000e0000 */
[----:B------:R-:W-:Y:S01]  /*57f0*/  BSSY.RECONVERGENT B1, `(.L_x_564) ;  /* 0x000001d000017945 */ /* 0x000fe20003800200 */
[----:B---3--:R-:W-:Y:S02]  /*5800*/  IMAD.MOV.U32 R5, RZ, RZ, R11 ;  /* 0x000000ffff057224 */ /* 0x008fe400078e000b */
[----:B------:R0:W3:Y:S01]  /*5810*/  SHFL.DOWN PT, R9, R7, 0x8, 0x1f ;  /* 0x09001f0007097f89 */ /* 0x0000e200000e0000 */
[----:B------:R-:W-:Y:S02]  /*5820*/  IMAD.MOV.U32 R10, RZ, RZ, R12 ;  /* 0x000000ffff0a7224 */ /* 0x000fe400078e000c */
[----:B------:R-:W-:Y:S01]  /*5830*/  IMAD.MOV.U32 R2, RZ, RZ, R6 ;  /* 0x000000ffff027224 */ /* 0x000fe200078e0006 */
[----:B-1----:R0:W1:Y:S01]  /*5840*/  SHFL.DOWN PT, R16, R11, 0x8, 0x1f ;  /* 0x09001f000b107f89 */ /* 0x00206200000e0000 */
[----:B------:R-:W-:-:S03]  /*5850*/  IMAD.MOV.U32 R3, RZ, RZ, R7 ;  /* 0x000000ffff037224 */ /* 0x000fc600078e0007 */
[----:B--2---:R0:W2:Y:S01]  /*5860*/  SHFL.DOWN PT, R13, R12, 0x8, 0x1f ;  /* 0x09001f000c0d7f89 */ /* 0x0040a200000e0000 */
[----:B------:R-:W-:Y:S05]  /*5870*/  @P0 BRA `(.L_x_565) ;  /* 0x0000000000500947 */ /* 0x000fea0003800000 */
[----:B---34-:R-:W-:Y:S01]  /*5880*/  DSETP.GEU.AND P0, PT, |R6|, |R8|, PT ;  /* 0x400000080600722a */ /* 0x018fe20003f0e200 */
[----:B-1----:R-:W-:Y:S02]  /*5890*/  IMAD.MOV.U32 R5, RZ, RZ, R16 ;  /* 0x000000ffff057224 */ /* 0x002fe400078e0010 */
        /* <DEDUP_REMOVED lines=18> */
.L_x_565:
[----:B------:R-:W-:Y:S05]  /*59c0*/  BSYNC.RECONVERGENT B1 ;  /* 0x0000000000017941 */ /* 0x000fea0003800200 */
.L_x_564:
[----:B------:R-:W-:Y:S01]  /*59d0*/  ISETP.GT.AND P0, PT, R14, 0xf, PT ;  /* 0x0000000f0e00780c */ /* 0x000fe20003f04270 */
[----:B0-----:R0:W0:Y:S01]  /*59e0*/  SHFL.DOWN PT, R6, R2, 0x10, 0x1f ;  /* 0x0a001f0002067f89 */ /* 0x00102200000e0000 */
[----:B------:R-:W-:Y:S01]  /*59f0*/  BSSY.RECONVERGENT B1, `(.L_x_566) ;  /* 0x000001d000017945 */ /* 0x000fe20003800200 */
[----:B------:R-:W-:Y:S02]  /*5a00*/  IMAD.MOV.U32 R17, RZ, RZ, R5 ;  /* 0x000000ffff117224 */ /* 0x000fe400078e0005 */
[----:B------:R0:W0:Y:S01]  /*5a10*/  SHFL.DOWN PT, R7, R3, 0x10, 0x1f ;  /* 0x0a001f0003077f89 */ /* 0x00002200000e0000 */
[----:B------:R-:W-:Y:S02]  /*5a20*/  IMAD.MOV.U32 R19, RZ, RZ, R10 ;  /* 0x000000ffff137224 */ /* 0x000fe400078e000a */
[----:B------:R-:W-:Y:S01]  /*5a30*/  IMAD.MOV.U32 R12, RZ, RZ, R2 ;  /* 0x000000ffff0c7224 */ /* 0x000fe200078e0002 */
[----:B----4-:R4:W0:Y:S01]  /*5a40*/  SHFL.DOWN PT, R8, R5, 0x10, 0x1f ;  /* 0x0a001f0005087f89 */ /* 0x01082200000e0000 */
[----:B--2---:R-:W-:-:S03]  /*5a50*/  IMAD.MOV.U32 R13, RZ, RZ, R3 ;  /* 0x000000ffff0d7224 */ /* 0x004fc600078e0003 */
[----:B---3--:R4:W2:Y:S01]  /*5a60*/  SHFL.DOWN PT, R9, R10, 0x10, 0x1f ;  /* 0x0a001f000a097f89 */ /* 0x0088a200000e0000 */
[----:B------:R-:W-:Y:S05]  /*5a70*/  @P0 BRA `(.L_x_567) ;  /* 0x0000000000500947 */ /* 0x000fea0003800000 */
[----:B0-----:R-:W-:Y:S01]  /*5a80*/  DSETP.GEU.AND P0, PT, |R2|, |R6|, PT ;  /* 0x400000060200722a */ /* 0x001fe20003f0e200 */
[----:B------:R-:W-:Y:S02]  /*5a90*/  IMAD.MOV.U32 R17, RZ, RZ, R8 ;  /* 0x000000ffff117224 */ /* 0x000fe400078e0008 */
        /* <DEDUP_REMOVED lines=18> */
.L_x_567:
[----:B------:R-:W-:Y:S05]  /*5bc0*/  BSYNC.RECONVERGENT B1 ;  /* 0x0000000000017941 */ /* 0x000fea0003800200 */
.L_x_566:
[----:B------:R-:W-:Y:S01]  /*5bd0*/  ISETP.NE.AND P0, PT, R14, RZ, PT ;  /* 0x000000ff0e00720c */ /* 0x000fe20003f05270 */
[----:B------:R-:W-:-:S12]  /*5be0*/  BSSY.RECONVERGENT B1, `(.L_x_568) ;  /* 0x000000b000017945 */ /* 0x000fd80003800200 */
[----:B------:R-:W-:Y:S05]  /*5bf0*/  @P0 BRA `(.L_x_569) ;  /* 0x0000000000240947 */ /* 0x000fea0003800000 */
[----:B0-----:R-:W0:Y:S01]  /*5c00*/  S2R R6, SR_CgaCtaId ;  /* 0x0000000000067919 */ /* 0x001e220000008800 */
[----:B------:R-:W-:Y:S01]  /*5c10*/  MOV R3, 0x400 ;  /* 0x0000040000037802 */ /* 0x000fe20000000f00 */
[----:B------:R-:W-:Y:S01]  /*5c20*/  IMAD.MOV.U32 R18, RZ, RZ, R17 ;  /* 0x000000ffff127224 */ /* 0x000fe200078e0011 */
[----:B------:R-:W-:-:S04]  /*5c30*/  SHF.R.U32.HI R2, RZ, 0x1, R4 ;  /* 0x00000001ff027819 */ /* 0x000fc80000011604 */
[----:B------:R-:W-:Y:S02]  /*5c40*/  LOP3.LUT R2, R2, 0x1f0, RZ, 0xc0, !PT ;  /* 0x000001f002027812 */ /* 0x000fe400078ec0ff */
[----:B0-----:R-:W-:-:S05]  /*5c50*/  LEA R3, R6, R3, 0x18 ;  /* 0x0000000306037211 */ /* 0x001fca00078ec0ff */
[----:B------:R-:W-:-:S05]  /*5c60*/  IMAD.IADD R3, R2, 0x1, R3 ;  /* 0x0000000102037824 */ /* 0x000fca00078e0203 */
[----:B------:R3:W-:Y:S04]  /*5c70*/  STS.64 [R3+0x10], R18 ;  /* 0x0000101203007388 */ /* 0x0007e80000000a00 */
[----:B------:R3:W-:Y:S02]  /*5c80*/  STS.64 [R3+0x8], R12 ;  /* 0x0000080c03007388 */ /* 0x0007e40000000a00 */
.L_x_569:
[----:B------:R-:W-:Y:S05]  /*5c90*/  BSYNC.RECONVERGENT B1 ;  /* 0x0000000000017941 */ /* 0x000fea0003800200 */
.L_x_568:
[----:B------:R-:W-:Y:S01]  /*5ca0*/  BAR.SYNC.DEFER_BLOCKING 0x0 ;  /* 0x0000000000007b1d */ /* 0x000fe20000010000 */
[----:B------:R-:W-:-:S13]  /*5cb0*/  ISETP.NE.AND P1, PT, R4, RZ, PT ;  /* 0x000000ff0400720c */ /* 0x000fda0003f25270 */
[----:B------:R-:W-:Y:S05]  /*5cc0*/  @P1 BRA `(.L_x_497) ;  /* 0x00000008008c1947 */ /* 0x000fea0003800000 */
[----:B0--3--:R-:W0:Y:S01]  /*5cd0*/  S2R R3, SR_CgaCtaId ;  /* 0x0000000000037919 */ /* 0x009e220000008800 */
[----:B------:R-:W-:Y:S01]  /*5ce0*/  MOV R2, 0x400 ;  /* 0x0000040000027802 */ /* 0x000fe20000000f00 */
[----:B------:R-:W-:Y:S03]  /*5cf0*/  BSSY.RECONVERGENT B1, `(.L_x_570) ;  /* 0x000001a000017945 */ /* 0x000fe60003800200 */
[----:B0-----:R-:W-:-:S05]  /*5d00*/  LEA R30, R3, R2, 0x18 ;  /* 0x00000002031e7211 */ /* 0x001fca00078ec0ff */
[----:B------:R-:W0:Y:S04]  /*5d10*/  LDS.64 R14, [R30+0x18] ;  /* 0x000018001e0e7984 */ /* 0x000e280000000a00 */
[----:B----4-:R-:W3:Y:S04]  /*5d20*/  LDS.128 R4, [R30+0x20] ;  /* 0x000020001e047984 */ /* 0x010ee80000000c00 */
[----:B------:R4:W1:Y:S04]  /*5d30*/  LDS.64 R28, [R30+0x80] ;  /* 0x000080001e1c7984 */ /* 0x0008680000000a00 */
[----:B--2---:R4:W2:Y:S01]  /*5d40*/  LDS.128 R8, [R30+0x30] ;  /* 0x000030001e087984 */ /* 0x0048a20000000c00 */
[----:B0-----:R-:W-:Y:S01]  /*5d50*/  DSETP.GEU.AND P0, PT, |R12|, |R14|, PT ;  /* 0x4000000e0c00722a */ /* 0x001fe20003f0e200 */
[----:B------:R-:W-:Y:S01]  /*5d60*/  MOV R2, R14 ;  /* 0x0000000e00027202 */ /* 0x000fe20000000f00 */
[----:B------:R-:W-:-:S02]  /*5d70*/  IMAD.MOV.U32 R3, RZ, RZ, R15 ;  /* 0x000000ffff037224 */ /* 0x000fc400078e000f */
[----:B---3--:R-:W-:Y:S02]  /*5d80*/  IMAD.MOV.U32 R31, RZ, RZ, R4 ;  /* 0x000000ffff1f7224 */ /* 0x008fe400078e0004 */
[----:B------:R-:W-:-:S08]  /*5d90*/  IMAD.MOV.U32 R33, RZ, RZ, R5 ;  /* 0x000000ffff217224 */ /* 0x000fd000078e0005 */
[----:B-12-4-:R-:W-:Y:S05]  /*5da0*/  @!P0 BRA `(.L_x_571) ;  /* 0x0000000000388947 */ /* 0x016fea0003800000 */
        /* <DEDUP_REMOVED lines=14> */
.L_x_571:
[----:B------:R-:W-:Y:S05]  /*5e90*/  BSYNC.RECONVERGENT B1 ;  /* 0x0000000000017941 */ /* 0x000fea0003800200 */
.L_x_570:
        /* <DEDUP_REMOVED lines=25> */
.L_x_573:
[----:B------:R-:W-:Y:S05]  /*6030*/  BSYNC.RECONVERGENT B1 ;  /* 0x0000000000017941 */ /* 0x000fea0003800200 */
.L_x_572:
        /* <DEDUP_REMOVED lines=21> */
.L_x_575:
[----:B------:R-:W-:Y:S05]  /*6190*/  BSYNC.RECONVERGENT B1 ;  /* 0x0000000000017941 */ /* 0x000fea0003800200 */
.L_x_574:
        /* <DEDUP_REMOVED lines=21> */
.L_x_577:
[----:B------:R-:W-:Y:S05]  /*62f0*/  BSYNC.RECONVERGENT B1 ;  /* 0x0000000000017941 */ /* 0x000fea0003800200 */
.L_x_576:
        /* <DEDUP_REMOVED lines=21> */
.L_x_579:
[----:B------:R-:W-:Y:S05]  /*6450*/  BSYNC.RECONVERGENT B1 ;  /* 0x0000000000017941 */ /* 0x000fea0003800200 */
.L_x_578:
        /* <DEDUP_REMOVED lines=21> */
.L_x_581:
[----:B------:R-:W-:Y:S05]  /*65b0*/  BSYNC.RECONVERGENT B1 ;  /* 0x0000000000017941 */ /* 0x000fea0003800200 */
.L_x_580:
        /* <DEDUP_REMOVED lines=20> */
.L_x_497:
[----:B------:R-:W-:Y:S05]  /*6700*/  BSYNC.RECONVERGENT B0 ;  /* 0x0000000000007941 */ /* 0x000fea0003800200 */
.L_x_464:
[----:B------:R-:W-:Y:S05]  /*6710*/  @P1 EXIT ;  /* 0x000000000000194d */ /* 0x000fea0003800000 */
[----:B01-3--:R-:W0:Y:S01]  /*6720*/  LDC.64 R2, c[0x0][0x390] ;  /* 0x0000e400ff027b82 */ /* 0x00be220000000a00 */
[----:B------:R-:W-:Y:S02]  /*6730*/  IMAD.MOV.U32 R18, RZ, RZ, R17 ;  /* 0x000000ffff127224 */ /* 0x000fe400078e0011 */
[----:B0-----:R-:W-:-:S05]  /*6740*/  IMAD.WIDE.U32 R2, R0, 0x10, R2 ;  /* 0x0000001000027825 */ /* 0x001fca00078e0002 */
[----:B------:R-:W-:Y:S04]  /*6750*/  STG.E.64 desc[UR10][R2.64], R12 ;  /* 0x0000000c02007986 */ /* 0x000fe8000c101b0a */
[----:B------:R-:W-:Y:S01]  /*6760*/  STG.E.64 desc[UR10][R2.64+0x8], R18 ;  /* 0x0000081202007986 */ /* 0x000fe2000c101b0a */
[----:B------:R-:W-:Y:S05]  /*6770*/  EXIT ;  /* 0x000000000000794d */ /* 0x000fea0003800000 */
.L_x_582:
        /* <DEDUP_REMOVED lines=16> */
.L_x_731:


//--------------------- .text._ZN6thrust24THRUST_300001_SM_1000_NS8cuda_cub4core6detail13_kernel_agentINS1_8__reduce11ReduceAgentINS0_12zip_iteratorIN4cuda3std3__45tupleIJNS0_10device_ptrIdEENS0_17counting_iteratorIlNS0_11use_defaultESF_SF_EEEEEEEPNSB_IJdlEEESJ_iNS1_9__extrema9arg_max_fIdl7CompareEEEEJSI_SK_iSO_EEEvDpT0_ --------------------------
	.section	.text._ZN6thrust24THRUST_300001_SM_1000_NS8cuda_cub4core6detail13_kernel_agentINS1_8__reduce11ReduceAgentINS0_12zip_iteratorIN4cuda3std3__45tupleIJNS0_10device_ptrIdEENS0_17counting_iteratorIlNS0_11use_defaultESF_SF_EEEEEEEPNSB_IJdlEEESJ_iNS1_9__extrema9arg_max_fIdl7CompareEEEEJSI_SK_iSO_EEEvDpT0_,"ax",@progbits
	.align	128
        .global         _ZN6thrust24THRUST_300001_SM_1000_NS8cuda_cub4core6detail13_kernel_agentINS1_8__reduce11ReduceAgentINS0_12zip_iteratorIN4cuda3std3__45tupleIJNS0_10device_ptrIdEENS0_17counting_iteratorIlNS0_11use_defaultESF_SF_EEEEEEEPNSB_IJdlEEESJ_iNS1_9__extrema9arg_max_fIdl7CompareEEEEJSI_SK_iSO_EEEvDpT0_
        .type           _ZN6thrust24THRUST_300001_SM_1000_NS8cuda_cub4core6detail13_kernel_agentINS1_8__reduce11ReduceAgentINS0_12zip_iteratorIN4cuda3std3__45tupleIJNS0_10device_ptrIdEENS0_17counting_iteratorIlNS0_11use_defaultESF_SF_EEEEEEEPNSB_IJdlEEESJ_iNS1_9__extrema9arg_max_fIdl7CompareEEEEJSI_SK_iSO_EEEvDpT0_,@function
        .size           _ZN6thrust24THRUST_300001_SM_1000_NS8cuda_cub4core6detail13_kernel_agentINS1_8__reduce11ReduceAgentINS0_12zip_iteratorIN4cuda3std3__45tupleIJNS0_10device_ptrIdEENS0_17counting_iteratorIlNS0_11use_defaultESF_SF_EEEEEEEPNSB_IJdlEEESJ_iNS1_9__extrema9arg_max_fIdl7CompareEEEEJSI_SK_iSO_EEEvDpT0_,(.L_x_732 - _ZN6thrust24THRUST_300001_SM_1000_NS8cuda_cub4core6detail13_kernel_agentINS1_8__reduce11ReduceAgentINS0_12zip_iteratorIN4cuda3std3__45tupleIJNS0_10device_ptrIdEENS0_17counting_iteratorIlNS0_11use_defaultESF_SF_EEEEEEEPNSB_IJdlEEESJ_iNS1_9__extrema9arg_max_fIdl7CompareEEEEJSI_SK_iSO_EEEvDpT0_)
        .other          _ZN6thrust24THRUST_300001_SM_1000_NS8cuda_cub4core6detail13_kernel_agentINS1_8__reduce11ReduceAgentINS0_12zip_iteratorIN4cuda3std3__45tupleIJNS0_10device_ptrIdEENS0_17counting_iteratorIlNS0_11use_defaultESF_SF_EEEEEEEPNSB_IJdlEEESJ_iNS1_9__extrema9arg_max_fIdl7CompareEEEEJSI_SK_iSO_EEEvDpT0_,@"STO_CUDA_ENTRY STV_DEFAULT"
_ZN6thrust24THRUST_300001_SM_1000_NS8cuda_cub4core6detail13_kernel_agentINS1_8__reduce11ReduceAgentINS0_12zip_iteratorIN4cuda3std3__45tupleIJNS0_10device_ptrIdEENS0_17counting_iteratorIlNS0_11use_defaultESF_SF_EEEEEEEPNSB_IJdlEEESJ_iNS1_9__extrema9arg_max_fIdl7CompareEEEEJSI_SK_iSO_EEEvDpT0_:
.text._ZN6thrust24THRUST_300001_SM_1000_NS8cuda_cub4core6detail13_kernel_agentINS1_8__reduce11ReduceAgentINS0_12zip_iteratorIN4cuda3std3__45tupleIJNS0_10device_ptrIdEENS0_17counting_iteratorIlNS0_11use_defaultESF_SF_EEEEEEEPNSB_IJdlEEESJ_iNS1_9__extrema9arg_max_fIdl7CompareEEEEJSI_SK_iSO_EEEvDpT0_:
        /* <DEDUP_REMOVED lines=23> */
.L_x_586:
[----:B0-----:R-:W-:Y:S05]  /*0170*/  BSYNC.RECONVERGENT B1 ;  /* 0x0000000000017941 */ /* 0x001fea0003800200 */
.L_x_585:
        /* <DEDUP_REMOVED lines=19> */
.L_x_593:
        /* <DEDUP_REMOVED lines=31> */
.L_x_592:
[----:B------:R-:W-:Y:S05]  /*04a0*/  BSYNC.RECONVERGENT B3 ;  /* 0x0000000000037941 */ /* 0x000fea0003800200 */
.L_x_591:
[----:B------:R-:W-:Y:S01]  /*04b0*/  IADD3 R14, P0, PT, R14, 0x100, RZ ;  /* 0x000001000e0e7810 */ /* 0x000fe20007f1e0ff */
[----:B------:R-:W-:Y:S02]  /*04c0*/  VIADD R10, R10, 0x100 ;  /* 0x000001000a0a7836 */ /* 0x000fe40000000000 */
[----:B------:R-:W-:Y:S02]  /*04d0*/  IMAD.X R13, RZ, RZ, R13, P3 ;  /* 0x000000ffff0d7224 */ /* 0x000fe400018e060d */
[----:B------:R-:W-:Y:S01]  /*04e0*/  IMAD.X R15, RZ, RZ, R15, P0 ;  /* 0x000000ffff0f7224 */ /* 0x000fe200000e060f */
[----:B------:R-:W-:Y:S07]  /*04f0*/  @P2 BRA `(.L_x_593) ;  /* 0xfffffffc006c2947 */ /* 0x000fee000383ffff */
.L_x_590:
[----:B------:R-:W-:Y:S05]  /*0500*/  BSYNC.RECONVERGENT B2 ;  /* 0x0000000000027941 */ /* 0x000fea0003800200 */
.L_x_589:
[----:B------:R-:W-:-:S13]  /*0510*/  ISETP.GE.U32.AND P0, PT, R16, 0x300, PT ;  /* 0x000003001000780c */ /* 0x000fda0003f06070 */
[----:B------:R-:W-:Y:S05]  /*0520*/  @!P0 BRA `(.L_x_588) ;  /* 0x0000000400bc8947 */ /* 0x000fea0003800000 */
[----:B------:R-:W0:Y:S01]  /*0530*/  LDC.64 R4, c[0x0][0x380] ;  /* 0x0000e000ff047b82 */ /* 0x000e220000000a00 */
[----:B------:R-:W-:-:S07]  /*0540*/  VIADD R20, R10, 0x200 ;  /* 0x000002000a147836 */ /* 0x000fce0000000000 */
[----:B------:R-:W1:Y:S02]  /*0550*/  LDC.64 R6, c[0x0][0x388] ;  /* 0x0000e200ff067b82 */ /* 0x000e640000000a00 */
.L_x_602:
        /* <DEDUP_REMOVED lines=30> */
.L_x_595:
[----:B------:R-:W-:Y:S05]  /*0740*/  BSYNC.RECONVERGENT B2 ;  /* 0x0000000000027941 */ /* 0x000fea0003800200 */
.L_x_594:
[----:B-----5:R-:W-:Y:S01]  /*0750*/  DSETP.GEU.AND P0, PT, |R16|, |R14|, PT ;  /* 0x4000000e1000722a */ /* 0x020fe20003f0e200 */
[C---:B------:R-:W-:Y:S01]  /*0760*/  IADD3 R19, P1, PT, R23.reuse, R6, RZ ;  /* 0x0000000617137210 */ /* 0x040fe20007f3e0ff */
[----:B------:R-:W-:Y:S01]  /*0770*/  BSSY.RECONVERGENT B2, `(.L_x_596) ;  /* 0x0000015000027945 */ /* 0x000fe20003800200 */
[----:B------:R-:W-:Y:S02]  /*0780*/  IMAD.MOV.U32 R2, RZ, RZ, R14 ;  /* 0x000000ffff027224 */ /* 0x000fe400078e000e */
[----:B------:R-:W-:Y:S01]  /*0790*/  LEA.HI.X.SX32 R18, R23, R7, 0x1, P1 ;  /* 0x0000000717127211 */ /* 0x000fe200008f0eff */
[----:B------:R-:W-:Y:S02]  /*07a0*/  IMAD.MOV.U32 R9, RZ, RZ, R19 ;  /* 0x000000ffff097224 */ /* 0x000fe400078e0013 */
[----:B------:R-:W-:Y:S02]  /*07b0*/  IMAD.MOV.U32 R3, RZ, RZ, R15 ;  /* 0x000000ffff037224 */ /* 0x000fe400078e000f */
[----:B------:R-:W-:-:S04]  /*07c0*/  IMAD.MOV.U32 R8, RZ, RZ, R18 ;  /* 0x000000ffff087224 */ /* 0x000fc800078e0012 */
        /* <DEDUP_REMOVED lines=15> */
.L_x_597:
[----:B------:R-:W-:Y:S05]  /*08c0*/  BSYNC.RECONVERGENT B2 ;  /* 0x0000000000027941 */ /* 0x000fea0003800200 */
.L_x_596:
        /* <DEDUP_REMOVED lines=25> */
.L_x_599:
[----:B------:R-:W-:Y:S05]  /*0a60*/  BSYNC.RECONVERGENT B2 ;  /* 0x0000000000027941 */ /* 0x000fea0003800200 */
.L_x_598:
        /* <DEDUP_REMOVED lines=22> */
.L_x_601:
[----:B------:R-:W-:Y:S05]  /*0bd0*/  BSYNC.RECONVERGENT B2 ;  /* 0x0000000000027941 */ /* 0x000fea0003800200 */
.L_x_600:
[C---:B------:R-:W-:Y:S01]  /*0be0*/  VIADD R10, R20.reuse, 0x200 ;  /* 0x00000200140a7836 */ /* 0x040fe20000000000 */
[----:B------:R-:W-:-:S04]  /*0bf0*/  IADD3 R20, PT, PT, R20, 0x400, RZ ;  /* 0x0000040014147810 */ /* 0x000fc80007ffe0ff */
[----:B------:R-:W-:-:S13]  /*0c00*/  ISETP.GE.AND P0, PT, R10, UR5, PT ;  /* 0x000000050a007c0c */ /* 0x000fda000bf06270 */
[----:B------:R-:W-:Y:S05]  /*0c10*/  @!P0 BRA `(.L_x_602) ;  /* 0xfffffff800508947 */ /* 0x000fea000383ffff */
.L_x_588:
[----:B------:R-:W-:Y:S05]  /*0c20*/  BSYNC.RECONVERGENT B1 ;  /* 0x0000000000017941 */ /* 0x000fea0003800200 */
.L_x_587:
        /* <DEDUP_REMOVED lines=35> */
.L_x_605:
[----:B------:R-:W-:Y:S05]  /*0e60*/  BSYNC.RECONVERGENT B1 ;  /* 0x0000000000017941 */ /* 0x000fea0003800200 */
.L_x_604:
        /* <DEDUP_REMOVED lines=31> */
.L_x_607:
[----:B------:R-:W-:Y:S05]  /*1060*/  BSYNC.RECONVERGENT B1 ;  /* 0x0000000000017941 */ /* 0x000fea0003800200 */
.L_x_606:
        /* <DEDUP_REMOVED lines=31> */
.L_x_609:
[----:B------:R-:W-:Y:S05]  /*1260*/  BSYNC.RECONVERGENT B1 ;  /* 0x0000000000017941 */ /* 0x000fea0003800200 */
.L_x_608:
[----:B------:R-:W-:Y:S01]  /*1270*/  ISETP.GT.AND P0, PT, R10, 0x17, PT ;  /* 0x000000170a00780c */ /* 0x000fe20003f04270 */
[----:B-1----:R1:W1:Y:S01]  /*1280*/  SHFL.DOWN PT, R2, R4, 0x8, 0x1f ;  /* 0x09001f0004027f89 */ /* 0x00226200000e0000 */
[----:B------:R-:W-:Y:S01]  /*1290*/  BSSY.RECONVERGENT B1, `(.L_x_610) ;  /* 0x000001d000017945 */ /* 0x000fe20003800200 */
[----:B0-----:R-:W-:Y:S02]  /*12a0*/  IMAD.MOV.U32 R8, RZ, RZ, R11 ;  /* 0x000000ffff087224 */ /* 0x001fe400078e000b */
[----:B------:R0:W0:Y:S01]  /*12b0*/  SHFL.DOWN PT, R3, R5, 0x8, 0x1f ;  /* 0x09001f0005037f89 */ /* 0x00002200000e0000 */
[----:B------:R-:W-:Y:S02]  /*12c0*/  IMAD.MOV.U32 R9, RZ, RZ, R12 ;  /* 0x000000ffff097224 */ /* 0x000fe400078e000c */
[----:B------:R-:W-:Y:S01]  /*12d0*/  IMAD.MOV.U32 R6, RZ, RZ, R4 ;  /* 0x000000ffff067224 */ /* 0x000fe200078e0004 */
[----:B---3--:R3:W0:Y:S01]  /*12e0*/  SHFL.DOWN PT, R14, R11, 0x8, 0x1f ;  /* 0x09001f000b0e7f89 */ /* 0x00862200000e0000 */
[----:B--2---:R-:W-:-:S03]  /*12f0*/  IMAD.MOV.U32 R7, RZ, RZ, R5 ;  /* 0x000000ffff077224 */ /* 0x004fc600078e0005 */
[----:B----4-:R3:W2:Y:S01]  /*1300*/  SHFL.DOWN PT, R13, R12, 0x8, 0x1f ;  /* 0x09001f000c0d7f89 */ /* 0x0106a200000e0000 */
[----:B------:R-:W-:Y:S05]  /*1310*/  @P0 BRA `(.L_x_611) ;  /* 0x0000000000500947 */ /* 0x000fea0003800000 */
[----:B01----:R-:W-:Y:S01]  /*1320*/  DSETP.GEU.AND P0, PT, |R4|, |R2|, PT ;  /* 0x400000020400722a */ /* 0x003fe20003f0e200 */
[----:B------:R-:W-:Y:S01]  /*1330*/  IMAD.MOV.U32 R8, RZ, RZ, R14 ;  /* 0x000000ffff087224 */ /* 0x000fe200078e000e */
[----:B--2---:R-:W-:Y:S01]  /*1340*/  MOV R9, R13 ;  /* 0x0000000d00097202 */ /* 0x004fe20000000f00 */
        /* <DEDUP_REMOVED lines=17> */
.L_x_611:
[----:B------:R-:W-:Y:S05]  /*1460*/  BSYNC.RECONVERGENT B1 ;  /* 0x0000000000017941 */ /* 0x000fea0003800200 */
.L_x_610:
[----:B------:R-:W-:Y:S01]  /*1470*/  ISETP.GT.AND P0, PT, R10, 0xf, PT ;  /* 0x0000000f0a00780c */ /* 0x000fe20003f04270 */
[----:B-1----:R1:W4:Y:S01]  /*1480*/  SHFL.DOWN PT, R4, R6, 0x10, 0x1f ;  /* 0x0a001f0006047f89 */ /* 0x00232200000e0000 */
[----:B------:R-:W-:Y:S01]  /*1490*/  BSSY.RECONVERGENT B1, `(.L_x_612) ;  /* 0x000001d000017945 */ /* 0x000fe20003800200 */
[----:B0-----:R-:W-:Y:S02]  /*14a0*/  IMAD.MOV.U32 R14, RZ, RZ, R8 ;  /* 0x000000ffff0e7224 */ /* 0x001fe400078e0008 */
[----:B------:R1:W0:Y:S01]  /*14b0*/  SHFL.DOWN PT, R5, R7, 0x10, 0x1f ;  /* 0x0a001f0007057f89 */ /* 0x00022200000e0000 */
[----:B------:R-:W-:Y:S02]  /*14c0*/  IMAD.MOV.U32 R15, RZ, RZ, R9 ;  /* 0x000000ffff0f7224 */ /* 0x000fe400078e0009 */
[----:B------:R-:W-:Y:S01]  /*14d0*/  IMAD.MOV.U32 R2, RZ, RZ, R6 ;  /* 0x000000ffff027224 */ /* 0x000fe200078e0006 */
[----:B---3--:R1:W3:Y:S01]  /*14e0*/  SHFL.DOWN PT, R11, R8, 0x10, 0x1f ;  /* 0x0a001f00080b7f89 */ /* 0x0082e200000e0000 */
[----:B------:R-:W-:-:S03]  /*14f0*/  IMAD.MOV.U32 R3, RZ, RZ, R7 ;  /* 0x000000ffff037224 */ /* 0x000fc600078e0007 */
[----:B------:R1:W0:Y:S01]  /*1500*/  SHFL.DOWN PT, R12, R9, 0x10, 0x1f ;  /* 0x0a001f00090c7f89 */ /* 0x00022200000e0000 */
[----:B------:R-:W-:Y:S05]  /*1510*/  @P0 BRA `(.L_x_613) ;  /* 0x0000000000500947 */ /* 0x000fea0003800000 */
[----:B0---4-:R-:W-:Y:S01]  /*1520*/  DSETP.GEU.AND P0, PT, |R6|, |R4|, PT ;  /* 0x400000040600722a */ /* 0x011fe20003f0e200 */
[----:B---3--:R-:W-:Y:S02]  /*1530*/  IMAD.MOV.U32 R14, RZ, RZ, R11 ;  /* 0x000000ffff0e7224 */ /* 0x008fe400078e000b */
        /* <DEDUP_REMOVED lines=18> */
.L_x_613:
[----:B------:R-:W-:Y:S05]  /*1660*/  BSYNC.RECONVERGENT B1 ;  /* 0x0000000000017941 */ /* 0x000fea0003800200 */
.L_x_612:
[----:B------:R-:W-:Y:S01]  /*1670*/  ISETP.NE.AND P0, PT, R10, RZ, PT ;  /* 0x000000ff0a00720c */ /* 0x000fe20003f05270 */
[----:B------:R-:W-:-:S12]  /*1680*/  BSSY.RECONVERGENT B1, `(.L_x_614) ;  /* 0x000000a000017945 */ /* 0x000fd80003800200 */
[----:B------:R-:W-:Y:S05]  /*1690*/  @P0 BRA `(.L_x_615) ;  /* 0x0000000000200947 */ /* 0x000fea0003800000 */
[----:B-1----:R-:W1:Y:S01]  /*16a0*/  S2R R6, SR_CgaCtaId ;  /* 0x0000000000067919 */ /* 0x002e620000008800 */
[----:B0-----:R-:W-:Y:S02]  /*16b0*/  MOV R5, 0x400 ;  /* 0x0000040000057802 */ /* 0x001fe40000000f00 */
[----:B----4-:R-:W-:-:S04]  /*16c0*/  SHF.R.U32.HI R4, RZ, 0x1, R0 ;  /* 0x00000001ff047819 */ /* 0x010fc80000011600 */
[----:B------:R-:W-:Y:S02]  /*16d0*/  LOP3.LUT R4, R4, 0x1f0, RZ, 0xc0, !PT ;  /* 0x000001f004047812 */ /* 0x000fe400078ec0ff */
[----:B-1----:R-:W-:-:S05]  /*16e0*/  LEA R5, R6, R5, 0x18 ;  /* 0x0000000506057211 */ /* 0x002fca00078ec0ff */
[----:B------:R-:W-:-:S05]  /*16f0*/  IMAD.IADD R5, R4, 0x1, R5 ;  /* 0x0000000104057824 */ /* 0x000fca00078e0205 */
[----:B------:R0:W-:Y:S04]  /*1700*/  STS.64 [R5+0x10], R14 ;  /* 0x0000100e05007388 */ /* 0x0001e80000000a00 */
[----:B------:R0:W-:Y:S02]  /*1710*/  STS.64 [R5+0x8], R2 ;  /* 0x0000080205007388 */ /* 0x0001e40000000a00 */
.L_x_615:
[----:B------:R-:W-:Y:S05]  /*1720*/  BSYNC.RECONVERGENT B1 ;  /* 0x0000000000017941 */ /* 0x000fea0003800200 */
.L_x_614:
        /* <DEDUP_REMOVED lines=8> */
[----:B-1--4-:R-:W1:Y:S04]  /*17b0*/  LDS.128 R4, [R0+0x20] ;  /* 0x0000200000047984 */ /* 0x012e680000000c00 */
[----:B--2---:R2:W4:Y:S04]  /*17c0*/  LDS.64 R12, [R0+0x80] ;  /* 0x00008000000c7984 */ /* 0x0045280000000a00 */
[----:B---3--:R2:W3:Y:S01]  /*17d0*/  LDS.128 R8, [R0+0x30] ;  /* 0x0000300000087984 */ /* 0x0084e20000000c00 */
[----:B0-----:R-:W-:Y:S01]  /*17e0*/  DSETP.GEU.AND P0, PT, |R2|, |R16|, PT ;  /* 0x400000100200722a */ /* 0x001fe20003f0e200 */
[----:B------:R-:W-:Y:S01]  /*17f0*/  IMAD.MOV.U32 R24, RZ, RZ, R16 ;  /* 0x000000ffff187224 */ /* 0x000fe200078e0010 */
[----:B------:R-:W-:Y:S01]  /*1800*/  MOV R25, R17 ;  /* 0x0000001100197202 */ /* 0x000fe20000000f00 */
[----:B-1----:R-:W-:-:S02]  /*1810*/  IMAD.MOV.U32 R26, RZ, RZ, R4 ;  /* 0x000000ffff1a7224 */ /* 0x002fc400078e0004 */
[----:B------:R-:W-:-:S09]  /*1820*/  IMAD.MOV.U32 R27, RZ, RZ, R5 ;  /* 0x000000ffff1b7224 */ /* 0x000fd200078e0005 */
        /* <DEDUP_REMOVED lines=15> */
.L_x_618:
[----:B------:R-:W-:Y:S05]  /*1920*/  BSYNC.RECONVERGENT B1 ;  /* 0x0000000000017941 */ /* 0x000fea0003800200 */
.L_x_617:
        /* <DEDUP_REMOVED lines=23> */
.L_x_620:
[----:B------:R-:W-:Y:S05]  /*1aa0*/  BSYNC.RECONVERGENT B1 ;  /* 0x0000000000017941 */ /* 0x000fea0003800200 */
.L_x_619:
        /* <DEDUP_REMOVED lines=21> */
.L_x_622:
[----:B------:R-:W-:Y:S05]  /*1c00*/  BSYNC.RECONVERGENT B1 ;  /* 0x0000000000017941 */ /* 0x000fea0003800200 */
.L_x_621:
        /* <DEDUP_REMOVED lines=23> */
.L_x_624:
[----:B------:R-:W-:Y:S05]  /*1d80*/  BSYNC.RECONVERGENT B1 ;  /* 0x0000000000017941 */ /* 0x000fea0003800200 */
.L_x_623:
        /* <DEDUP_REMOVED lines=21> */
.L_x_626:
[----:B------:R-:W-:Y:S05]  /*1ee0*/  BSYNC.RECONVERGENT B1 ;  /* 0x0000000000017941 */ /* 0x000fea0003800200 */
.L_x_625:
[----:B------:R-:W-:Y:S01]  /*1ef0*/  DSETP.GEU.AND P0, PT, |R2|, |R10|, PT ;  /* 0x4000000a0200722a */ /* 0x000fe20003f0e200 */
[----:B------:R-:W-:Y:S01]  /*1f00*/  BSSY.RECONVERGENT B1, `(.L_x_627) ;  /* 0x0000014000017945 */ /* 0x000fe20003800200 */
[----:B------:R-:W-:Y:S01]  /*1f10*/  IMAD.MOV.U32 R8, RZ, RZ, R10 ;  /* 0x000000ffff087224 */ /* 0x000fe200078e000a */
[----:B---3--:R-:W-:Y:S01]  /*1f20*/  MOV R0, R5 ;  /* 0x0000000500007202 */ /* 0x008fe20000000f00 */
        /* <DEDUP_REMOVED lines=17> */
.L_x_628:
[----:B------:R-:W-:Y:S05]  /*2040*/  BSYNC.RECONVERGENT B1 ;  /* 0x0000000000017941 */ /* 0x000fea0003800200 */
.L_x_627:
        /* <DEDUP_REMOVED lines=21> */
.L_x_603:
        /* <DEDUP_REMOVED lines=9> */
[----:B------:R-:W-:Y:S02]  /*2230*/  VIADD R5, R5, UR6 ;  /* 0x0000000605057c36 */ /* 0x000fe40008000000 */
        /* <DEDUP_REMOVED lines=9> */
[----:B----4-:R-:W-:Y:S01]  /*22d0*/  IMAD.MOV.U32 R14, RZ, RZ, R12 ;  /* 0x000000ffff0e7224 */ /* 0x010fe200078e000c */
[----:B------:R-:W-:Y:S01]  /*22e0*/  MOV R6, R10 ;  /* 0x0000000a00067202 */ /* 0x000fe20000000f00 */
[----:B0-----:R-:W-:Y:S02]  /*22f0*/  IMAD.MOV.U32 R16, RZ, RZ, R13 ;  /* 0x000000ffff107224 */ /* 0x001fe400078e000d */
        /* <DEDUP_REMOVED lines=16> */
.L_x_630:
[----:B------:R-:W-:Y:S05]  /*2400*/  BSYNC.RECONVERGENT B1 ;  /* 0x0000000000017941 */ /* 0x000fea0003800200 */
.L_x_629:
        /* <DEDUP_REMOVED lines=32> */
.L_x_632:
[----:B------:R-:W-:Y:S05]  /*2610*/  BSYNC.RECONVERGENT B1 ;  /* 0x0000000000017941 */ /* 0x000fea0003800200 */
.L_x_631:
[----:B-1----:R-:W-:Y:S01]  /*2620*/  VIADD R2, R4, 0x4 ;  /* 0x0000000404027836 */ /* 0x002fe20000000000 */
[----:B------:R1:W4:Y:S01]  /*2630*/  SHFL.DOWN PT, R6, R8, 0x4, R5 ;  /* 0x0880000008067989 */ /* 0x00032200000e0005 */
[----:B------:R-:W-:Y:S01]  /*2640*/  BSSY.RECONVERGENT B1, `(.L_x_633) ;  /* 0x000001e000017945 */ /* 0x000fe20003800200 */
[----:B--2---:R-:W-:Y:S01]  /*2650*/  IMAD.MOV.U32 R14, RZ, RZ, R10 ;  /* 0x000000ffff0e7224 */ /* 0x004fe200078e000a */
[----:B------:R-:W-:Y:S01]  /*2660*/  MOV R16, R12 ;  /* 0x0000000c00107202 */ /* 0x000fe20000000f00 */
[----:B------:R1:W2:Y:S01]  /*2670*/  SHFL.DOWN PT, R7, R9, 0x4, R5 ;  /* 0x0880000009077989 */ /* 0x0002a200000e0005 */
[----:B------:R-:W-:Y:S01]  /*2680*/  ISETP.GT.AND P0, PT, R2, R5, PT ;  /* 0x000000050200720c */ /* 0x000fe20003f04270 */
[----:B------:R-:W-:Y:S02]  /*2690*/  IMAD.MOV.U32 R2, RZ, RZ, R8 ;  /* 0x000000ffff027224 */ /* 0x000fe400078e0008 */
[----:B---3--:R1:W3:Y:S01]  /*26a0*/  SHFL.DOWN PT, R11, R10, 0x4, R5 ;  /* 0x088000000a0b7989 */ /* 0x0082e200000e0005 */
[----:B------:R-:W-:-:S03]  /*26b0*/  IMAD.MOV.U32 R3, RZ, RZ, R9 ;  /* 0x000000ffff037224 */ /* 0x000fc600078e0009 */
[----:B0-----:R1:W0:Y:S06]  /*26c0*/  SHFL.DOWN PT, R13, R12, 0x4, R5 ;  /* 0x088000000c0d7989 */ /* 0x00122c00000e0005 */
        /* <DEDUP_REMOVED lines=21> */
.L_x_634:
[----:B------:R-:W-:Y:S05]  /*2820*/  BSYNC.RECONVERGENT B1 ;  /* 0x0000000000017941 */ /* 0x000fea0003800200 */
.L_x_633:
        /* <DEDUP_REMOVED lines=8> */
[----:B---3--:R3:W1:Y:S01]  /*28b0*/  SHFL.DOWN PT, R11, R14, 0x8, R5 ;  /* 0x090000000e0b7989 */ /* 0x00866200000e0005 */
[----:B--2---:R-:W-:-:S03]  /*28c0*/  IMAD.MOV.U32 R7, RZ, RZ, R3 ;  /* 0x000000ffff077224 */ /* 0x004fc600078e0003 */
[----:B0-----:R3:W0:Y:S04]  /*28d0*/  SHFL.DOWN PT, R13, R16, 0x8, R5 ;  /* 0x09000000100d7989 */ /* 0x00162800000e0005 */
        /* <DEDUP_REMOVED lines=21> */
.L_x_636:
[----:B------:R-:W-:Y:S05]  /*2a30*/  BSYNC.RECONVERGENT B1 ;  /* 0x0000000000017941 */ /* 0x000fea0003800200 */
.L_x_635:
[----:B-1----:R-:W-:Y:S01]  /*2a40*/  VIADD R2, R4, 0x10 ;  /* 0x0000001004027836 */ /* 0x002fe20000000000 */
[----:B----4-:R1:W2:Y:S01]  /*2a50*/  SHFL.DOWN PT, R8, R6, 0x10, R5 ;  /* 0x0a00000006087989 */ /* 0x0102a200000e0005 */
[----:B------:R-:W-:Y:S01]  /*2a60*/  BSSY.RECONVERGENT B1, `(.L_x_637) ;  /* 0x000001e000017945 */ /* 0x000fe20003800200 */
[----:B---3--:R-:W-:Y:S02]  /*2a70*/  IMAD.MOV.U32 R14, RZ, RZ, R10 ;  /* 0x000000ffff0e7224 */ /* 0x008fe400078e000a */
[----:B------:R-:W-:Y:S01]  /*2a80*/  ISETP.GT.AND P0, PT, R2, R5, PT ;  /* 0x000000050200720c */ /* 0x000fe20003f04270 */
[----:B------:R1:W3:Y:S01]  /*2a90*/  SHFL.DOWN PT, R9, R7, 0x10, R5 ;  /* 0x0a00000007097989 */ /* 0x0002e200000e0005 */
[----:B------:R-:W-:Y:S02]  /*2aa0*/  IMAD.MOV.U32 R15, RZ, RZ, R12 ;  /* 0x000000ffff0f7224 */ /* 0x000fe400078e000c */
[----:B------:R-:W-:Y:S01]  /*2ab0*/  IMAD.MOV.U32 R2, RZ, RZ, R6 ;  /* 0x000000ffff027224 */ /* 0x000fe200078e0006 */
[----:B------:R1:W4:Y:S01]  /*2ac0*/  SHFL.DOWN PT, R11, R10, 0x10, R5 ;  /* 0x0a0000000a0b7989 */ /* 0x00032200000e0005 */
        /* <DEDUP_REMOVED lines=23> */
.L_x_638:
[----:B------:R-:W-:Y:S05]  /*2c40*/  BSYNC.RECONVERGENT B1 ;  /* 0x0000000000017941 */ /* 0x000fea0003800200 */
.L_x_637:
        /* <DEDUP_REMOVED lines=11> */
.L_x_640:
[----:B------:R-:W-:Y:S05]  /*2d00*/  BSYNC.RECONVERGENT B1 ;  /* 0x0000000000017941 */ /* 0x000fea0003800200 */
.L_x_639:
[----:B------:R-:W-:Y:S01]  /*2d10*/  BAR.SYNC.DEFER_BLOCKING 0x0 ;  /* 0x0000000000007b1d */ /* 0x000fe20000010000 */
[----:B------:R-:W-:-:S13]  /*2d20*/  ISETP.NE.AND P1, PT, R0, RZ, PT ;  /* 0x000000ff0000720c */ /* 0x000fda0003f25270 */
[----:B------:R-:W-:Y:S05]  /*2d30*/  @P1 BRA `(.L_x_616) ;  /* 0x0000003400d41947 */ /* 0x000fea0003800000 */
[----:B------:R-:W-:Y:S01]  /*2d40*/  UISETP.GE.AND UP0, UPT, UR6, 0x21, UPT ;  /* 0x000000210600788c */ /* 0x000fe2000bf06270 */
[----:B----4-:R-:W-:Y:S02]  /*2d50*/  IMAD.MOV.U32 R11, RZ, RZ, R14 ;  /* 0x000000ffff0b7224 */ /* 0x010fe400078e000e */
[----:B--2---:R-:W-:Y:S02]  /*2d60*/  IMAD.MOV.U32 R8, RZ, RZ, R15 ;  /* 0x000000ffff087224 */ /* 0x004fe400078e000f */
        /* <DEDUP_REMOVED lines=8> */
[----:B0-----:R-:W0:Y:S01]  /*2df0*/  LDS.64 R12, [UR4+0x20] ;  /* 0x00002004ff0c7984 */ /* 0x001e220008000a00 */
[----:B-1----:R-:W-:Y:S01]  /*2e00*/  DSETP.GEU.AND P0, PT, |R2|, |R6|, PT ;  /* 0x400000060200722a */ /* 0x002fe20003f0e200 */
[----:B------:R-:W-:Y:S01]  /*2e10*/  MOV R4, R6 ;  /* 0x0000000600047202 */ /* 0x000fe20000000f00 */
[----:B------:R-:W-:Y:S02]  /*2e20*/  IMAD.MOV.U32 R5, RZ, RZ, R7 ;  /* 0x000000ffff057224 */ /* 0x000fe400078e0007 */
[----:B0-----:R-:W-:Y:S02]  /*2e30*/  IMAD.MOV.U32 R11, RZ, RZ, R12 ;  /* 0x000000ffff0b7224 */ /* 0x001fe400078e000c */
        /* <DEDUP_REMOVED lines=16> */
.L_x_642:
[----:B------:R-:W-:Y:S05]  /*2f40*/  BSYNC.RECONVERGENT B1 ;  /* 0x0000000000017941 */ /* 0x000fea0003800200 */
.L_x_641:
[----:B------:R-:W-:Y:S01]  /*2f50*/  UISETP.GE.AND UP0, UPT, UR6, 0x41, UPT ;  /* 0x000000410600788c */ /* 0x000fe2000bf06270 */
[----:B---3--:R-:W-:Y:S02]  /*2f60*/  IMAD.MOV.U32 R9, RZ, RZ, R11 ;  /* 0x000000ffff097224 */ /* 0x008fe400078e000b */
[----:B------:R-:W-:Y:S02]  /*2f70*/  IMAD.MOV.U32 R0, RZ, RZ, R8 ;  /* 0x000000ffff007224 */ /* 0x000fe400078e0008 */
[----:B------:R-:W-:Y:S02]  /*2f80*/  IMAD.MOV.U32 R2, RZ, RZ, R4 ;  /* 0x000000ffff027224 */ /* 0x000fe400078e0004 */
[----:B------:R-:W-:Y:S02]  /*2f90*/  IMAD.MOV.U32 R3, RZ, RZ, R5 ;  /* 0x000000ffff037224 */ /* 0x000fe400078e0005 */
        /* <DEDUP_REMOVED lines=8> */
[----:B------:R-:W-:Y:S02]  /*3020*/  IMAD.MOV.U32 R2, RZ, RZ, R6 ;  /* 0x000000ffff027224 */ /* 0x000fe400078e0006 */
[----:B------:R-:W-:Y:S02]  /*3030*/  IMAD.MOV.U32 R3, RZ, RZ, R7 ;  /* 0x000000ffff037224 */ /* 0x000fe400078e0007 */
[----:B0-----:R-:W-:-:S02]  /*3040*/  IMAD.MOV.U32 R9, RZ, RZ, R12 ;  /* 0x000000ffff097224 */ /* 0x001fc400078e000c */
        /* <DEDUP_REMOVED lines=16> */
.L_x_644:
[----:B------:R-:W-:Y:S05]  /*3150*/  BSYNC.RECONVERGENT B1 ;  /* 0x0000000000017941 */ /* 0x000fea0003800200 */
.L_x_643:
[----:B------:R-:W-:Y:S01]  /*3160*/  UISETP.GE.AND UP0, UPT, UR6, 0x61, UPT ;  /* 0x000000610600788c */ /* 0x000fe2000bf06270 */
[----:B------:R-:W-:Y:S01]  /*3170*/  IMAD.MOV.U32 R11, RZ, RZ, R9 ;  /* 0x000000ffff0b7224 */ /* 0x000fe200078e0009 */
[----:B------:R-:W-:Y:S01]  /*3180*/  MOV R8, R0 ;  /* 0x0000000000087202 */ /* 0x000fe20000000f00 */
[----:B------:R-:W-:Y:S02]  /*3190*/  IMAD.MOV.U32 R4, RZ, RZ, R2 ;  /* 0x000000ffff047224 */ /* 0x000fe400078e0002 */
[----:B------:R-:W-:-:S04]  /*31a0*/  IMAD.MOV.U32 R5, RZ, RZ, R3 ;  /* 0x000000ffff057224 */ /* 0x000fc800078e0003 */
        /* <DEDUP_REMOVED lines=27> */
.L_x_646:
[----:B------:R-:W-:Y:S05]  /*3360*/  BSYNC.RECONVERGENT B1 ;  /* 0x0000000000017941 */ /* 0x000fea0003800200 */
.L_x_645:
[----:B------:R-:W-:Y:S01]  /*3370*/  UISETP.GE.AND UP0, UPT, UR6, 0x81, UPT ;  /* 0x000000810600788c */ /* 0x000fe2000bf06270 */
[----:B------:R-:W-:Y:S02]  /*3380*/  IMAD.MOV.U32 R9, RZ, RZ, R11 ;  /* 0x000000ffff097224 */ /* 0x000fe400078e000b */
        /* <DEDUP_REMOVED lines=30> */
.L_x_648:
[----:B------:R-:W-:Y:S05]  /*3570*/  BSYNC.RECONVERGENT B1 ;  /* 0x0000000000017941 */ /* 0x000fea0003800200 */
.L_x_647:
        /* <DEDUP_REMOVED lines=32> */
.L_x_650:
[----:B------:R-:W-:Y:S05]  /*3780*/  BSYNC.RECONVERGENT B1 ;  /* 0x0000000000017941 */ /* 0x000fea0003800200 */
.L_x_649:
        /* <DEDUP_REMOVED lines=14> */
[----:B------:R-:W-:Y:S01]  /*3870*/  IMAD.MOV.U32 R7, RZ, RZ, R3 ;  /* 0x000000ffff077224 */ /* 0x000fe200078e0003 */
[----:B0-----:R-:W-:Y:S01]  /*3880*/  MOV R0, R13 ;  /* 0x0000000d00007202 */ /* 0x001fe20000000f00 */
        /* <DEDUP_REMOVED lines=16> */
.L_x_652:
[----:B------:R-:W-:Y:S05]  /*3990*/  BSYNC.RECONVERGENT B1 ;  /* 0x0000000000017941 */ /* 0x000fea0003800200 */
.L_x_651:
[----:B------:R-:W-:Y:S01]  /*39a0*/  UISETP.GE.AND UP0, UPT, UR6, 0xe1, UPT ;  /* 0x000000e10600788c */ /* 0x000fe2000bf06270 */
[----:B------:R-:W-:Y:S02]  /*39b0*/  IMAD.MOV.U32 R14, RZ, RZ, R9 ;  /* 0x000000ffff0e7224 */ /* 0x000fe400078e0009 */
[----:B------:R-:W-:Y:S02]  /*39c0*/  IMAD.MOV.U32 R15, RZ, RZ, R0 ;  /* 0x000000ffff0f7224 */ /* 0x000fe400078e0000 */
[----:B------:R-:W-:Y:S02]  /*39d0*/  IMAD.MOV.U32 R2, RZ, RZ, R6 ;  /* 0x000000ffff027224 */ /* 0x000fe400078e0006 */
[----:B------:R-:W-:Y:S02]  /*39e0*/  IMAD.MOV.U32 R3, RZ, RZ, R7 ;  /* 0x000000ffff037224 */ /* 0x000fe400078e0007 */
[----:B------:R-:W-:Y:S05]  /*39f0*/  BRA.U !UP0, `(.L_x_616) ;  /* 0x0000002908a47547 */ /* 0x000fea000b800000 */
[----:B------:R-:W1:Y:S01]  /*3a00*/  S2UR UR5, SR_CgaCtaId ;  /* 0x00000000000579c3 */ /* 0x000e620000008800 */
[----:B------:R-:W-:Y:S02]  /*3a10*/  UMOV UR4, 0x400 ;  /* 0x0000040000047882 */ /* 0x000fe40000000000 */
[----:B-1----:R-:W-:-:S09]  /*3a20*/  ULEA UR4, UR5, UR4, 0x18 ;  /* 0x0000000405047291 */ /* 0x002fd2000f8ec0ff */
[----:B------:R-:W1:Y:S04]  /*3a30*/  LDS.64 R4, [UR4+0x78] ;  /* 0x00007804ff047984 */ /* 0x000e680008000a00 */
[----:B------:R-:W2:Y:S01]  /*3a40*/  LDS.64 R10, [UR4+0x80] ;  /* 0x00008004ff0a7984 */ /* 0x000ea20008000a00 */
        /* <DEDUP_REMOVED lines=21> */
.L_x_584:
        /* <DEDUP_REMOVED lines=30> */
[----:B------:R-:W-:Y:S02]  /*3d80*/  ISETP.GE.U32.AND.EX P0, PT, RZ, RZ, PT, P0 ;  /* 0x000000ffff00720c */ /* 0x000fe40003f06100 */
[----:B------:R-:W-:-:S11]  /*3d90*/  IADD3.X R7, PT, PT, RZ, UR7, RZ, P1, !PT ;  /* 0x00000007ff077c10 */ /* 0x000fd60008ffe4ff */
[----:B------:R-:W-:-:S06]  /*3da0*/  DSETP.LT.OR P0, PT, |R8|, |R4|, !P0 ;  /* 0x400000040800722a */ /* 0x000fcc0004701600 */
[----:B------:R-:W-:Y:S02]  /*3db0*/  FSEL R8, R4, R8, P0 ;  /* 0x0000000804087208 */ /* 0x000fe40000000000 */
[----:B------:R-:W-:Y:S02]  /*3dc0*/  FSEL R9, R5, R9, P0 ;  /* 0x0000000905097208 */ /* 0x000fe40000000000 */
[----:B------:R-:W-:Y:S02]  /*3dd0*/  SEL R23, R6, R23, P0 ;  /* 0x0000001706177207 */ /* 0x000fe40000000000 */
[----:B------:R-:W-:-:S07]  /*3de0*/  SEL R24, R7, R24, P0 ;  /* 0x0000001807187207 */ /* 0x000fce0000000000 */
.L_x_654:
[----:B------:R-:W-:Y:S05]  /*3df0*/  BSYNC.RECONVERGENT B1 ;  /* 0x0000000000017941 */ /* 0x000fea0003800200 */
.L_x_653:
[----:B------:R-:W-:Y:S01]  /*3e00*/  UISETP.GE.U32.AND UP0, UPT, UR4, 0xa00, UPT ;  /* 0x00000a000400788c */ /* 0x000fe2000bf06070 */
[----:B------:R-:W-:-:S08]  /*3e10*/  IMAD.MOV.U32 R5, RZ, RZ, 0x500 ;  /* 0x00000500ff057424 */ /* 0x000fd000078e00ff */
[----:B------:R-:W-:Y:S05]  /*3e20*/  BRA.U !UP0, `(.L_x_655) ;  /* 0x00000005084c7547 */ /* 0x000fea000b800000 */
[----:B------:R-:W-:Y:S01]  /*3e30*/  IMAD.MOV.U32 R12, RZ, RZ, R8 ;  /* 0x000000ffff0c7224 */ /* 0x000fe200078e0008 */
[----:B------:R-:W0:Y:S01]  /*3e40*/  LDCU UR4, c[0x0][0x398] ;  /* 0x00007300ff0477ac */ /* 0x000e220008000800 */
[----:B------:R-:W-:Y:S02]  /*3e50*/  IMAD.MOV.U32 R13, RZ, RZ, R9 ;  /* 0x000000ffff0d7224 */ /* 0x000fe400078e0009 */
[----:B------:R-:W-:Y:S01]  /*3e60*/  IMAD.MOV.U32 R17, RZ, RZ, 0x500 ;  /* 0x00000500ff117424 */ /* 0x000fe200078e00ff */
[----:B------:R-:W1:Y:S01]  /*3e70*/  LDCU.64 UR6, c[0x0][0x388] ;  /* 0x00007100ff0677ac */ /* 0x000e620008000a00 */
[----:B------:R-:W-:-:S05]  /*3e80*/  NOP ;  /* 0x0000000000007918 */ /* 0x000fca0000000000 */
.L_x_656:
[----:B------:R-:W-:-:S05]  /*3e90*/  IMAD.WIDE.U32 R26, R17, 0x8, R2 ;  /* 0x00000008111a7825 */ /* 0x000fca00078e0002 */
[----:B------:R-:W2:Y:S04]  /*3ea0*/  LDG.E.64 R14, desc[UR8][R26.64] ;  /* 0x000000081a0e7981 */ /* 0x000ea8000c1e1b00 */
[----:B------:R-:W3:Y:S04]  /*3eb0*/  LDG.E.64 R4, desc[UR8][R26.64+0x800] ;  /* 0x000800081a047981 */ /* 0x000ee8000c1e1b00 */
[----:B------:R-:W4:Y:S04]  /*3ec0*/  LDG.E.64 R6, desc[UR8][R26.64+0x1000] ;  /* 0x001000081a067981 */ /* 0x000f28000c1e1b00 */
[----:B------:R-:W5:Y:S04]  /*3ed0*/  LDG.E.64 R10, desc[UR8][R26.64+0x1800] ;  /* 0x001800081a0a7981 */ /* 0x000f68000c1e1b00 */
[----:B------:R-:W5:Y:S01]  /*3ee0*/  LDG.E.64 R8, desc[UR8][R26.64+0x2000] ;  /* 0x002000081a087981 */ /* 0x000f62000c1e1b00 */
[----:B-1----:R-:W-:-:S04]  /*3ef0*/  IADD3 R18, P0, P1, R0, UR6, R17 ;  /* 0x0000000600127c10 */ /* 0x002fc8000f91e011 */
[----:B------:R-:W-:Y:S01]  /*3f00*/  IADD3.X R16, PT, PT, RZ, UR7, RZ, P0, P1 ;  /* 0x00000007ff107c10 */ /* 0x000fe200087e24ff */
[----:B------:R-:W-:Y:S01]  /*3f10*/  IMAD.MOV.U32 R20, RZ, RZ, R18 ;  /* 0x000000ffff147224 */ /* 0x000fe200078e0012 */
[----:B------:R-:W-:-:S03]  /*3f20*/  IADD3 R22, P3, PT, R18, 0x100, RZ ;  /* 0x0000010012167810 */ /* 0x000fc60007f7e0ff */
        /* <DEDUP_REMOVED lines=11> */
[----:B------:R-:W-:Y:S01]  /*3fe0*/  IMAD.X R24, RZ, RZ, R16, P3 ;  /* 0x000000ffff187224 */ /* 0x000fe200018e0610 */
[----:B------:R-:W-:-:S03]  /*3ff0*/  IADD3 R13, P3, PT, R18, 0x200, RZ ;  /* 0x00000200120d7810 */ /* 0x000fc60007f7e0ff */
[----:B---3--:R-:W-:-:S14]  /*4000*/  DSETP.GEU.AND P1, PT, |R14|, |R4|, PT ;  /* 0x400000040e00722a */ /* 0x008fdc0003f2e200 */
[----:B------:R-:W-:-:S04]  /*4010*/  @P1 ISETP.GE.U32.AND P0, PT, R20, R22, PT ;  /* 0x000000161400120c */ /* 0x000fc80003f06070 */
[----:B------:R-:W-:-:S13]  /*4020*/  @P1 ISETP.GE.AND.EX P0, PT, R19, R24, PT, P0 ;  /* 0x000000181300120c */ /* 0x000fda0003f06300 */
[----:B------:R-:W-:-:S06]  /*4030*/  @P1 DSETP.LT.OR P0, PT, |R4|, |R14|, !P0 ;  /* 0x4000000e0400122a */ /* 0x000fcc0004701600 */
[----:B------:R-:W-:Y:S01]  /*4040*/  @P1 FSEL R12, R14, R4, P0 ;  /* 0x000000040e0c1208 */ /* 0x000fe20000000000 */
[----:B------:R-:W-:Y:S01]  /*4050*/  IMAD.X R14, RZ, RZ, R16, P3 ;  /* 0x000000ffff0e7224 */ /* 0x000fe200018e0610 */
[----:B------:R-:W-:Y:S02]  /*4060*/  @P1 FSEL R15, R15, R5, P0 ;  /* 0x000000050f0f1208 */ /* 0x000fe40000000000 */
[----:B------:R-:W-:Y:S01]  /*4070*/  @P1 SEL R22, R20, R22, P0 ;  /* 0x0000001614161207 */ /* 0x000fe20000000000 */
[----:B------:R-:W-:Y:S01]  /*4080*/  @P1 IMAD.MOV.U32 R4, RZ, RZ, R12 ;  /* 0x000000ffff041224 */ /* 0x000fe200078e000c */
[----:B------:R-:W-:Y:S01]  /*4090*/  IADD3 R12, P3, PT, R18, 0x300, RZ ;  /* 0x00000300120c7810 */ /* 0x000fe20007f7e0ff */
[----:B------:R-:W-:Y:S02]  /*40a0*/  @P1 IMAD.MOV.U32 R5, RZ, RZ, R15 ;  /* 0x000000ffff051224 */ /* 0x000fe400078e000f */
[----:B------:R-:W-:Y:S01]  /*40b0*/  IMAD.MOV.U32 R15, RZ, RZ, R24 ;  /* 0x000000ffff0f7224 */ /* 0x000fe200078e0018 */
[----:B------:R-:W-:-:S03]  /*40c0*/  @P1 SEL R15, R19, R24, P0 ;  /* 0x00000018130f1207 */ /* 0x000fc60000000000 */
[----:B----4-:R-:W-:-:S14]  /*40d0*/  DSETP.GEU.AND P2, PT, |R4|, |R6|, PT ;  /* 0x400000060400722a */ /* 0x010fdc0003f4e200 */
[----:B------:R-:W-:-:S04]  /*40e0*/  @P2 ISETP.GE.U32.AND P0, PT, R22, R13, PT ;  /* 0x0000000d1600220c */ /* 0x000fc80003f06070 */
[----:B------:R-:W-:-:S13]  /*40f0*/  @P2 ISETP.GE.AND.EX P0, PT, R15, R14, PT, P0 ;  /* 0x0000000e0f00220c */ /* 0x000fda0003f06300 */
[----:B------:R-:W-:-:S06]  /*4100*/  @P2 DSETP.LT.OR P0, PT, |R6|, |R4|, !P0 ;  /* 0x400000040600222a */ /* 0x000fcc0004701600 */
[----:B------:R-:W-:Y:S02]  /*4110*/  @P2 FSEL R4, R4, R6, P0 ;  /* 0x0000000604042208 */ /* 0x000fe40000000000 */
[----:B------:R-:W-:Y:S02]  /*4120*/  @P2 FSEL R5, R5, R7, P0 ;  /* 0x0000000705052208 */ /* 0x000fe40000000000 */
[----:B------:R-:W-:Y:S01]  /*4130*/  @P2 SEL R14, R15, R14, P0 ;  /* 0x0000000e0f0e2207 */ /* 0x000fe20000000000 */
[----:B------:R-:W-:Y:S02]  /*4140*/  @P2 IMAD.MOV.U32 R6, RZ, RZ, R4 ;  /* 0x000000ffff062224 */ /* 0x000fe400078e0004 */
[----:B------:R-:W-:Y:S02]  /*4150*/  @P2 IMAD.MOV.U32 R7, RZ, RZ, R5 ;  /* 0x000000ffff072224 */ /* 0x000fe400078e0005 */
[----:B------:R-:W-:Y:S01]  /*4160*/  IMAD.MOV.U32 R5, RZ, RZ, R13 ;  /* 0x000000ffff057224 */ /* 0x000fe200078e000d */
[----:B------:R-:W-:Y:S01]  /*4170*/  @P2 SEL R5, R22, R13, P0 ;  /* 0x0000000d16052207 */ /* 0x000fe20000000000 */
        /* <DEDUP_REMOVED lines=13> */
[----:B------:R-:W-:-:S04]  /*4250*/  IADD3 R5, PT, PT, R17, 0xa00, RZ ;  /* 0x00000a0011057810 */ /* 0x000fc80007ffe0ff */
[----:B0-----:R-:W-:Y:S01]  /*4260*/  ISETP.GT.AND P1, PT, R5, UR4, PT ;  /* 0x0000000405007c0c */ /* 0x001fe2000bf24270 */
[----:B------:R-:W-:Y:S01]  /*4270*/  DSETP.GEU.AND P2, PT, |R10|, |R8|, PT ;  /* 0x400000080a00722a */ /* 0x000fe20003f4e200 */
[----:B------:R-:W-:-:S04]  /*4280*/  VIADD R5, R17, 0x500 ;  /* 0x0000050011057836 */ /* 0x000fc80000000000 */
[----:B------:R-:W-:-:S09]  /*4290*/  IMAD.MOV.U32 R17, RZ, RZ, R5 ;  /* 0x000000ffff117224 */ /* 0x000fd200078e0005 */
        /* <DEDUP_REMOVED lines=12> */
.L_x_655:
        /* <DEDUP_REMOVED lines=14> */
[----:B------:R-:W-:Y:S01]  /*4440*/  IMAD.IADD R7, R0, 0x1, R5 ;  /* 0x0000000100077824 */ /* 0x000fe200078e0205 */
[----:B------:R-:W-:-:S04]  /*4450*/  LEA.HI R4, R10, 0x1, RZ, 0x18 ;  /* 0x000000010a047811 */ /* 0x000fc800078fc0ff */
[C---:B------:R-:W-:Y:S02]  /*4460*/  IADD3 R14, P0, PT, R7.reuse, UR6, RZ ;  /* 0x00000006070e7c10 */ /* 0x040fe4000ff1e0ff */
[----:B------:R-:W-:Y:S01]  /*4470*/  LOP3.LUT R6, R4, 0x3, RZ, 0xc0, !PT ;  /* 0x0000000304067812 */ /* 0x000fe200078ec0ff */
[----:B------:R-:W-:Y:S02]  /*4480*/  IMAD.MOV.U32 R4, RZ, RZ, R0 ;  /* 0x000000ffff047224 */ /* 0x000fe400078e0000 */
[----:B------:R-:W-:Y:S02]  /*4490*/  IMAD.X R15, RZ, RZ, UR7, P0 ;  /* 0x00000007ff0f7e24 */ /* 0x000fe400080e06ff */
[----:B------:R-:W-:Y:S02]  /*44a0*/  IMAD.MOV R11, RZ, RZ, -R6 ;  /* 0x000000ffff0b7224 */ /* 0x000fe400078e0a06 */
[----:B0-----:R-:W-:-:S04]  /*44b0*/  IMAD.WIDE.U32 R2, R7, 0x8, R2 ;  /* 0x0000000807027825 */ /* 0x001fc800078e0002 */
[----:B------:R-:W-:Y:S02]  /*44c0*/  IMAD.MOV.U32 R12, RZ, RZ, R2 ;  /* 0x000000ffff0c7224 */ /* 0x000fe400078e0002 */
[----:B------:R-:W-:-:S07]  /*44d0*/  IMAD.MOV.U32 R13, RZ, RZ, R3 ;  /* 0x000000ffff0d7224 */ /* 0x000fce00078e0003 */
.L_x_663:
[----:B------:R-:W-:Y:S02]  /*44e0*/  IMAD.MOV.U32 R2, RZ, RZ, R12 ;  /* 0x000000ffff027224 */ /* 0x000fe400078e000c */
[----:B------:R-:W-:-:S06]  /*44f0*/  IMAD.MOV.U32 R3, RZ, RZ, R13 ;  /* 0x000000ffff037224 */ /* 0x000fcc00078e000d */
[----:B------:R-:W2:Y:S01]  /*4500*/  LDG.E.64 R2, desc[UR8][R2.64] ;  /* 0x0000000802027981 */ /* 0x000ea2000c1e1b00 */
[----:B------:R-:W-:Y:S01]  /*4510*/  VIADD R11, R11, 0x1 ;  /* 0x000000010b0b7836 */ /* 0x000fe20000000000 */
[----:B------:R-:W-:Y:S01]  /*4520*/  BSSY.RECONVERGENT B3, `(.L_x_661) ;  /* 0x000001b000037945 */ /* 0x000fe20003800200 */
[----:B------:R-:W-:Y:S01]  /*4530*/  IMAD.MOV.U32 R19, RZ, RZ, R23 ;  /* 0x000000ffff137224 */ /* 0x000fe200078e0017 */
[----:B------:R-:W-:Y:S01]  /*4540*/  MOV R7, R9 ;  /* 0x0000000900077202 */ /* 0x000fe20000000f00 */
[----:B------:R-:W-:Y:S01]  /*4550*/  IMAD.MOV.U32 R16, RZ, RZ, R24 ;  /* 0x000000ffff107224 */ /* 0x000fe200078e0018 */
[----:B------:R-:W-:Y:S01]  /*4560*/  ISETP.NE.AND P2, PT, R11, RZ, PT ;  /* 0x000000ff0b00720c */ /* 0x000fe20003f45270 */
[----:B------:R-:W-:Y:S01]  /*4570*/  IMAD.MOV.U32 R6, RZ, RZ, R8 ;  /* 0x000000ffff067224 */ /* 0x000fe200078e0008 */
[----:B------:R-:W-:Y:S01]  /*4580*/  IADD3 R12, P3, PT, R12, 0x800, RZ ;  /* 0x000008000c0c7810 */ /* 0x000fe20007f7e0ff */
[----:B------:R-:W-:Y:S02]  /*4590*/  IMAD.MOV.U32 R23, RZ, RZ, R14 ;  /* 0x000000ffff177224 */ /* 0x000fe400078e000e */
[----:B------:R-:W-:Y:S01]  /*45a0*/  IMAD.MOV.U32 R24, RZ, RZ, R15 ;  /* 0x000000ffff187224 */ /* 0x000fe200078e000f */
[----:B--2---:R-:W-:Y:S01]  /*45b0*/  DSETP.GEU.AND P0, PT, |R8|, |R2|, PT ;  /* 0x400000020800722a */ /* 0x004fe20003f0e200 */
[----:B------:R-:W-:-:S02]  /*45c0*/  IMAD.MOV.U32 R8, RZ, RZ, R2 ;  /* 0x000000ffff087224 */ /* 0x000fc400078e0002 */
        /* <DEDUP_REMOVED lines=16> */
.L_x_662:
[----:B------:R-:W-:Y:S05]  /*46d0*/  BSYNC.RECONVERGENT B3 ;  /* 0x0000000000037941 */ /* 0x000fea0003800200 */
.L_x_661:
[----:B------:R-:W-:Y:S01]  /*46e0*/  IADD3 R14, P0, PT, R14, 0x100, RZ ;  /* 0x000001000e0e7810 */ /* 0x000fe20007f1e0ff */
[----:B------:R-:W-:Y:S02]  /*46f0*/  VIADD R4, R4, 0x100 ;  /* 0x0000010004047836 */ /* 0x000fe40000000000 */
[----:B------:R-:W-:Y:S02]  /*4700*/  IMAD.X R13, RZ, RZ, R13, P3 ;  /* 0x000000ffff0d7224 */ /* 0x000fe400018e060d */
[----:B------:R-:W-:Y:S01]  /*4710*/  IMAD.X R15, RZ, RZ, R15, P0 ;  /* 0x000000ffff0f7224 */ /* 0x000fe200000e060f */
[----:B------:R-:W-:Y:S07]  /*4720*/  @P2 BRA `(.L_x_663) ;  /* 0xfffffffc006c2947 */ /* 0x000fee000383ffff */
.L_x_660:
[----:B------:R-:W-:Y:S05]  /*4730*/  BSYNC.RECONVERGENT B2 ;  /* 0x0000000000027941 */ /* 0x000fea0003800200 */
.L_x_659:
[----:B------:R-:W-:-:S13]  /*4740*/  ISETP.GE.U32.AND P0, PT, R10, 0x300, PT ;  /* 0x000003000a00780c */ /* 0x000fda0003f06070 */
[----:B------:R-:W-:Y:S05]  /*4750*/  @!P0 BRA `(.L_x_658) ;  /* 0x0000000400fc8947 */ /* 0x000fea0003800000 */
[----:B------:R-:W0:Y:S01]  /*4760*/  LDCU.128 UR12, c[0x0][0x380] ;  /* 0x00007000ff0c77ac */ /* 0x000e220008000c00 */
[----:B------:R-:W1:Y:S01]  /*4770*/  LDC.64 R20, c[0x0][0x380] ;  /* 0x0000e000ff147b82 */ /* 0x000e620000000a00 */
[C---:B------:R-:W-:Y:S01]  /*4780*/  IADD3 R7, P1, PT, R4.reuse, R5, RZ ;  /* 0x0000000504077210 */ /* 0x040fe20007f3e0ff */
[C---:B------:R-:W-:Y:S02]  /*4790*/  IMAD.IADD R16, R4.reuse, 0x1, R5 ;  /* 0x0000000104107824 */ /* 0x040fe400078e0205 */
[----:B------:R-:W-:Y:S02]  /*47a0*/  VIADD R22, R4, 0x200 ;  /* 0x0000020004167836 */ /* 0x000fe40000000000 */
[----:B------:R-:W-:Y:S02]  /*47b0*/  IMAD.X R10, RZ, RZ, RZ, P1 ;  /* 0x000000ffff0a7224 */ /* 0x000fe400008e06ff */
[----:B------:R-:W2:Y:S01]  /*47c0*/  LDC.64 R2, c[0x0][0x388] ;  /* 0x0000e200ff027b82 */ /* 0x000ea20000000a00 */
[----:B0-----:R-:W-:-:S02]  /*47d0*/  LEA R6, P2, R7, UR12, 0x3 ;  /* 0x0000000c07067c11 */ /* 0x001fc4000f8418ff */
[----:B------:R-:W-:Y:S02]  /*47e0*/  IADD3 R18, P0, PT, R16, UR14, RZ ;  /* 0x0000000e10127c10 */ /* 0x000fe4000ff1e0ff */
[----:B------:R-:W-:Y:S02]  /*47f0*/  IADD3 R6, P1, PT, R6, 0x1800, RZ ;  /* 0x0000180006067810 */ /* 0x000fe40007f3e0ff */
[----:B------:R-:W-:Y:S01]  /*4800*/  LEA.HI.X R5, R7, UR13, R10, 0x3, P2 ;  /* 0x0000000d07057c11 */ /* 0x000fe200090f1c0a */
[----:B-1----:R-:W-:-:S04]  /*4810*/  IMAD.WIDE.U32 R20, R16, 0x8, R20 ;  /* 0x0000000810147825 */ /* 0x002fc800078e0014 */
[----:B------:R-:W-:Y:S02]  /*4820*/  IMAD.X R19, RZ, RZ, UR15, P0 ;  /* 0x0000000fff137e24 */ /* 0x000fe400080e06ff */
[----:B------:R-:W-:-:S07]  /*4830*/  IMAD.X R5, RZ, RZ, R5, P1 ;  /* 0x000000ffff057224 */ /* 0x000fce00008e0605 */
.L_x_672:
[----:B------:R-:W3:Y:S01]  /*4840*/  LDG.E.64 R14, desc[UR8][R20.64] ;  /* 0x00000008140e7981 */ /* 0x000ee2000c1e1b00 */
[----:B------:R-:W-:-:S05]  /*4850*/  IMAD.MOV.U32 R4, RZ, RZ, R6 ;  /* 0x000000ffff047224 */ /* 0x000fca00078e0006 */
[----:B------:R0:W5:Y:S04]  /*4860*/  LDG.E.64 R10, desc[UR8][R4.64+-0x1000] ;  /* 0xfff00008040a7981 */ /* 0x000168000c1e1b00 */
[----:B------:R0:W5:Y:S01]  /*4870*/  LDG.E.64 R6, desc[UR8][R4.64+-0x800] ;  /* 0xfff8000804067981 */ /* 0x000162000c1e1b00 */
[----:B------:R-:W-:Y:S01]  /*4880*/  BSSY.RECONVERGENT B2, `(.L_x_664) ;  /* 0x0000015000027945 */ /* 0x000fe20003800200 */
[----:B------:R-:W-:Y:S02]  /*4890*/  IMAD.MOV.U32 R26, RZ, RZ, R18 ;  /* 0x000000ffff1a7224 */ /* 0x000fe400078e0012 */
[----:B------:R-:W-:Y:S01]  /*48a0*/  IMAD.MOV.U32 R25, RZ, RZ, R19 ;  /* 0x000000ffff197224 */ /* 0x000fe200078e0013 */
[----:B---3--:R-:W-:Y:S01]  /*48b0*/  DSETP.GEU.AND P0, PT, |R8|, |R14|, PT ;  /* 0x4000000e0800722a */ /* 0x008fe20003f0e200 */
[----:B------:R-:W-:Y:S01]  /*48c0*/  MOV R12, R14 ;  /* 0x0000000e000c7202 */ /* 0x000fe20000000f00 */
[----:B------:R-:W-:-:S12]  /*48d0*/  IMAD.MOV.U32 R13, RZ, RZ, R15 ;  /* 0x000000ffff0d7224 */ /* 0x000fd800078e000f */
        /* <DEDUP_REMOVED lines=15> */
.L_x_665:
[----:B------:R-:W-:Y:S05]  /*49d0*/  BSYNC.RECONVERGENT B2 ;  /* 0x0000000000027941 */ /* 0x000fea0003800200 */
.L_x_664:
[----:B-----5:R-:W-:Y:S01]  /*49e0*/  DSETP.GEU.AND P0, PT, |R12|, |R10|, PT ;  /* 0x4000000a0c00722a */ /* 0x020fe20003f0e200 */
[----:B------:R-:W-:Y:S01]  /*49f0*/  VIADD R9, R16, 0x100 ;  /* 0x0000010010097836 */ /* 0x000fe20000000000 */
[----:B------:R-:W-:Y:S01]  /*4a00*/  BSSY.RECONVERGENT B2, `(.L_x_666) ;  /* 0x0000016000027945 */ /* 0x000fe20003800200 */
[----:B------:R-:W-:-:S03]  /*4a10*/  IMAD.MOV.U32 R8, RZ, RZ, R10 ;  /* 0x000000ffff087224 */ /* 0x000fc600078e000a */
[----:B--2---:R-:W-:Y:S01]  /*4a20*/  IADD3 R23, P1, PT, R9, R2, RZ ;  /* 0x0000000209177210 */ /* 0x004fe20007f3e0ff */
[----:B------:R-:W-:-:S04]  /*4a30*/  IMAD.MOV.U32 R9, RZ, RZ, R11 ;  /* 0x000000ffff097224 */ /* 0x000fc800078e000b */
[----:B------:R-:W-:Y:S02]  /*4a40*/  IMAD.X R24, RZ, RZ, R3, P1 ;  /* 0x000000ffff187224 */ /* 0x000fe400008e0603 */
[----:B------:R-:W-:Y:S02]  /*4a50*/  IMAD.MOV.U32 R15, RZ, RZ, R23 ;  /* 0x000000ffff0f7224 */ /* 0x000fe400078e0017 */
[----:B------:R-:W-:Y:S01]  /*4a60*/  IMAD.MOV.U32 R14, RZ, RZ, R24 ;  /* 0x000000ffff0e7224 */ /* 0x000fe200078e0018 */
        /* <DEDUP_REMOVED lines=15> */
.L_x_667:
[----:B------:R-:W-:Y:S05]  /*4b60*/  BSYNC.RECONVERGENT B2 ;  /* 0x0000000000027941 */ /* 0x000fea0003800200 */
.L_x_666:
[----:B------:R0:W5:Y:S01]  /*4b70*/  LDG.E.64 R10, desc[UR8][R4.64] ;  /* 0x00000008040a7981 */ /* 0x000162000c1e1b00 */
[----:B------:R-:W-:Y:S01]  /*4b80*/  DSETP.GEU.AND P0, PT, |R8|, |R6|, PT ;  /* 0x400000060800722a */ /* 0x000fe20003f0e200 */
[----:B------:R-:W-:Y:S01]  /*4b90*/  VIADD R13, R16, 0x200 ;  /* 0x00000200100d7836 */ /* 0x000fe20000000000 */
[----:B------:R-:W-:Y:S01]  /*4ba0*/  BSSY.RECONVERGENT B2, `(.L_x_668) ;  /* 0x0000016000027945 */ /* 0x000fe20003800200 */
[----:B------:R-:W-:-:S03]  /*4bb0*/  MOV R12, R6 ;  /* 0x00000006000c7202 */ /* 0x000fc60000000f00 */
[----:B------:R-:W-:Y:S01]  /*4bc0*/  IADD3 R24, P1, PT, R13, R2, RZ ;  /* 0x000000020d187210 */ /* 0x000fe20007f3e0ff */
[----:B------:R-:W-:-:S04]  /*4bd0*/  IMAD.MOV.U32 R13, RZ, RZ, R7 ;  /* 0x000000ffff0d7224 */ /* 0x000fc800078e0007 */
[----:B------:R-:W-:Y:S02]  /*4be0*/  IMAD.X R23, RZ, RZ, R3, P1 ;  /* 0x000000ffff177224 */ /* 0x000fe400008e0603 */
        /* <DEDUP_REMOVED lines=17> */
.L_x_669:
[----:B------:R-:W-:Y:S05]  /*4d00*/  BSYNC.RECONVERGENT B2 ;  /* 0x0000000000027941 */ /* 0x000fea0003800200 */
.L_x_668:
[----:B-----5:R-:W-:Y:S01]  /*4d10*/  DSETP.GEU.AND P0, PT, |R12|, |R10|, PT ;  /* 0x4000000a0c00722a */ /* 0x020fe20003f0e200 */
[----:B------:R-:W-:Y:S01]  /*4d20*/  VIADD R7, R16, 0x300 ;  /* 0x0000030010077836 */ /* 0x000fe20000000000 */
[----:B------:R-:W-:Y:S01]  /*4d30*/  BSSY.RECONVERGENT B2, `(.L_x_670) ;  /* 0x0000016000027945 */ /* 0x000fe20003800200 */
[----:B------:R-:W-:Y:S02]  /*4d40*/  IMAD.MOV.U32 R8, RZ, RZ, R10 ;  /* 0x000000ffff087224 */ /* 0x000fe400078e000a */
[----:B------:R-:W-:Y:S01]  /*4d50*/  IMAD.MOV.U32 R9, RZ, RZ, R11 ;  /* 0x000000ffff097224 */ /* 0x000fe200078e000b */
[----:B------:R-:W-:-:S05]  /*4d60*/  IADD3 R7, P1, PT, R7, R2, RZ ;  /* 0x0000000207077210 */ /* 0x000fca0007f3e0ff */
        /* <DEDUP_REMOVED lines=18> */
.L_x_671:
[----:B------:R-:W-:Y:S05]  /*4e90*/  BSYNC.RECONVERGENT B2 ;  /* 0x0000000000027941 */ /* 0x000fea0003800200 */
.L_x_670:
[----:B------:R-:W-:Y:S01]  /*4ea0*/  VIADD R10, R22, 0x200 ;  /* 0x00000200160a7836 */ /* 0x000fe20000000000 */
[----:B------:R-:W-:Y:S01]  /*4eb0*/  IADD3 R6, P2, PT, R4, 0x2000, RZ ;  /* 0x0000200004067810 */ /* 0x000fe20007f5e0ff */
[----:B------:R-:W-:Y:S01]  /*4ec0*/  VIADD R22, R22, 0x400 ;  /* 0x0000040016167836 */ /* 0x000fe20000000000 */
[----:B------:R-:W-:Y:S01]  /*4ed0*/  IADD3 R18, P1, PT, R18, 0x400, RZ ;  /* 0x0000040012127810 */ /* 0x000fe20007f3e0ff */
[----:B------:R-:W-:Y:S01]  /*4ee0*/  VIADD R16, R16, 0x400 ;  /* 0x0000040010107836 */ /* 0x000fe20000000000 */
[----:B------:R-:W-:Y:S01]  /*4ef0*/  ISETP.GE.AND P0, PT, R10, R17, PT ;  /* 0x000000110a00720c */ /* 0x000fe20003f06270 */
[----:B------:R-:W-:Y:S01]  /*4f00*/  IMAD.X R5, RZ, RZ, R5, P2 ;  /* 0x000000ffff057224 */ /* 0x000fe200010e0605 */
[----:B------:R-:W-:Y:S02]  /*4f10*/  IADD3 R20, P2, PT, R20, 0x2000, RZ ;  /* 0x0000200014147810 */ /* 0x000fe40007f5e0ff */
[----:B------:R-:W-:-:S03]  /*4f20*/  IADD3.X R19, PT, PT, RZ, R19, RZ, P1, !PT ;  /* 0x00000013ff137210 */ /* 0x000fc60000ffe4ff */
[----:B------:R-:W-:-:S06]  /*4f30*/  IMAD.X R21, RZ, RZ, R21, P2 ;  /* 0x000000ffff157224 */ /* 0x000fcc00010e0615 */
[----:B------:R-:W-:Y:S05]  /*4f40*/  @!P0 BRA `(.L_x_672) ;  /* 0xfffffff8003c8947 */ /* 0x000fea000383ffff */
.L_x_658:
[----:B------:R-:W-:Y:S05]  /*4f50*/  BSYNC.RECONVERGENT B1 ;  /* 0x0000000000017941 */ /* 0x000fea0003800200 */
.L_x_657:
        /* <DEDUP_REMOVED lines=32> */
.L_x_674:
[----:B------:R-:W-:Y:S05]  /*5160*/  BSYNC.RECONVERGENT B1 ;  /* 0x0000000000017941 */ /* 0x000fea0003800200 */
.L_x_673:
        /* <DEDUP_REMOVED lines=31> */
.L_x_676:
[----:B------:R-:W-:Y:S05]  /*5360*/  BSYNC.RECONVERGENT B1 ;  /* 0x0000000000017941 */ /* 0x000fea0003800200 */
.L_x_675:
        /* <DEDUP_REMOVED lines=31> */
.L_x_678:
[----:B------:R-:W-:Y:S05]  /*5560*/  BSYNC.RECONVERGENT B1 ;  /* 0x0000000000017941 */ /* 0x000fea0003800200 */
.L_x_677:
[----:B------:R-:W-:Y:S01]  /*5570*/  ISETP.GT.AND P0, PT, R10, 0x17, PT ;  /* 0x000000170a00780c */ /* 0x000fe20003f04270 */
[----:B-1----:R1:W1:Y:S01]  /*5580*/  SHFL.DOWN PT, R6, R2, 0x8, 0x1f ;  /* 0x09001f0002067f89 */ /* 0x00226200000e0000 */
[----:B------:R-:W-:Y:S01]  /*5590*/  BSSY.RECONVERGENT B1, `(.L_x_679) ;  /* 0x000001d000017945 */ /* 0x000fe20003800200 */
[----:B0-----:R-:W-:Y:S01]  /*55a0*/  IMAD.MOV.U32 R8, RZ, RZ, R11 ;  /* 0x000000ffff087224 */ /* 0x001fe200078e000b */
[----:B------:R-:W-:Y:S01]  /*55b0*/  MOV R4, R2 ;  /* 0x0000000200047202 */ /* 0x000fe20000000f00 */
[----:B--2---:R0:W2:Y:S01]  /*55c0*/  SHFL.DOWN PT, R7, R3, 0x8, 0x1f ;  /* 0x09001f0003077f89 */ /* 0x0040a200000e0000 */
[----:B------:R-:W-:Y:S02]  /*55d0*/  IMAD.MOV.U32 R9, RZ, RZ, R12 ;  /* 0x000000ffff097224 */ /* 0x000fe400078e000c */
[----:B------:R-:W-:Y:S01]  /*55e0*/  IMAD.MOV.U32 R5, RZ, RZ, R3 ;  /* 0x000000ffff057224 */ /* 0x000fe200078e0003 */
[----:B---3--:R0:W3:Y:S04]  /*55f0*/  SHFL.DOWN PT, R14, R11, 0x8, 0x1f ;  /* 0x09001f000b0e7f89 */ /* 0x0080e800000e0000 */
        /* <DEDUP_REMOVED lines=22> */
.L_x_680:
[----:B------:R-:W-:Y:S05]  /*5760*/  BSYNC.RECONVERGENT B1 ;  /* 0x0000000000017941 */ /* 0x000fea0003800200 */
.L_x_679:
        /* <DEDUP_REMOVED lines=31> */
.L_x_682:
[----:B------:R-:W-:Y:S05]  /*5960*/  BSYNC.RECONVERGENT B1 ;  /* 0x0000000000017941 */ /* 0x000fea0003800200 */
.L_x_681:
        /* <DEDUP_REMOVED lines=11> */
.L_x_684:
[----:B------:R-:W-:Y:S05]  /*5a20*/  BSYNC.RECONVERGENT B1 ;  /* 0x0000000000017941 */ /* 0x000fea0003800200 */
.L_x_683:
        /* <DEDUP_REMOVED lines=31> */
.L_x_686:
[----:B------:R-:W-:Y:S05]  /*5c20*/  BSYNC.RECONVERGENT B1 ;  /* 0x0000000000017941 */ /* 0x000fea0003800200 */
.L_x_685:
        /* <DEDUP_REMOVED lines=23> */
.L_x_688:
[----:B------:R-:W-:Y:S05]  /*5da0*/  BSYNC.RECONVERGENT B1 ;  /* 0x0000000000017941 */ /* 0x000fea0003800200 */
.L_x_687:
[----:B------:R-:W-:Y:S01]  /*5db0*/  DSETP.GEU.AND P0, PT, |R4|, |R10|, PT ;  /* 0x4000000a0400722a */ /* 0x000fe20003f0e200 */
[----:B------:R-:W-:Y:S01]  /*5dc0*/  BSSY.RECONVERGENT B1, `(.L_x_689) ;  /* 0x0000014000017945 */ /* 0x000fe20003800200 */
[----:B------:R-:W-:Y:S01]  /*5dd0*/  IMAD.MOV.U32 R2, RZ, RZ, R10 ;  /* 0x000000ffff027224 */ /* 0x000fe200078e000a */
[----:B------:R-:W-:Y:S01]  /*5de0*/  MOV R3, R11 ;  /* 0x0000000b00037202 */ /* 0x000fe20000000f00 */
        /* <DEDUP_REMOVED lines=17> */
.L_x_690:
[----:B------:R-:W-:Y:S05]  /*5f00*/  BSYNC.RECONVERGENT B1 ;  /* 0x0000000000017941 */ /* 0x000fea0003800200 */
.L_x_689:
        /* <DEDUP_REMOVED lines=23> */
.L_x_692:
[----:B------:R-:W-:Y:S05]  /*6080*/  BSYNC.RECONVERGENT B1 ;  /* 0x0000000000017941 */ /* 0x000fea0003800200 */
.L_x_691:
        /* <DEDUP_REMOVED lines=21> */
.L_x_694:
[----:B------:R-:W-:Y:S05]  /*61e0*/  BSYNC.RECONVERGENT B1 ;  /* 0x0000000000017941 */ /* 0x000fea0003800200 */
.L_x_693:
        /* <DEDUP_REMOVED lines=21> */
.L_x_696:
[----:B------:R-:W-:Y:S05]  /*6340*/  BSYNC.RECONVERGENT B1 ;  /* 0x0000000000017941 */ /* 0x000fea0003800200 */
.L_x_695:
        /* <DEDUP_REMOVED lines=20> */
.L_x_616:
[----:B------:R-:W-:Y:S05]  /*6490*/  BSYNC.RECONVERGENT B0 ;  /* 0x0000000000007941 */ /* 0x000fea0003800200 */
.L_x_583:
[----:B------:R-:W-:Y:S05]  /*64a0*/  @P1 EXIT ;  /* 0x000000000000194d */ /* 0x000fea0003800000 */
[----:B012-4-:R-:W0:Y:S02]  /*64b0*/  LDC.64 R4, c[0x0][0x390] ;  /* 0x0000e400ff047b82 */ /* 0x017e240000000a00 */
[----:B0-----:R-:W-:Y:S04]  /*64c0*/  STG.E.64 desc[UR8][R4.64], R2 ;  /* 0x0000000204007986 */ /* 0x001fe8000c101b08 */
[----:B------:R-:W-:Y:S01]  /*64d0*/  STG.E.64 desc[UR8][R4.64+0x8], R14 ;  /* 0x0000080e04007986 */ /* 0x000fe2000c101b08 */
[----:B------:R-:W-:Y:S05]  /*64e0*/  EXIT ;  /* 0x000000000000794d */ /* 0x000fea0003800000 */
.L_x_697:
        /* <DEDUP_REMOVED lines=9> */
.L_x_732:


//--------------------- .text._Z18kernel_extract_colPdS_iiii --------------------------
	.section	.text._Z18kernel_extract_colPdS_iiii,"ax",@progbits
	.align	128
        .global         _Z18kernel_extract_colPdS_iiii
        .type           _Z18kernel_extract_colPdS_iiii,@function
        .size           _Z18kernel_extract_colPdS_iiii,(.L_x_733 - _Z18kernel_extract_colPdS_iiii)
        .other          _Z18kernel_extract_colPdS_iiii,@"STO_CUDA_ENTRY STV_DEFAULT"
_Z18kernel_extract_colPdS_iiii:
.text._Z18kernel_extract_colPdS_iiii:
[----:B------:R-:W-:Y:S01]  /*0000*/  LDC R1, c[0x0][0x37c] ;  /* 0x0000df00ff017b82 */ /* 0x000fe20000000800 */
[----:B------:R-:W0:Y:S07]  /*0010*/  S2R R3, SR_TID.X ;  /* 0x0000000000037919 */ /* 0x000e2e0000002100 */
[----:B------:R-:W0:Y:S01]  /*0020*/  S2UR UR4, SR_CTAID.X ;  /* 0x00000000000479c3 */ /* 0x000e220000002500 */
[----:B------:R-:W1:Y:S01]  /*0030*/  LDCU UR8, c[0x0][0x398] ;  /* 0x00007300ff0877ac */ /* 0x000e620008000800 */
[----:B------:R-:W2:Y:S06]  /*0040*/  LDCU UR9, c[0x0][0x390] ;  /* 0x00007200ff0977ac */ /* 0x000eac0008000800 */
[----:B------:R-:W0:Y:S01]  /*0050*/  LDC R2, c[0x0][0x360] ;  /* 0x0000d800ff027b82 */ /* 0x000e220000000800 */
[----:B------:R-:W3:Y:S01]  /*0060*/  LDCU UR5, c[0x0][0x370] ;  /* 0x00006e00ff0577ac */ /* 0x000ee20008000800 */
[----:B0-----:R-:W-:-:S05]  /*0070*/  IMAD R0, R2, UR4, R3 ;  /* 0x0000000402007c24 */ /* 0x001fca000f8e0203 */
[----:B-1----:R-:W-:Y:S01]  /*0080*/  IADD3 R7, PT, PT, R0, UR8, RZ ;  /* 0x0000000800077c10 */ /* 0x002fe2000fffe0ff */
[----:B---3--:R-:W-:-:S03]  /*0090*/  IMAD R0, R2, UR5, RZ ;  /* 0x0000000502007c24 */ /* 0x008fc6000f8e02ff */
[----:B--2---:R-:W-:-:S13]  /*00a0*/  ISETP.GE.AND P0, PT, R7, UR9, PT ;  /* 0x0000000907007c0c */ /* 0x004fda000bf06270 */
[----:B------:R-:W-:Y:S05]  /*00b0*/  @P0 EXIT ;  /* 0x000000000000094d */ /* 0x000fea0003800000 */
[----:B------:R-:W0:Y:S01]  /*00c0*/  I2F.U32.RP R6, R0 ;  /* 0x0000000000067306 */ /* 0x000e220000209000 */
[C---:B------:R-:W-:Y:S01]  /*00d0*/  IMAD.IADD R4, R0.reuse, 0x1, R7 ;  /* 0x0000000100047824 */ /* 0x040fe200078e0207 */
[----:B------:R-:W-:Y:S01]  /*00e0*/  IADD3 R9, PT, PT, RZ, -R0, RZ ;  /* 0x80000000ff097210 */ /* 0x000fe20007ffe0ff */
[----:B------:R-:W1:Y:S01]  /*00f0*/  LDCU UR11, c[0x0][0x394] ;  /* 0x00007280ff0b77ac */ /* 0x000e620008000800 */
[----:B------:R-:W-:Y:S01]  /*0100*/  ISETP.NE.U32.AND P2, PT, R0, RZ, PT ;  /* 0x000000ff0000720c */ /* 0x000fe20003f45070 */
[----:B------:R-:W-:Y:S01]  /*0110*/  BSSY.RECONVERGENT B0, `(.L_x_698) ;  /* 0x0000031000007945 */ /* 0x000fe20003800200 */
[C---:B------:R-:W-:Y:S01]  /*0120*/  ISETP.GE.AND P0, PT, R4.reuse, UR9, PT ;  /* 0x0000000904007c0c */ /* 0x040fe2000bf06270 */
[----:B------:R-:W2:Y:S01]  /*0130*/  LDCU.64 UR6, c[0x0][0x358] ;  /* 0x00006b00ff0677ac */ /* 0x000ea20008000a00 */
[----:B------:R-:W-:Y:S02]  /*0140*/  VIMNMX R5, PT, PT, R4, UR9, !PT ;  /* 0x0000000904057c48 */ /* 0x000fe4000ffe0100 */
[----:B------:R-:W-:-:S04]  /*0150*/  SEL R8, RZ, 0x1, P0 ;  /* 0x00000001ff087807 */ /* 0x000fc80000000000 */
[----:B------:R-:W-:Y:S01]  /*0160*/  IADD3 R5, PT, PT, R5, -R4, -R8 ;  /* 0x8000000405057210 */ /* 0x000fe20007ffe808 */
[----:B0-----:R-:W0:Y:S02]  /*0170*/  MUFU.RCP R6, R6 ;  /* 0x0000000600067308 */ /* 0x001e240000001000 */
[----:B0-----:R-:W-:-:S06]  /*0180*/  VIADD R2, R6, 0xffffffe ;  /* 0x0ffffffe06027836 */ /* 0x001fcc0000000000 */
[----:B------:R0:W3:Y:S02]  /*0190*/  F2I.FTZ.U32.TRUNC.NTZ R3, R2 ;  /* 0x0000000200037305 */ /* 0x0000e4000021f000 */
[----:B0-----:R-:W-:Y:S02]  /*01a0*/  HFMA2 R2, -RZ, RZ, 0, 0 ;  /* 0x00000000ff027431 */ /* 0x001fe400000001ff */
[----:B---3--:R-:W-:-:S04]  /*01b0*/  IMAD R9, R9, R3, RZ ;  /* 0x0000000309097224 */ /* 0x008fc800078e02ff */
[----:B------:R-:W-:-:S06]  /*01c0*/  IMAD.HI.U32 R6, R3, R9, R2 ;  /* 0x0000000903067227 */ /* 0x000fcc00078e0002 */
[----:B------:R-:W-:Y:S02]  /*01d0*/  IMAD.HI.U32 R9, R6, R5, RZ ;  /* 0x0000000506097227 */ /* 0x000fe400078e00ff */
[----:B------:R-:W0:Y:S02]  /*01e0*/  LDC R6, c[0x0][0x39c] ;  /* 0x0000e700ff067b82 */ /* 0x000e240000000800 */
[----:B------:R-:W-:-:S04]  /*01f0*/  IMAD.MOV R2, RZ, RZ, -R9 ;  /* 0x000000ffff027224 */ /* 0x000fc800078e0a09 */
[----:B------:R-:W-:Y:S02]  /*0200*/  IMAD R5, R0, R2, R5 ;  /* 0x0000000200057224 */ /* 0x000fe400078e0205 */
[----:B------:R-:W3:Y:S03]  /*0210*/  LDC.64 R2, c[0x0][0x388] ;  /* 0x0000e200ff027b82 */ /* 0x000ee60000000a00 */
[----:B------:R-:W-:-:S13]  /*0220*/  ISETP.GE.U32.AND P0, PT, R5, R0, PT ;  /* 0x000000000500720c */ /* 0x000fda0003f06070 */
[----:B------:R-:W-:Y:S01]  /*0230*/  @P0 IADD3 R5, PT, PT, -R0, R5, RZ ;  /* 0x0000000500050210 */ /* 0x000fe20007ffe1ff */
[----:B------:R-:W-:-:S03]  /*0240*/  @P0 VIADD R9, R9, 0x1 ;  /* 0x0000000109090836 */ /* 0x000fc60000000000 */
[----:B------:R-:W-:Y:S02]  /*0250*/  ISETP.GE.U32.AND P1, PT, R5, R0, PT ;  /* 0x000000000500720c */ /* 0x000fe40003f26070 */
[----:B------:R-:W4:Y:S11]  /*0260*/  LDC.64 R4, c[0x0][0x380] ;  /* 0x0000e000ff047b82 */ /* 0x000f360000000a00 */
[----:B------:R-:W-:-:S02]  /*0270*/  @P1 IADD3 R9, PT, PT, R9, 0x1, RZ ;  /* 0x0000000109091810 */ /* 0x000fc40007ffe0ff */
[----:B------:R-:W-:-:S04]  /*0280*/  @!P2 LOP3.LUT R9, RZ, R0, RZ, 0x33, !PT ;  /* 0x00000000ff09a212 */ /* 0x000fc800078e33ff */
[----:B------:R-:W-:-:S04]  /*0290*/  IADD3 R9, PT, PT, R8, R9, RZ ;  /* 0x0000000908097210 */ /* 0x000fc80007ffe0ff */
[C---:B------:R-:W-:Y:S02]  /*02a0*/  LOP3.LUT R8, R9.reuse, 0x3, RZ, 0xc0, !PT ;  /* 0x0000000309087812 */ /* 0x040fe400078ec0ff */
[----:B------:R-:W-:Y:S02]  /*02b0*/  ISETP.GE.U32.AND P0, PT, R9, 0x3, PT ;  /* 0x000000030900780c */ /* 0x000fe40003f06070 */
[----:B------:R-:W-:-:S13]  /*02c0*/  ISETP.NE.AND P1, PT, R8, 0x3, PT ;  /* 0x000000030800780c */ /* 0x000fda0003f25270 */
[----:B0123--:R-:W-:Y:S05]  /*02d0*/  @!P1 BRA `(.L_x_699) ;  /* 0x0000000000509947 */ /* 0x00ffea0003800000 */
[----:B------:R-:W0:Y:S01]  /*02e0*/  LDC.64 R12, c[0x0][0x388] ;  /* 0x0000e200ff0c7b82 */ /* 0x000e220000000a00 */
[----:B------:R-:W1:Y:S01]  /*02f0*/  LDCU UR10, c[0x0][0x39c] ;  /* 0x00007380ff0a77ac */ /* 0x000e620008000800 */
[----:B------:R-:W-:Y:S01]  /*0300*/  VIADD R9, R9, 0x1 ;  /* 0x0000000109097836 */ /* 0x000fe20000000000 */
[----:B------:R-:W-:-:S05]  /*0310*/  UIMAD.WIDE UR4, UR8, 0x8, URZ ;  /* 0x00000008080478a5 */ /* 0x000fca000f8e02ff */
[----:B------:R-:W1:Y:S08]  /*0320*/  LDC R18, c[0x0][0x394] ;  /* 0x0000e500ff127b82 */ /* 0x000e700000000800 */
[----:B------:R-:W2:Y:S01]  /*0330*/  LDC.64 R10, c[0x0][0x380] ;  /* 0x0000e000ff0a7b82 */ /* 0x000ea20000000a00 */
[----:B0-----:R-:W-:Y:S02]  /*0340*/  IADD3 R8, P1, PT, R12, -UR4, RZ ;  /* 0x800000040c087c10 */ /* 0x001fe4000ff3e0ff */
[----:B------:R-:W-:-:S02]  /*0350*/  LOP3.LUT R12, R9, 0x3, RZ, 0xc0, !PT ;  /* 0x00000003090c7812 */ /* 0x000fc400078ec0ff */
[----:B------:R-:W-:Y:S02]  /*0360*/  IADD3.X R9, PT, PT, R13, ~UR5, RZ, P1, !PT ;  /* 0x800000050d097c10 */ /* 0x000fe40008ffe4ff */
[----:B------:R-:W-:Y:S01]  /*0370*/  IADD3 R16, PT, PT, -R12, RZ, RZ ;  /* 0x000000ff0c107210 */ /* 0x000fe20007ffe1ff */
[----:B-1----:R-:W-:-:S07]  /*0380*/  IMAD R17, R7, R18, UR10 ;  /* 0x0000000a07117e24 */ /* 0x002fce000f8e0212 */
.L_x_700:
[----:B0-2---:R-:W-:-:S06]  /*0390*/  IMAD.WIDE R14, R17, 0x8, R10 ;  /* 0x00000008110e7825 */ /* 0x005fcc00078e020a */
[----:B------:R-:W2:Y:S01]  /*03a0*/  LDG.E.64 R14, desc[UR6][R14.64] ;  /* 0x000000060e0e7981 */ /* 0x000ea2000c1e1b00 */
[----:B------:R-:W-:Y:S01]  /*03b0*/  IMAD.WIDE R12, R7, 0x8, R8 ;  /* 0x00000008070c7825 */ /* 0x000fe200078e0208 */
[----:B------:R-:W-:-:S03]  /*03c0*/  IADD3 R16, PT, PT, R16, 0x1, RZ ;  /* 0x0000000110107810 */ /* 0x000fc60007ffe0ff */
[----:B------:R-:W-:Y:S01]  /*03d0*/  IMAD R17, R0, R18, R17 ;  /* 0x0000001200117224 */ /* 0x000fe200078e0211 */
[----:B------:R-:W-:Y:S01]  /*03e0*/  ISETP.NE.AND P1, PT, R16, RZ, PT ;  /* 0x000000ff1000720c */ /* 0x000fe20003f25270 */
[----:B------:R-:W-:Y:S01]  /*03f0*/  IMAD.IADD R7, R0, 0x1, R7 ;  /* 0x0000000100077824 */ /* 0x000fe200078e0207 */
[----:B--2---:R0:W-:Y:S11]  /*0400*/  STG.E.64 desc[UR6][R12.64], R14 ;  /* 0x0000000e0c007986 */ /* 0x0041f6000c101b06 */
[----:B------:R-:W-:Y:S05]  /*0410*/  @P1 BRA `(.L_x_700) ;  /* 0xfffffffc00dc1947 */ /* 0x000fea000383ffff */
.L_x_699:
[----:B------:R-:W-:Y:S05]  /*0420*/  BSYNC.RECONVERGENT B0 ;  /* 0x0000000000007941 */ /* 0x000fea0003800200 */
.L_x_698:
[----:B------:R-:W-:Y:S05]  /*0430*/  @!P0 EXIT ;  /* 0x000000000000894d */ /* 0x000fea0003800000 */
.L_x_701:
[----:B-1----:R-:W-:-:S04]  /*0440*/  IMAD R9, R7, UR11, R6 ;  /* 0x0000000b07097c24 */ /* 0x002fc8000f8e0206 */
[----:B----4-:R-:W-:-:S06]  /*0450*/  IMAD.WIDE R8, R9, 0x8, R4 ;  /* 0x0000000809087825 */ /* 0x010fcc00078e0204 */
[----:B------:R-:W2:Y:S01]  /*0460*/  LDG.E.64 R8, desc[UR6][R8.64] ;  /* 0x0000000608087981 */ /* 0x000ea2000c1e1b00 */
[----:B0-----:R-:W-:Y:S02]  /*0470*/  IADD3 R15, PT, PT, R0, R7, RZ ;  /* 0x00000007000f7210 */ /* 0x001fe40007ffe0ff */
[----:B------:R-:W-:-:S03]  /*0480*/  IADD3 R11, PT, PT, R7, -UR8, RZ ;  /* 0x80000008070b7c10 */ /* 0x000fc6000fffe0ff */
[----:B------:R-:W-:Y:S02]  /*0490*/  IMAD R13, R15, UR11, R6 ;  /* 0x0000000b0f0d7c24 */ /* 0x000fe4000f8e0206 */
[----:B------:R-:W-:-:S04]  /*04a0*/  IMAD.WIDE R10, R11, 0x8, R2 ;  /* 0x000000080b0a7825 */ /* 0x000fc800078e0202 */
[----:B------:R-:W-:Y:S01]  /*04b0*/  IMAD.WIDE R12, R13, 0x8, R4 ;  /* 0x000000080d0c7825 */ /* 0x000fe200078e0204 */
[----:B--2---:R0:W-:Y:S05]  /*04c0*/  STG.E.64 desc[UR6][R10.64], R8 ;  /* 0x000000080a007986 */ /* 0x0041ea000c101b06 */
[----:B------:R-:W2:Y:S01]  /*04d0*/  LDG.E.64 R12, desc[UR6][R12.64] ;  /* 0x000000060c0c7981 */ /* 0x000ea2000c1e1b00 */
[C---:B------:R-:W-:Y:S02]  /*04e0*/  IMAD.IADD R7, R0.reuse, 0x1, R15 ;  /* 0x0000000100077824 */ /* 0x040fe400078e020f */
[----:B------:R-:W-:-:S04]  /*04f0*/  IMAD.WIDE R14, R0, 0x8, R10 ;  /* 0x00000008000e7825 */ /* 0x000fc800078e020a */
[----:B------:R-:W-:-:S04]  /*0500*/  IMAD R17, R7, UR11, R6 ;  /* 0x0000000b07117c24 */ /* 0x000fc8000f8e0206 */
[----:B------:R-:W-:Y:S01]  /*0510*/  IMAD.WIDE R16, R17, 0x8, R4 ;  /* 0x0000000811107825 */ /* 0x000fe200078e0204 */
[C---:B------:R-:W-:Y:S01]  /*0520*/  IADD3 R7, PT, PT, R0.reuse, R7, RZ ;  /* 0x0000000700077210 */ /* 0x040fe20007ffe0ff */
[----:B--2---:R1:W-:Y:S04]  /*0530*/  STG.E.64 desc[UR6][R14.64], R12 ;  /* 0x0000000c0e007986 */ /* 0x0043e8000c101b06 */
[----:B------:R-:W2:Y:S01]  /*0540*/  LDG.E.64 R16, desc[UR6][R16.64] ;  /* 0x0000000610107981 */ /* 0x000ea2000c1e1b00 */
[----:B------:R-:W-:Y:S02]  /*0550*/  IMAD R21, R7, UR11, R6 ;  /* 0x0000000b07157c24 */ /* 0x000fe4000f8e0206 */
[----:B------:R-:W-:-:S04]  /*0560*/  IMAD.WIDE R18, R0, 0x8, R14 ;  /* 0x0000000800127825 */ /* 0x000fc800078e020e */
[----:B0-----:R-:W-:Y:S01]  /*0570*/  IMAD.WIDE R8, R21, 0x8, R4 ;  /* 0x0000000815087825 */ /* 0x001fe200078e0204 */
[----:B--2---:R1:W-:Y:S05]  /*0580*/  STG.E.64 desc[UR6][R18.64], R16 ;  /* 0x0000001012007986 */ /* 0x0043ea000c101b06 */
[----:B------:R-:W2:Y:S01]  /*0590*/  LDG.E.64 R8, desc[UR6][R8.64] ;  /* 0x0000000608087981 */ /* 0x000ea2000c1e1b00 */
[C---:B------:R-:W-:Y:S01]  /*05a0*/  IMAD.WIDE R10, R0.reuse, 0x8, R18 ;  /* 0x00000008000a7825 */ /* 0x040fe200078e0212 */
[----:B------:R-:W-:-:S04]  /*05b0*/  IADD3 R7, PT, PT, R0, R7, RZ ;  /* 0x0000000700077210 */ /* 0x000fc80007ffe0ff */
[----:B------:R-:W-:Y:S01]  /*05c0*/  ISETP.GE.AND P0, PT, R7, UR9, PT ;  /* 0x0000000907007c0c */ /* 0x000fe2000bf06270 */
[----:B--2---:R1:W-:-:S12]  /*05d0*/  STG.E.64 desc[UR6][R10.64], R8 ;  /* 0x000000080a007986 */ /* 0x0043d8000c101b06 */
[----:B------:R-:W-:Y:S05]  /*05e0*/  @!P0 BRA `(.L_x_701) ;  /* 0xfffffffc00948947 */ /* 0x000fea000383ffff */
[----:B------:R-:W-:Y:S05]  /*05f0*/  EXIT ;  /* 0x000000000000794d */ /* 0x000fea0003800000 */
.L_x_702:
        /* <DEDUP_REMOVED lines=16> */
.L_x_733:


//--------------------- .text._Z20kernel_gaussian_stepPdiiii --------------------------
	.section	.text._Z20kernel_gaussian_stepPdiiii,"ax",@progbits
	.align	128
        .global         _Z20kernel_gaussian_stepPdiiii
        .type           _Z20kernel_gaussian_stepPdiiii,@function
        .size           _Z20kernel_gaussian_stepPdiiii,(.L_x_723 - _Z20kernel_gaussian_stepPdiiii)
        .other          _Z20kernel_gaussian_stepPdiiii,@"STO_CUDA_ENTRY STV_DEFAULT"
_Z20kernel_gaussian_stepPdiiii:
.text._Z20kernel_gaussian_stepPdiiii:
[----:B------:R-:W-:Y:S01]  /*0000*/  LDC R1, c[0x0][0x37c] ;  /* 0x0000df00ff017b82 */ /* 0x000fe20000000800 */
[----:B------:R-:W0:Y:S01]  /*0010*/  S2R R4, SR_CTAID.Y ;  /* 0x0000000000047919 */ /* 0x000e220000002600 */
[----:B------:R-:W1:Y:S01]  /*0020*/  LDCU UR6, c[0x0][0x360] ;  /* 0x00006c00ff0677ac */ /* 0x000e620008000800 */
[----:B------:R-:W0:Y:S01]  /*0030*/  S2R R3, SR_TID.Y ;  /* 0x0000000000037919 */ /* 0x000e220000002200 */
[----:B------:R-:W0:Y:S04]  /*0040*/  LDCU UR4, c[0x0][0x364] ;  /* 0x00006c80ff0477ac */ /* 0x000e280008000800 */
[----:B------:R-:W2:Y:S01]  /*0050*/  LDC R6, c[0x0][0x370] ;  /* 0x0000dc00ff067b82 */ /* 0x000ea20000000800 */
[----:B------:R-:W3:Y:S01]  /*0060*/  LDCU UR7, c[0x0][0x390] ;  /* 0x00007200ff0777ac */ /* 0x000ee20008000800 */
[----:B------:R-:W4:Y:S01]  /*0070*/  LDCU UR5, c[0x0][0x388] ;  /* 0x00007100ff0577ac */ /* 0x000f220008000800 */
[----:B0-----:R-:W-:-:S05]  /*0080*/  IMAD R30, R4, UR4, R3 ;  /* 0x00000004041e7c24 */ /* 0x001fca000f8e0203 */
[----:B---3--:R-:W-:-:S04]  /*0090*/  IADD3.X R30, PT, PT, R30, UR7, RZ, PT, !PT ;  /* 0x000000071e1e7c10 */ /* 0x008fc8000bffe4ff */
[----:B----4-:R-:W-:-:S13]  /*00a0*/  ISETP.GE.AND P0, PT, R30, UR5, PT ;  /* 0x000000051e007c0c */ /* 0x010fda000bf06270 */
[----:B-12---:R-:W-:Y:S05]  /*00b0*/  @P0 EXIT ;  /* 0x000000000000094d */ /* 0x006fea0003800000 */
[----:B------:R-:W0:Y:S01]  /*00c0*/  S2R R5, SR_CTAID.X ;  /* 0x0000000000057919 */ /* 0x000e220000002500 */
[----:B------:R-:W-:Y:S01]  /*00d0*/  IMAD R2, R6, UR6, RZ ;  /* 0x0000000606027c24 */ /* 0x000fe2000f8e02ff */
[----:B------:R-:W1:Y:S01]  /*00e0*/  LDC R0, c[0x0][0x394] ;  /* 0x0000e500ff007b82 */ /* 0x000e620000000800 */
[----:B------:R-:W2:Y:S01]  /*00f0*/  LDCU UR5, c[0x0][0x374] ;  /* 0x00006e80ff0577ac */ /* 0x000ea20008000800 */
[----:B------:R-:W1:Y:S01]  /*0100*/  S2R R12, SR_TID.X ;  /* 0x00000000000c7919 */ /* 0x000e620000002100 */
[----:B------:R-:W3:Y:S01]  /*0110*/  I2F.U32.RP R9, R2 ;  /* 0x0000000200097306 */ /* 0x000ee20000209000 */
[----:B------:R-:W-:Y:S01]  /*0120*/  ISETP.NE.U32.AND P3, PT, R2, RZ, PT ;  /* 0x000000ff0200720c */ /* 0x000fe20003f65070 */
[----:B------:R-:W-:Y:S01]  /*0130*/  BSSY.RECONVERGENT B0, `(.L_x_703) ;  /* 0x0000090000007945 */ /* 0x000fe20003800200 */
[----:B------:R-:W4:Y:S02]  /*0140*/  LDCU UR10, c[0x0][0x38c] ;  /* 0x00007180ff0a77ac */ /* 0x000f240008000800 */
[----:B------:R-:W5:Y:S03]  /*0150*/  LDC R14, c[0x0][0x38c] ;  /* 0x0000e300ff0e7b82 */ /* 0x000f660000000800 */
[----:B---3--:R-:W3:Y:S01]  /*0160*/  MUFU.RCP R9, R9 ;  /* 0x0000000900097308 */ /* 0x008ee20000001000 */
[----:B--2---:R-:W-:Y:S01]  /*0170*/  UIMAD UR4, UR4, UR5, URZ ;  /* 0x00000005040472a4 */ /* 0x004fe2000f8e02ff */
[----:B0-----:R-:W-:-:S04]  /*0180*/  IMAD.IADD R6, R6, 0x1, R5 ;  /* 0x0000000106067824 */ /* 0x001fc800078e0205 */
[----:B------:R-:W-:Y:S02]  /*0190*/  IMAD R6, R6, UR6, RZ ;  /* 0x0000000606067c24 */ /* 0x000fe4000f8e02ff */
[----:B-1----:R-:W-:Y:S02]  /*01a0*/  IMAD.IADD R3, R12, 0x1, R0 ;  /* 0x000000010c037824 */ /* 0x002fe400078e0200 */
[----:B---3--:R-:W-:Y:S01]  /*01b0*/  VIADD R10, R9, 0xffffffe ;  /* 0x0ffffffe090a7836 */ /* 0x008fe20000000000 */
[----:B------:R-:W-:Y:S01]  /*01c0*/  LOP3.LUT R8, RZ, R6, RZ, 0x33, !PT ;  /* 0x00000006ff087212 */ /* 0x000fe200078e33ff */
[----:B------:R-:W-:Y:S01]  /*01d0*/  IMAD.MOV R9, RZ, RZ, -R2 ;  /* 0x000000ffff097224 */ /* 0x000fe200078e0a02 */
[----:B------:R-:W-:-:S04]  /*01e0*/  IADD3 R7, PT, PT, R3, 0x1, R6 ;  /* 0x0000000103077810 */ /* 0x000fc80007ffe006 */
[----:B-----5:R-:W-:Y:S02]  /*01f0*/  VIMNMX R6, PT, PT, R7, R14, !PT ;  /* 0x0000000e07067248 */ /* 0x020fe40007fe0100 */
[----:B------:R0:W1:Y:S02]  /*0200*/  F2I.FTZ.U32.TRUNC.NTZ R7, R10 ;  /* 0x0000000a00077305 */ /* 0x000064000021f000 */
[----:B------:R-:W-:Y:S01]  /*0210*/  IADD3 R8, PT, PT, -R3, R6, R8 ;  /* 0x0000000603087210 */ /* 0x000fe20007ffe108 */
[----:B------:R-:W-:-:S03]  /*0220*/  HFMA2 R6, -RZ, RZ, 0, 0 ;  /* 0x00000000ff067431 */ /* 0x000fc600000001ff */
[C---:B------:R-:W-:Y:S01]  /*0230*/  ISETP.NE.AND P0, PT, R8.reuse, RZ, PT ;  /* 0x000000ff0800720c */ /* 0x040fe20003f05270 */
[----:B------:R-:W-:Y:S01]  /*0240*/  VIADD R3, R8, 0xffffffff ;  /* 0xffffffff08037836 */ /* 0x000fe20000000000 */
[----:B0-----:R-:W0:Y:S01]  /*0250*/  LDC.64 R10, c[0x0][0x380] ;  /* 0x0000e000ff0a7b82 */ /* 0x001e220000000a00 */
[----:B-1----:R-:W-:-:S04]  /*0260*/  IMAD R9, R9, R7, RZ ;  /* 0x0000000709097224 */ /* 0x002fc800078e02ff */
[----:B------:R-:W-:Y:S02]  /*0270*/  IMAD.HI.U32 R6, R7, R9, R6 ;  /* 0x0000000907067227 */ /* 0x000fe400078e0006 */
[----:B------:R-:W1:Y:S04]  /*0280*/  S2R R9, SR_CgaCtaId ;  /* 0x0000000000097919 */ /* 0x000e680000008800 */
[----:B------:R-:W-:Y:S02]  /*0290*/  @!P0 IMAD.MOV R3, RZ, RZ, R8 ;  /* 0x000000ffff038224 */ /* 0x000fe400078e0208 */
[----:B------:R-:W-:Y:S02]  /*02a0*/  IMAD R7, R14, UR7, R0 ;  /* 0x000000070e077c24 */ /* 0x000fe4000f8e0200 */
[----:B------:R-:W-:-:S04]  /*02b0*/  IMAD.HI.U32 R13, R6, R3, RZ ;  /* 0x00000003060d7227 */ /* 0x000fc800078e00ff */
[----:B------:R-:W-:Y:S02]  /*02c0*/  IMAD.MOV R6, RZ, RZ, -R13 ;  /* 0x000000ffff067224 */ /* 0x000fe400078e0a0d */
[----:B0-----:R-:W-:-:S04]  /*02d0*/  IMAD.WIDE R10, R7, 0x8, R10 ;  /* 0x00000008070a7825 */ /* 0x001fc800078e020a */
[----:B------:R-:W-:Y:S01]  /*02e0*/  IMAD R3, R2, R6, R3 ;  /* 0x0000000602037224 */ /* 0x000fe200078e0203 */
[----:B------:R-:W-:-:S04]  /*02f0*/  MOV R6, 0x400 ;  /* 0x0000040000067802 */ /* 0x000fc80000000f00 */
[----:B------:R-:W-:Y:S02]  /*0300*/  ISETP.GE.U32.AND P1, PT, R3, R2, PT ;  /* 0x000000020300720c */ /* 0x000fe40003f26070 */
[----:B-1----:R-:W-:-:S11]  /*0310*/  LEA R6, R9, R6, 0x18 ;  /* 0x0000000609067211 */ /* 0x002fd600078ec0ff */
[----:B------:R-:W-:Y:S02]  /*0320*/  @P1 IMAD.IADD R3, R3, 0x1, -R2 ;  /* 0x0000000103031824 */ /* 0x000fe400078e0a02 */
[----:B------:R-:W-:Y:S02]  /*0330*/  @P1 VIADD R13, R13, 0x1 ;  /* 0x000000010d0d1836 */ /* 0x000fe40000000000 */
[----:B------:R-:W-:Y:S01]  /*0340*/  IMAD R7, R5, 0x100, R6 ;  /* 0x0000010005077824 */ /* 0x000fe200078e0206 */
[----:B------:R-:W-:Y:S01]  /*0350*/  ISETP.GE.U32.AND P2, PT, R3, R2, PT ;  /* 0x000000020300720c */ /* 0x000fe20003f46070 */
[----:B------:R-:W-:Y:S01]  /*0360*/  IMAD R3, R5, UR6, R12 ;  /* 0x0000000605037c24 */ /* 0x000fe2000f8e020c */
[----:B------:R-:W-:Y:S01]  /*0370*/  SEL R6, RZ, 0x1, !P0 ;  /* 0x00000001ff067807 */ /* 0x000fe20004000000 */
[----:B------:R-:W-:Y:S01]  /*0380*/  IMAD R4, R4, 0x8, R7 ;  /* 0x0000000804047824 */ /* 0x000fe200078e0207 */
[----:B------:R-:W0:Y:S02]  /*0390*/  LDCU.64 UR6, c[0x0][0x358] ;  /* 0x00006b00ff0677ac */ /* 0x000e240008000a00 */
[----:B------:R-:W-:-:S05]  /*03a0*/  IADD3 R3, PT, PT, R3, 0x1, RZ ;  /* 0x0000000103037810 */ /* 0x000fca0007ffe0ff */
[----:B------:R-:W-:Y:S02]  /*03b0*/  IMAD.IADD R5, R3, 0x1, R0 ;  /* 0x0000000103057824 */ /* 0x000fe400078e0200 */
[----:B------:R-:W-:Y:S01]  /*03c0*/  @P2 VIADD R13, R13, 0x1 ;  /* 0x000000010d0d2836 */ /* 0x000fe20000000000 */
[----:B------:R-:W-:Y:S01]  /*03d0*/  @!P3 LOP3.LUT R13, RZ, R2, RZ, 0x33, !PT ;  /* 0x00000002ff0db212 */ /* 0x000fe200078e33ff */
[----:B------:R-:W-:Y:S01]  /*03e0*/  IMAD.WIDE R8, R3, 0x8, R10 ;  /* 0x0000000803087825 */ /* 0x000fe200078e020a */
[----:B------:R-:W-:-:S03]  /*03f0*/  IADD3 R7, PT, PT, R2, R5, RZ ;  /* 0x0000000502077210 */ /* 0x000fc60007ffe0ff */
[----:B------:R-:W-:Y:S02]  /*0400*/  IMAD.IADD R6, R6, 0x1, R13 ;  /* 0x0000000106067824 */ /* 0x000fe400078e020d */
[----:B------:R-:W-:-:S04]  /*0410*/  IMAD.WIDE R12, R2, 0x8, R8 ;  /* 0x00000008020c7825 */ /* 0x000fc800078e0208 */
[----:B0---4-:R-:W-:-:S07]  /*0420*/  IMAD.IADD R31, R2, 0x1, R7 ;  /* 0x00000001021f7824 */ /* 0x011fce00078e0207 */
.L_x_711:
[----:B--23--:R-:W2:Y:S01]  /*0430*/  LDG.E.64 R36, desc[UR6][R10.64] ;  /* 0x000000060a247981 */ /* 0x00cea2000c1e1b00 */
[----:B01----:R-:W0:Y:S01]  /*0440*/  LDC R17, c[0x0][0x394] ;  /* 0x0000e500ff117b82 */ /* 0x003e220000000800 */
[----:B------:R-:W0:Y:S07]  /*0450*/  LDCU.64 UR8, c[0x0][0x388] ;  /* 0x00007100ff0877ac */ /* 0x000e2e0008000a00 */
[----:B------:R-:W1:Y:S01]  /*0460*/  LDC.64 R14, c[0x0][0x380] ;  /* 0x0000e000ff0e7b82 */ /* 0x000e620000000a00 */
[----:B0-----:R-:W-:-:S04]  /*0470*/  IMAD R17, R30, UR9, R17 ;  /* 0x000000091e117c24 */ /* 0x001fc8000f8e0211 */
[----:B-1----:R-:W-:-:S05]  /*0480*/  IMAD.WIDE R14, R17, 0x8, R14 ;  /* 0x00000008110e7825 */ /* 0x002fca00078e020e */
[----:B------:R-:W3:Y:S01]  /*0490*/  LDG.E.64 R16, desc[UR6][R14.64] ;  /* 0x000000060e107981 */ /* 0x000ee2000c1e1b00 */
[----:B------:R-:W-:Y:S01]  /*04a0*/  IMAD.MOV.U32 R18, RZ, RZ, 0x1 ;  /* 0x00000001ff127424 */ /* 0x000fe200078e00ff */
[----:B------:R-:W-:Y:S01]  /*04b0*/  ISETP.GE.AND P2, PT, R5, UR9, PT ;  /* 0x0000000905007c0c */ /* 0x000fe2000bf46270 */
[----:B------:R-:W-:Y:S01]  /*04c0*/  IMAD.MOV.U32 R32, RZ, RZ, R30 ;  /* 0x000000ffff207224 */ /* 0x000fe200078e001e */
[----:B------:R-:W-:Y:S01]  /*04d0*/  IADD3 R30, PT, PT, R30, UR4, RZ ;  /* 0x000000041e1e7c10 */ /* 0x000fe2000fffe0ff */
[----:B------:R-:W-:Y:S03]  /*04e0*/  BSSY.RECONVERGENT B1, `(.L_x_704) ;  /* 0x0000012000017945 */ /* 0x000fe60003800200 */
[----:B------:R-:W-:Y:S01]  /*04f0*/  ISETP.GE.AND P1, PT, R30, UR8, PT ;  /* 0x000000081e007c0c */ /* 0x000fe2000bf26270 */
[----:B--2---:R-:W0:Y:S02]  /*0500*/  MUFU.RCP64H R19, R37 ;  /* 0x0000002500137308 */ /* 0x004e240000001800 */
[----:B0-----:R-:W-:-:S08]  /*0510*/  DFMA R20, -R36, R18, 1 ;  /* 0x3ff000002414742b */ /* 0x001fd00000000112 */
[----:B------:R-:W-:-:S08]  /*0520*/  DFMA R20, R20, R20, R20 ;  /* 0x000000141414722b */ /* 0x000fd00000000014 */
[----:B------:R-:W-:-:S08]  /*0530*/  DFMA R20, R18, R20, R18 ;  /* 0x000000141214722b */ /* 0x000fd00000000012 */
[----:B------:R-:W-:-:S08]  /*0540*/  DFMA R18, -R36, R20, 1 ;  /* 0x3ff000002412742b */ /* 0x000fd00000000114 */
[----:B------:R-:W-:-:S08]  /*0550*/  DFMA R18, R20, R18, R20 ;  /* 0x000000121412722b */ /* 0x000fd00000000014 */
[----:B---3--:R-:W-:-:S08]  /*0560*/  DMUL R20, R16, -R18 ;  /* 0x8000001210147228 */ /* 0x008fd00000000000 */
[--C-:B------:R-:W-:Y:S02]  /*0570*/  DFMA R22, -R36, R20, -R16.reuse ;  /* 0x000000142416722b */ /* 0x100fe40000000910 */
[----:B------:R-:W-:-:S06]  /*0580*/  DADD R16, -RZ, -R16 ;  /* 0x00000000ff107229 */ /* 0x000fcc0000000910 */
[----:B------:R-:W-:-:S04]  /*0590*/  DFMA R18, R18, R22, R20 ;  /* 0x000000161212722b */ /* 0x000fc80000000014 */
[----:B------:R-:W-:-:S06]  /*05a0*/  FSETP.GEU.AND P3, PT, |R17|, 6.5827683646048100446e-37, PT ;  /* 0x036000001100780b */ /* 0x000fcc0003f6e200 */
[----:B------:R-:W-:-:S05]  /*05b0*/  FFMA R0, RZ, R37, R19 ;  /* 0x00000025ff007223 */ /* 0x000fca0000000013 */
[----:B------:R-:W-:-:S13]  /*05c0*/  FSETP.GT.AND P0, PT, |R0|, 1.469367938527859385e-39, PT ;  /* 0x001000000000780b */ /* 0x000fda0003f04200 */
[----:B------:R-:W-:Y:S05]  /*05d0*/  @P0 BRA P3, `(.L_x_705) ;  /* 0x0000000000080947 */ /* 0x000fea0001800000 */
[----:B------:R-:W-:-:S07]  /*05e0*/  MOV R0, 0x600 ;  /* 0x0000060000007802 */ /* 0x000fce0000000f00 */
[----:B------:R-:W-:Y:S05]  /*05f0*/  CALL.REL.NOINC `($__internal_0_$__cuda_sm20_div_rn_f64_full) ;  /* 0x0000000400187944 */ /* 0x000fea0003c00000 */
.L_x_705:
[----:B------:R-:W-:Y:S05]  /*0600*/  BSYNC.RECONVERGENT B1 ;  /* 0x0000000000017941 */ /* 0x000fea0003800200 */
.L_x_704:
[----:B------:R-:W-:Y:S04]  /*0610*/  BSSY.RECONVERGENT B1, `(.L_x_706) ;  /* 0x0000040000017945 */ /* 0x000fe80003800200 */
[----:B------:R-:W-:Y:S05]  /*0620*/  @P2 BRA `(.L_x_707) ;  /* 0x0000000000f82947 */ /* 0x000fea0003800000 */
[----:B------:R-:W-:Y:S01]  /*0630*/  LOP3.LUT R0, R6, 0x3, RZ, 0xc0, !PT ;  /* 0x0000000306007812 */ /* 0x000fe200078ec0ff */
[----:B------:R-:W-:Y:S01]  /*0640*/  BSSY.RECONVERGENT B2, `(.L_x_708) ;  /* 0x000001b000027945 */ /* 0x000fe20003800200 */
[----:B------:R-:W-:Y:S02]  /*0650*/  IMAD.MOV.U32 R25, RZ, RZ, R5 ;  /* 0x000000ffff197224 */ /* 0x000fe400078e0005 */
[----:B------:R-:W-:-:S13]  /*0660*/  ISETP.NE.AND P0, PT, R0, 0x3, PT ;  /* 0x000000030000780c */ /* 0x000fda0003f05270 */
[----:B------:R-:W-:Y:S05]  /*0670*/  @!P0 BRA `(.L_x_709) ;  /* 0x00000000005c8947 */ /* 0x000fea0003800000 */
[----:B------:R-:W-:Y:S01]  /*0680*/  IMAD.WIDE R14, R3, 0x8, R14 ;  /* 0x00000008030e7825 */ /* 0x000fe200078e020e */
[----:B------:R-:W2:Y:S04]  /*0690*/  LDG.E.64 R20, desc[UR6][R8.64] ;  /* 0x0000000608147981 */ /* 0x000ea8000c1e1b00 */
[----:B------:R-:W2:Y:S01]  /*06a0*/  LDG.E.64 R16, desc[UR6][R14.64] ;  /* 0x000000060e107981 */ /* 0x000ea2000c1e1b00 */
[----:B------:R-:W-:Y:S01]  /*06b0*/  ISETP.NE.AND P0, PT, R0, RZ, PT ;  /* 0x000000ff0000720c */ /* 0x000fe20003f05270 */
[----:B------:R-:W-:Y:S01]  /*06c0*/  IMAD.MOV.U32 R25, RZ, RZ, R7 ;  /* 0x000000ffff197224 */ /* 0x000fe200078e0007 */
[----:B--2---:R-:W-:-:S07]  /*06d0*/  DFMA R16, R20, R18, R16 ;  /* 0x000000121410722b */ /* 0x004fce0000000010 */
[----:B------:R0:W-:Y:S04]  /*06e0*/  STG.E.64 desc[UR6][R14.64], R16 ;  /* 0x000000100e007986 */ /* 0x0001e8000c101b06 */
[----:B------:R-:W-:Y:S05]  /*06f0*/  @!P0 BRA `(.L_x_709) ;  /* 0x00000000003c8947 */ /* 0x000fea0003800000 */
[----:B0-----:R-:W-:Y:S01]  /*0700*/  IMAD.WIDE R14, R2, 0x8, R14 ;  /* 0x00000008020e7825 */ /* 0x001fe200078e020e */
[----:B------:R-:W2:Y:S04]  /*0710*/  LDG.E.64 R20, desc[UR6][R12.64] ;  /* 0x000000060c147981 */ /* 0x000ea8000c1e1b00 */
[----:B------:R-:W2:Y:S01]  /*0720*/  LDG.E.64 R16, desc[UR6][R14.64] ;  /* 0x000000060e107981 */ /* 0x000ea2000c1e1b00 */
[----:B------:R-:W-:Y:S01]  /*0730*/  ISETP.NE.AND P0, PT, R0, 0x1, PT ;  /* 0x000000010000780c */ /* 0x000fe20003f05270 */
[----:B------:R-:W-:Y:S01]  /*0740*/  IMAD.MOV.U32 R25, RZ, RZ, R31 ;  /* 0x000000ffff197224 */ /* 0x000fe200078e001f */
[----:B--2---:R-:W-:-:S07]  /*0750*/  DFMA R16, R20, R18, R16 ;  /* 0x000000121410722b */ /* 0x004fce0000000010 */
[----:B------:R1:W-:Y:S04]  /*0760*/  STG.E.64 desc[UR6][R14.64], R16 ;  /* 0x000000100e007986 */ /* 0x0003e8000c101b06 */
[----:B------:R-:W-:Y:S05]  /*0770*/  @!P0 BRA `(.L_x_709) ;  /* 0x00000000001c8947 */ /* 0x000fea0003800000 */
[----:B------:R-:W-:-:S04]  /*0780*/  IMAD.WIDE R20, R2, 0x8, R12 ;  /* 0x0000000802147825 */ /* 0x000fc800078e020c */
[C---:B-1----:R-:W-:Y:S02]  /*0790*/  IMAD.WIDE R14, R2.reuse, 0x8, R14 ;  /* 0x00000008020e7825 */ /* 0x042fe400078e020e */
[----:B------:R-:W2:Y:S04]  /*07a0*/  LDG.E.64 R20, desc[UR6][R20.64] ;  /* 0x0000000614147981 */ /* 0x000ea8000c1e1b00 */
[----:B------:R-:W2:Y:S01]  /*07b0*/  LDG.E.64 R16, desc[UR6][R14.64] ;  /* 0x000000060e107981 */ /* 0x000ea2000c1e1b00 */
[----:B------:R-:W-:Y:S01]  /*07c0*/  IMAD.IADD R25, R2, 0x1, R31 ;  /* 0x0000000102197824 */ /* 0x000fe200078e021f */
[----:B--2---:R-:W-:-:S07]  /*07d0*/  DFMA R16, R20, R18, R16 ;  /* 0x000000121410722b */ /* 0x004fce0000000010 */
[----:B------:R2:W-:Y:S04]  /*07e0*/  STG.E.64 desc[UR6][R14.64], R16 ;  /* 0x000000100e007986 */ /* 0x0005e8000c101b06 */
.L_x_709:
[----:B------:R-:W-:Y:S05]  /*07f0*/  BSYNC.RECONVERGENT B2 ;  /* 0x0000000000027941 */ /* 0x000fea0003800200 */
.L_x_708:
[----:B------:R-:W-:-:S13]  /*0800*/  ISETP.GE.U32.AND P0, PT, R6, 0x3, PT ;  /* 0x000000030600780c */ /* 0x000fda0003f06070 */
[----:B------:R-:W-:Y:S05]  /*0810*/  @!P0 BRA `(.L_x_707) ;  /* 0x00000000007c8947 */ /* 0x000fea0003800000 */
.L_x_710:
[----:B------:R-:W0:Y:S01]  /*0820*/  LDC R0, c[0x0][0x390] ;  /* 0x0000e400ff007b82 */ /* 0x000e220000000800 */
[----:B---3--:R-:W-:-:S07]  /*0830*/  IMAD R27, R32, UR10, R25 ;  /* 0x0000000a201b7c24 */ /* 0x008fce000f8e0219 */
[----:B------:R-:W3:Y:S01]  /*0840*/  LDC.64 R36, c[0x0][0x380] ;  /* 0x0000e000ff247b82 */ /* 0x000ee20000000a00 */
[----:B012---:R-:W-:Y:S02]  /*0850*/  IMAD R15, R0, UR10, R25 ;  /* 0x0000000a000f7c24 */ /* 0x007fe4000f8e0219 */
[----:B---3--:R-:W-:-:S04]  /*0860*/  IMAD.WIDE R26, R27, 0x8, R36 ;  /* 0x000000081b1a7825 */ /* 0x008fc800078e0224 */
[----:B------:R-:W-:Y:S01]  /*0870*/  IMAD.WIDE R36, R15, 0x8, R36 ;  /* 0x000000080f247825 */ /* 0x000fe200078e0224 */
[----:B------:R-:W2:Y:S04]  /*0880*/  LDG.E.64 R28, desc[UR6][R26.64] ;  /* 0x000000061a1c7981 */ /* 0x000ea8000c1e1b00 */
[----:B------:R-:W2:Y:S01]  /*0890*/  LDG.E.64 R14, desc[UR6][R36.64] ;  /* 0x00000006240e7981 */ /* 0x000ea2000c1e1b00 */
[----:B------:R-:W-:Y:S01]  /*08a0*/  IMAD.WIDE R16, R2, 0x8, R36 ;  /* 0x0000000802107825 */ /* 0x000fe200078e0224 */
[----:B--2---:R-:W-:-:S03]  /*08b0*/  DFMA R28, R14, R18, R28 ;  /* 0x000000120e1c722b */ /* 0x004fc6000000001c */
[----:B------:R-:W-:-:S04]  /*08c0*/  IMAD.WIDE R14, R2, 0x8, R26 ;  /* 0x00000008020e7825 */ /* 0x000fc800078e021a */
[----:B------:R0:W-:Y:S04]  /*08d0*/  STG.E.64 desc[UR6][R26.64], R28 ;  /* 0x0000001c1a007986 */ /* 0x0001e8000c101b06 */
[----:B------:R-:W2:Y:S04]  /*08e0*/  LDG.E.64 R22, desc[UR6][R14.64] ;  /* 0x000000060e167981 */ /* 0x000ea8000c1e1b00 */
[----:B------:R-:W2:Y:S01]  /*08f0*/  LDG.E.64 R20, desc[UR6][R16.64] ;  /* 0x0000000610147981 */ /* 0x000ea2000c1e1b00 */
[----:B------:R-:W-:Y:S01]  /*0900*/  IMAD.WIDE R34, R2, 0x8, R16 ;  /* 0x0000000802227825 */ /* 0x000fe200078e0210 */
[----:B--2---:R-:W-:-:S03]  /*0910*/  DFMA R22, R20, R18, R22 ;  /* 0x000000121416722b */ /* 0x004fc60000000016 */
[----:B------:R-:W-:-:S04]  /*0920*/  IMAD.WIDE R20, R2, 0x8, R14 ;  /* 0x0000000802147825 */ /* 0x000fc800078e020e */
[----:B------:R3:W-:Y:S04]  /*0930*/  STG.E.64 desc[UR6][R14.64], R22 ;  /* 0x000000160e007986 */ /* 0x0007e8000c101b06 */
[----:B------:R-:W2:Y:S04]  /*0940*/  LDG.E.64 R36, desc[UR6][R20.64] ;  /* 0x0000000614247981 */ /* 0x000ea8000c1e1b00 */
[----:B------:R1:W2:Y:S01]  /*0950*/  LDG.E.64 R16, desc[UR6][R34.64] ;  /* 0x0000000622107981 */ /* 0x0002a2000c1e1b00 */
[----:B0-----:R-:W-:-:S04]  /*0960*/  IMAD.WIDE R26, R2, 0x8, R20 ;  /* 0x00000008021a7825 */ /* 0x001fc800078e0214 */
[----:B-1----:R-:W-:Y:S01]  /*0970*/  IMAD.WIDE R34, R2, 0x8, R34 ;  /* 0x0000000802227825 */ /* 0x002fe200078e0222 */
[----:B--2---:R-:W-:-:S07]  /*0980*/  DFMA R36, R16, R18, R36 ;  /* 0x000000121024722b */ /* 0x004fce0000000024 */
[----:B------:R3:W-:Y:S04]  /*0990*/  STG.E.64 desc[UR6][R20.64], R36 ;  /* 0x0000002414007986 */ /* 0x0007e8000c101b06 */
[----:B------:R-:W2:Y:S04]  /*09a0*/  LDG.E.64 R28, desc[UR6][R34.64] ;  /* 0x00000006221c7981 */ /* 0x000ea8000c1e1b00 */
[----:B------:R-:W2:Y:S01]  /*09b0*/  LDG.E.64 R16, desc[UR6][R26.64] ;  /* 0x000000061a107981 */ /* 0x000ea2000c1e1b00 */
[----:B------:R-:W-:-:S04]  /*09c0*/  LEA R25, R2, R25, 0x2 ;  /* 0x0000001902197211 */ /* 0x000fc800078e10ff */
[----:B------:R-:W-:Y:S01]  /*09d0*/  ISETP.GE.AND P0, PT, R25, UR10, PT ;  /* 0x0000000a19007c0c */ /* 0x000fe2000bf06270 */
[----:B--2---:R-:W-:-:S07]  /*09e0*/  DFMA R16, R28, R18, R16 ;  /* 0x000000121c10722b */ /* 0x004fce0000000010 */
[----:B------:R3:W-:Y:S05]  /*09f0*/  STG.E.64 desc[UR6][R26.64], R16 ;  /* 0x000000101a007986 */ /* 0x0007ea000c101b06 */
[----:B------:R-:W-:Y:S05]  /*0a00*/  @!P0 BRA `(.L_x_710) ;  /* 0xfffffffc00848947 */ /* 0x000fea000383ffff */
.L_x_707:
[----:B------:R-:W-:Y:S05]  /*0a10*/  BSYNC.RECONVERGENT B1 ;  /* 0x0000000000017941 */ /* 0x000fea0003800200 */
.L_x_706:
[----:B------:R-:W-:Y:S05]  /*0a20*/  @!P1 BRA `(.L_x_711) ;  /* 0xfffffff800809947 */ /* 0x000fea000383ffff */
[----:B------:R-:W-:Y:S05]  /*0a30*/  BSYNC.RECONVERGENT B0 ;  /* 0x0000000000007941 */ /* 0x000fea0003800200 */
.L_x_703:
[----:B------:R-:W-:Y:S01]  /*0a40*/  STS.64 [R4], R18 ;  /* 0x0000001204007388 */ /* 0x000fe20000000a00 */
[----:B------:R-:W-:Y:S05]  /*0a50*/  EXIT ;  /* 0x000000000000794d */ /* 0x000fea0003800000 */
        .weak           $__internal_0_$__cuda_sm20_div_rn_f64_full
        .type           $__internal_0_$__cuda_sm20_div_rn_f64_full,@function
        .size           $__internal_0_$__cuda_sm20_div_rn_f64_full,(.L_x_723 - $__internal_0_$__cuda_sm20_div_rn_f64_full)
$__internal_0_$__cuda_sm20_div_rn_f64_full:
[C---:B------:R-:W-:Y:S01]  /*0a60*/  FSETP.GEU.AND P0, PT, |R37|.reuse, 1.469367938527859385e-39, PT ;  /* 0x001000002500780b */ /* 0x040fe20003f0e200 */
[--C-:B------:R-:W-:Y:S01]  /*0a70*/  IMAD.MOV.U32 R20, RZ, RZ, R36.reuse ;  /* 0x000000ffff147224 */ /* 0x100fe200078e0024 */
[----:B------:R-:W-:Y:S01]  /*0a80*/  LOP3.LUT R18, R37, 0x800fffff, RZ, 0xc0, !PT ;  /* 0x800fffff25127812 */ /* 0x000fe200078ec0ff */
[----:B------:R-:W-:Y:S01]  /*0a90*/  IMAD.MOV.U32 R21, RZ, RZ, R37 ;  /* 0x000000ffff157224 */ /* 0x000fe200078e0025 */
[C---:B------:R-:W-:Y:S01]  /*0aa0*/  FSETP.GEU.AND P4, PT, |R17|.reuse, 1.469367938527859385e-39, PT ;  /* 0x001000001100780b */ /* 0x040fe20003f8e200 */
[----:B------:R-:W-:Y:S01]  /*0ab0*/  IMAD.MOV.U32 R22, RZ, RZ, 0x1 ;  /* 0x00000001ff167424 */ /* 0x000fe200078e00ff */
[----:B------:R-:W-:Y:S01]  /*0ac0*/  LOP3.LUT R19, R18, 0x3ff00000, RZ, 0xfc, !PT ;  /* 0x3ff0000012137812 */ /* 0x000fe200078efcff */
[----:B------:R-:W-:Y:S01]  /*0ad0*/  IMAD.MOV.U32 R18, RZ, RZ, R36 ;  /* 0x000000ffff127224 */ /* 0x000fe200078e0024 */
[----:B------:R-:W-:Y:S01]  /*0ae0*/  LOP3.LUT R33, R17, 0x7ff00000, RZ, 0xc0, !PT ;  /* 0x7ff0000011217812 */ /* 0x000fe200078ec0ff */
[----:B------:R-:W-:Y:S01]  /*0af0*/  BSSY.RECONVERGENT B2, `(.L_x_712) ;  /* 0x0000050000027945 */ /* 0x000fe20003800200 */
[----:B------:R-:W-:-:S02]  /*0b00*/  MOV R34, 0x1ca00000 ;  /* 0x1ca0000000227802 */ /* 0x000fc40000000f00 */
[----:B------:R-:W-:Y:S01]  /*0b10*/  LOP3.LUT R36, R37, 0x7ff00000, RZ, 0xc0, !PT ;  /* 0x7ff0000025247812 */ /* 0x000fe200078ec0ff */
[----:B------:R-:W-:-:S03]  /*0b20*/  @!P0 DMUL R18, R20, 8.98846567431157953865e+307 ;  /* 0x7fe0000014128828 */ /* 0x000fc60000000000 */
[----:B------:R-:W-:Y:S02]  /*0b30*/  ISETP.GE.U32.AND P3, PT, R33, R36, PT ;  /* 0x000000242100720c */ /* 0x000fe40003f66070 */
[----:B------:R-:W-:Y:S01]  /*0b40*/  @!P4 LOP3.LUT R24, R21, 0x7ff00000, RZ, 0xc0, !PT ;  /* 0x7ff000001518c812 */ /* 0x000fe200078ec0ff */
[----:B------:R-:W0:Y:S03]  /*0b50*/  MUFU.RCP64H R23, R19 ;  /* 0x0000001300177308 */ /* 0x000e260000001800 */
[----:B------:R-:W-:Y:S02]  /*0b60*/  @!P4 ISETP.GE.U32.AND P5, PT, R33, R24, PT ;  /* 0x000000182100c20c */ /* 0x000fe40003fa6070 */
[----:B------:R-:W-:Y:S02]  /*0b70*/  @!P0 LOP3.LUT R36, R19, 0x7ff00000, RZ, 0xc0, !PT ;  /* 0x7ff0000013248812 */ /* 0x000fe400078ec0ff */
[----:B------:R-:W-:-:S04]  /*0b80*/  @!P4 SEL R25, R34, 0x63400000, !P5 ;  /* 0x634000002219c807 */ /* 0x000fc80006800000 */
[----:B------:R-:W-:-:S04]  /*0b90*/  @!P4 LOP3.LUT R28, R25, 0x80000000, R17, 0xf8, !PT ;  /* 0x80000000191cc812 */ /* 0x000fc800078ef811 */
[----:B------:R-:W-:Y:S01]  /*0ba0*/  @!P4 LOP3.LUT R29, R28, 0x100000, RZ, 0xfc, !PT ;  /* 0x001000001c1dc812 */ /* 0x000fe200078efcff */
[----:B------:R-:W-:Y:S01]  /*0bb0*/  @!P4 IMAD.MOV.U32 R28, RZ, RZ, RZ ;  /* 0x000000ffff1cc224 */ /* 0x000fe200078e00ff */
[----:B0-----:R-:W-:-:S08]  /*0bc0*/  DFMA R26, R22, -R18, 1 ;  /* 0x3ff00000161a742b */ /* 0x001fd00000000812 */
[----:B------:R-:W-:-:S08]  /*0bd0*/  DFMA R26, R26, R26, R26 ;  /* 0x0000001a1a1a722b */ /* 0x000fd0000000001a */
[----:B------:R-:W-:Y:S01]  /*0be0*/  DFMA R26, R22, R26, R22 ;  /* 0x0000001a161a722b */ /* 0x000fe20000000016 */
[----:B------:R-:W-:Y:S01]  /*0bf0*/  SEL R23, R34, 0x63400000, !P3 ;  /* 0x6340000022177807 */ /* 0x000fe20005800000 */
[----:B------:R-:W-:-:S03]  /*0c00*/  IMAD.MOV.U32 R22, RZ, RZ, R16 ;  /* 0x000000ffff167224 */ /* 0x000fc600078e0010 */
[----:B------:R-:W-:-:S03]  /*0c10*/  LOP3.LUT R23, R23, 0x800fffff, R17, 0xf8, !PT ;  /* 0x800fffff17177812 */ /* 0x000fc600078ef811 */
[----:B------:R-:W-:-:S03]  /*0c20*/  DFMA R24, R26, -R18, 1 ;  /* 0x3ff000001a18742b */ /* 0x000fc60000000812 */
[----:B------:R-:W-:-:S05]  /*0c30*/  @!P4 DFMA R22, R22, 2, -R28 ;  /* 0x400000001616c82b */ /* 0x000fca000000081c */
[----:B------:R-:W-:-:S08]  /*0c40*/  DFMA R24, R26, R24, R26 ;  /* 0x000000181a18722b */ /* 0x000fd0000000001a */
[----:B------:R-:W-:-:S08]  /*0c50*/  DMUL R26, R24, R22 ;  /* 0x00000016181a7228 */ /* 0x000fd00000000000 */
[----:B------:R-:W-:-:S08]  /*0c60*/  DFMA R28, R26, -R18, R22 ;  /* 0x800000121a1c722b */ /* 0x000fd00000000016 */
[----:B------:R-:W-:Y:S01]  /*0c70*/  DFMA R28, R24, R28, R26 ;  /* 0x0000001c181c722b */ /* 0x000fe2000000001a */
[----:B------:R-:W-:Y:S01]  /*0c80*/  IMAD.MOV.U32 R26, RZ, RZ, R33 ;  /* 0x000000ffff1a7224 */ /* 0x000fe200078e0021 */
[----:B------:R-:W-:-:S05]  /*0c90*/  @!P4 LOP3.LUT R26, R23, 0x7ff00000, RZ, 0xc0, !PT ;  /* 0x7ff00000171ac812 */ /* 0x000fca00078ec0ff */
[----:B------:R-:W-:-:S05]  /*0ca0*/  VIADD R24, R26, 0xffffffff ;  /* 0xffffffff1a187836 */ /* 0x000fca0000000000 */
[----:B------:R-:W-:Y:S02]  /*0cb0*/  ISETP.GT.U32.AND P0, PT, R24, 0x7feffffe, PT ;  /* 0x7feffffe1800780c */ /* 0x000fe40003f04070 */
[----:B------:R-:W-:-:S04]  /*0cc0*/  IADD3 R24, PT, PT, R36, -0x1, RZ ;  /* 0xffffffff24187810 */ /* 0x000fc80007ffe0ff */
[----:B------:R-:W-:-:S13]  /*0cd0*/  ISETP.GT.U32.OR P0, PT, R24, 0x7feffffe, P0 ;  /* 0x7feffffe1800780c */ /* 0x000fda0000704470 */
[----:B------:R-:W-:Y:S05]  /*0ce0*/  @P0 BRA `(.L_x_713) ;  /* 0x00000000006c0947 */ /* 0x000fea0003800000 */
[----:B------:R-:W-:-:S04]  /*0cf0*/  LOP3.LUT R24, R21, 0x7ff00000, RZ, 0xc0, !PT ;  /* 0x7ff0000015187812 */ /* 0x000fc800078ec0ff */
[CC--:B------:R-:W-:Y:S02]  /*0d00*/  VIADDMNMX R16, R33.reuse, -R24.reuse, 0xb9600000, !PT ;  /* 0xb960000021107446 */ /* 0x0c0fe40007800918 */
[----:B------:R-:W-:Y:S02]  /*0d10*/  ISETP.GE.U32.AND P0, PT, R33, R24, PT ;  /* 0x000000182100720c */ /* 0x000fe40003f06070 */
[----:B------:R-:W-:Y:S02]  /*0d20*/  VIMNMX R16, PT, PT, R16, 0x46a00000, PT ;  /* 0x46a0000010107848 */ /* 0x000fe40003fe0100 */
[----:B------:R-:W-:-:S05]  /*0d30*/  SEL R17, R34, 0x63400000, !P0 ;  /* 0x6340000022117807 */ /* 0x000fca0004000000 */
[----:B------:R-:W-:Y:S02]  /*0d40*/  IMAD.IADD R26, R16, 0x1, -R17 ;  /* 0x00000001101a7824 */ /* 0x000fe400078e0a11 */
[----:B------:R-:W-:Y:S02]  /*0d50*/  IMAD.MOV.U32 R16, RZ, RZ, RZ ;  /* 0x000000ffff107224 */ /* 0x000fe400078e00ff */
[----:B------:R-:W-:-:S06]  /*0d60*/  VIADD R17, R26, 0x7fe00000 ;  /* 0x7fe000001a117836 */ /* 0x000fcc0000000000 */
[----:B------:R-:W-:-:S10]  /*0d70*/  DMUL R24, R28, R16 ;  /* 0x000000101c187228 */ /* 0x000fd40000000000 */
[----:B------:R-:W-:-:S13]  /*0d80*/  FSETP.GTU.AND P0, PT, |R25|, 1.469367938527859385e-39, PT ;  /* 0x001000001900780b */ /* 0x000fda0003f0c200 */
[----:B------:R-:W-:Y:S05]  /*0d90*/  @P0 BRA `(.L_x_714) ;  /* 0x0000000000940947 */ /* 0x000fea0003800000 */
[----:B------:R-:W-:Y:S01]  /*0da0*/  DFMA R18, R28, -R18, R22 ;  /* 0x800000121c12722b */ /* 0x000fe20000000016 */
[----:B------:R-:W-:-:S09]  /*0db0*/  IMAD.MOV.U32 R16, RZ, RZ, RZ ;  /* 0x000000ffff107224 */ /* 0x000fd200078e00ff */
[C---:B------:R-:W-:Y:S02]  /*0dc0*/  FSETP.NEU.AND P0, PT, R19.reuse, RZ, PT ;  /* 0x000000ff1300720b */ /* 0x040fe40003f0d000 */
[----:B------:R-:W-:-:S04]  /*0dd0*/  LOP3.LUT R21, R19, 0x80000000, R21, 0x48, !PT ;  /* 0x8000000013157812 */ /* 0x000fc800078e4815 */
[----:B------:R-:W-:-:S07]  /*0de0*/  LOP3.LUT R17, R21, R17, RZ, 0xfc, !PT ;  /* 0x0000001115117212 */ /* 0x000fce00078efcff */
[----:B------:R-:W-:Y:S05]  /*0df0*/  @!P0 BRA `(.L_x_714) ;  /* 0x00000000007c8947 */ /* 0x000fea0003800000 */
[----:B------:R-:W-:Y:S01]  /*0e00*/  IADD3 R19, PT, PT, -R26, RZ, RZ ;  /* 0x000000ff1a137210 */ /* 0x000fe20007ffe1ff */
[----:B------:R-:W-:Y:S01]  /*0e10*/  IMAD.MOV.U32 R18, RZ, RZ, RZ ;  /* 0x000000ffff127224 */ /* 0x000fe200078e00ff */
[----:B------:R-:W-:-:S05]  /*0e20*/  DMUL.RP R16, R28, R16 ;  /* 0x000000101c107228 */ /* 0x000fca0000008000 */
[----:B------:R-:W-:-:S05]  /*0e30*/  DFMA R18, R24, -R18, R28 ;  /* 0x800000121812722b */ /* 0x000fca000000001c */
[----:B------:R-:W-:Y:S02]  /*0e40*/  LOP3.LUT R21, R17, R21, RZ, 0x3c, !PT ;  /* 0x0000001511157212 */ /* 0x000fe400078e3cff */
[----:B------:R-:W-:-:S04]  /*0e50*/  IADD3 R18, PT, PT, -R26, -0x43300000, RZ ;  /* 0xbcd000001a127810 */ /* 0x000fc80007ffe1ff */
[----:B------:R-:W-:-:S04]  /*0e60*/  FSETP.NEU.AND P0, PT, |R19|, R18, PT ;  /* 0x000000121300720b */ /* 0x000fc80003f0d200 */
[----:B------:R-:W-:Y:S02]  /*0e70*/  FSEL R24, R16, R24, !P0 ;  /* 0x0000001810187208 */ /* 0x000fe40004000000 */
[----:B------:R-:W-:Y:S01]  /*0e80*/  FSEL R25, R21, R25, !P0 ;  /* 0x0000001915197208 */ /* 0x000fe20004000000 */
[----:B------:R-:W-:Y:S06]  /*0e90*/  BRA `(.L_x_714) ;  /* 0x0000000000547947 */ /* 0x000fec0003800000 */
.L_x_713:
[----:B------:R-:W-:-:S14]  /*0ea0*/  DSETP.NAN.AND P0, PT, R16, R16, PT ;  /* 0x000000101000722a */ /* 0x000fdc0003f08000 */
[----:B------:R-:W-:Y:S05]  /*0eb0*/  @P0 BRA `(.L_x_715) ;  /* 0x0000000000440947 */ /* 0x000fea0003800000 */
[----:B------:R-:W-:-:S14]  /*0ec0*/  DSETP.NAN.AND P0, PT, R20, R20, PT ;  /* 0x000000141400722a */ /* 0x000fdc0003f08000 */
[----:B------:R-:W-:Y:S05]  /*0ed0*/  @P0 BRA `(.L_x_716) ;  /* 0x0000000000300947 */ /* 0x000fea0003800000 */
[----:B------:R-:W-:Y:S01]  /*0ee0*/  ISETP.NE.AND P0, PT, R26, R36, PT ;  /* 0x000000241a00720c */ /* 0x000fe20003f05270 */
[----:B------:R-:W-:Y:S02]  /*0ef0*/  IMAD.MOV.U32 R24, RZ, RZ, 0x0 ;  /* 0x00000000ff187424 */ /* 0x000fe400078e00ff */
[----:B------:R-:W-:-:S10]  /*0f00*/  IMAD.MOV.U32 R25, RZ, RZ, -0x80000 ;  /* 0xfff80000ff197424 */ /* 0x000fd400078e00ff */
[----:B------:R-:W-:Y:S05]  /*0f10*/  @!P0 BRA `(.L_x_714) ;  /* 0x0000000000348947 */ /* 0x000fea0003800000 */
[----:B------:R-:W-:Y:S02]  /*0f20*/  ISETP.NE.AND P0, PT, R26, 0x7ff00000, PT ;  /* 0x7ff000001a00780c */ /* 0x000fe40003f05270 */
[----:B------:R-:W-:Y:S02]  /*0f30*/  LOP3.LUT R25, R17, 0x80000000, R21, 0x48, !PT ;  /* 0x8000000011197812 */ /* 0x000fe400078e4815 */
[----:B------:R-:W-:-:S13]  /*0f40*/  ISETP.EQ.OR P0, PT, R36, RZ, !P0 ;  /* 0x000000ff2400720c */ /* 0x000fda0004702670 */
[----:B------:R-:W-:Y:S01]  /*0f50*/  @P0 LOP3.LUT R16, R25, 0x7ff00000, RZ, 0xfc, !PT ;  /* 0x7ff0000019100812 */ /* 0x000fe200078efcff */
[----:B------:R-:W-:Y:S01]  /*0f60*/  @!P0 IMAD.MOV.U32 R24, RZ, RZ, RZ ;  /* 0x000000ffff188224 */ /* 0x000fe200078e00ff */
[----:B------:R-:W-:-:S03]  /*0f70*/  @P0 MOV R24, RZ ;  /* 0x000000ff00180202 */ /* 0x000fc60000000f00 */
[----:B------:R-:W-:Y:S01]  /*0f80*/  @P0 IMAD.MOV.U32 R25, RZ, RZ, R16 ;  /* 0x000000ffff190224 */ /* 0x000fe200078e0010 */
[----:B------:R-:W-:Y:S06]  /*0f90*/  BRA `(.L_x_714) ;  /* 0x0000000000147947 */ /* 0x000fec0003800000 */
.L_x_716:
[----:B------:R-:W-:Y:S01]  /*0fa0*/  LOP3.LUT R25, R21, 0x80000, RZ, 0xfc, !PT ;  /* 0x0008000015197812 */ /* 0x000fe200078efcff */
[----:B------:R-:W-:Y:S01]  /*0fb0*/  IMAD.MOV.U32 R24, RZ, RZ, R20 ;  /* 0x000000ffff187224 */ /* 0x000fe200078e0014 */
[----:B------:R-:W-:Y:S06]  /*0fc0*/  BRA `(.L_x_714) ;  /* 0x0000000000087947 */ /* 0x000fec0003800000 */
.L_x_715:
[----:B------:R-:W-:Y:S01]  /*0fd0*/  LOP3.LUT R25, R17, 0x80000, RZ, 0xfc, !PT ;  /* 0x0008000011197812 */ /* 0x000fe200078efcff */
[----:B------:R-:W-:-:S07]  /*0fe0*/  IMAD.MOV.U32 R24, RZ, RZ, R16 ;  /* 0x000000ffff187224 */ /* 0x000fce00078e0010 */
.L_x_714:
[----:B------:R-:W-:Y:S05]  /*0ff0*/  BSYNC.RECONVERGENT B2 ;  /* 0x0000000000027941 */ /* 0x000fea0003800200 */
.L_x_712:
[----:B------:R-:W-:Y:S01]  /*1000*/  IMAD.MOV.U32 R16, RZ, RZ, R0 ;  /* 0x000000ffff107224 */ /* 0x000fe200078e0000 */
[----:B------:R-:W-:Y:S01]  /*1010*/  MOV R19, R25 ;  /* 0x0000001900137202 */ /* 0x000fe20000000f00 */
[----:B------:R-:W-:Y:S02]  /*1020*/  IMAD.MOV.U32 R17, RZ, RZ, 0x0 ;  /* 0x00000000ff117424 */ /* 0x000fe400078e00ff */
[----:B------:R-:W-:Y:S02]  /*1030*/  IMAD.MOV.U32 R18, RZ, RZ, R24 ;  /* 0x000000ffff127224 */ /* 0x000fe400078e0018 */
[----:B------:R-:W-:Y:S05]  /*1040*/  RET.REL.NODEC R16 `(_Z20kernel_gaussian_stepPdiiii) ;  /* 0xffffffec10ec7950 */ /* 0x000fea0003c3ffff */
.L_x_717:
        /* <DEDUP_REMOVED lines=11> */
.L_x_723:


//--------------------- .text._Z16kernel_swap_rowsPdiiii --------------------------
	.section	.text._Z16kernel_swap_rowsPdiiii,"ax",@progbits
	.align	128
        .global         _Z16kernel_swap_rowsPdiiii
        .type           _Z16kernel_swap_rowsPdiiii,@function
        .size           _Z16kernel_swap_rowsPdiiii,(.L_x_735 - _Z16kernel_swap_rowsPdiiii)
        .other          _Z16kernel_swap_rowsPdiiii,@"STO_CUDA_ENTRY STV_DEFAULT"
_Z16kernel_swap_rowsPdiiii:
.text._Z16kernel_swap_rowsPdiiii:
[----:B------:R-:W-:Y:S01]  /*0000*/  LDC R1, c[0x0][0x37c] ;  /* 0x0000df00ff017b82 */ /* 0x000fe20000000800 */
[----:B------:R-:W0:Y:S07]  /*0010*/  S2R R3, SR_TID.X ;  /* 0x0000000000037919 */ /* 0x000e2e0000002100 */
[----:B------:R-:W0:Y:S01]  /*0020*/  S2UR UR4, SR_CTAID.X ;  /* 0x00000000000479c3 */ /* 0x000e220000002500 */
[----:B------:R-:W1:Y:S07]  /*0030*/  LDCU UR6, c[0x0][0x394] ;  /* 0x00007280ff0677ac */ /* 0x000e6e0008000800 */
[----:B------:R-:W0:Y:S01]  /*0040*/  LDC R0, c[0x0][0x360] ;  /* 0x0000d800ff007b82 */ /* 0x000e220000000800 */
[----:B------:R-:W2:Y:S01]  /*0050*/  LDCU UR5, c[0x0][0x370] ;  /* 0x00006e00ff0577ac */ /* 0x000ea20008000800 */
[----:B0-----:R-:W-:-:S02]  /*0060*/  IMAD R3, R0, UR4, R3 ;  /* 0x0000000400037c24 */ /* 0x001fc4000f8e0203 */
[----:B--2---:R-:W-:-:S03]  /*0070*/  IMAD R0, R0, UR5, RZ ;  /* 0x0000000500007c24 */ /* 0x004fc6000f8e02ff */
[----:B-1----:R-:W-:-:S13]  /*0080*/  ISETP.GE.AND P0, PT, R3, UR6, PT ;  /* 0x0000000603007c0c */ /* 0x002fda000bf06270 */
[----:B------:R-:W-:Y:S05]  /*0090*/  @P0 EXIT ;  /* 0x000000000000094d */ /* 0x000fea0003800000 */
[----:B------:R-:W0:Y:S01]  /*00a0*/  I2F.U32.RP R8, R0 ;  /* 0x0000000000087306 */ /* 0x000e220000209000 */
[C---:B------:R-:W-:Y:S01]  /*00b0*/  IMAD.IADD R2, R0.reuse, 0x1, R3 ;  /* 0x0000000100027824 */ /* 0x040fe200078e0203 */
[----:B------:R-:W-:Y:S01]  /*00c0*/  IADD3 R9, PT, PT, RZ, -R0, RZ ;  /* 0x80000000ff097210 */ /* 0x000fe20007ffe0ff */
[----:B------:R-:W1:Y:S01]  /*00d0*/  LDCU.64 UR4, c[0x0][0x358] ;  /* 0x00006b00ff0477ac */ /* 0x000e620008000a00 */
[----:B------:R-:W-:Y:S01]  /*00e0*/  ISETP.NE.U32.AND P2, PT, R0, RZ, PT ;  /* 0x000000ff0000720c */ /* 0x000fe20003f45070 */
[----:B------:R-:W-:Y:S01]  /*00f0*/  BSSY.RECONVERGENT B0, `(.L_x_718) ;  /* 0x000002c000007945 */ /* 0x000fe20003800200 */
[C---:B------:R-:W-:Y:S02]  /*0100*/  ISETP.GE.AND P0, PT, R2.reuse, UR6, PT ;  /* 0x0000000602007c0c */ /* 0x040fe4000bf06270 */
[----:B------:R-:W-:Y:S02]  /*0110*/  VIMNMX R7, PT, PT, R2, UR6, !PT ;  /* 0x0000000602077c48 */ /* 0x000fe4000ffe0100 */
[----:B------:R-:W-:-:S04]  /*0120*/  SEL R6, RZ, 0x1, P0 ;  /* 0x00000001ff067807 */ /* 0x000fc80000000000 */
[----:B------:R-:W-:Y:S01]  /*0130*/  IADD3 R7, PT, PT, R7, -R2, -R6 ;  /* 0x8000000207077210 */ /* 0x000fe20007ffe806 */
[----:B0-----:R-:W0:Y:S02]  /*0140*/  MUFU.RCP R8, R8 ;  /* 0x0000000800087308 */ /* 0x001e240000001000 */
[----:B0-----:R-:W-:-:S06]  /*0150*/  IADD3 R4, PT, PT, R8, 0xffffffe, RZ ;  /* 0x0ffffffe08047810 */ /* 0x001fcc0007ffe0ff */
[----:B------:R0:W2:Y:S02]  /*0160*/  F2I.FTZ.U32.TRUNC.NTZ R5, R4 ;  /* 0x0000000400057305 */ /* 0x0000a4000021f000 */
[----:B0-----:R-:W-:Y:S02]  /*0170*/  HFMA2 R4, -RZ, RZ, 0, 0 ;  /* 0x00000000ff047431 */ /* 0x001fe400000001ff */
[----:B--2---:R-:W-:-:S04]  /*0180*/  IMAD R9, R9, R5, RZ ;  /* 0x0000000509097224 */ /* 0x004fc800078e02ff */
[----:B------:R-:W-:-:S06]  /*0190*/  IMAD.HI.U32 R8, R5, R9, R4 ;  /* 0x0000000905087227 */ /* 0x000fcc00078e0004 */
[----:B------:R-:W-:-:S04]  /*01a0*/  IMAD.HI.U32 R5, R8, R7, RZ ;  /* 0x0000000708057227 */ /* 0x000fc800078e00ff */
[----:B------:R-:W-:-:S04]  /*01b0*/  IMAD.MOV R2, RZ, RZ, -R5 ;  /* 0x000000ffff027224 */ /* 0x000fc800078e0a05 */
[----:B------:R-:W-:-:S05]  /*01c0*/  IMAD R7, R0, R2, R7 ;  /* 0x0000000200077224 */ /* 0x000fca00078e0207 */
[----:B------:R-:W-:-:S13]  /*01d0*/  ISETP.GE.U32.AND P0, PT, R7, R0, PT ;  /* 0x000000000700720c */ /* 0x000fda0003f06070 */
[----:B------:R-:W-:Y:S02]  /*01e0*/  @P0 IADD3 R7, PT, PT, -R0, R7, RZ ;  /* 0x0000000700070210 */ /* 0x000fe40007ffe1ff */
[----:B------:R-:W-:Y:S02]  /*01f0*/  @P0 IADD3 R5, PT, PT, R5, 0x1, RZ ;  /* 0x0000000105050810 */ /* 0x000fe40007ffe0ff */
[----:B------:R-:W-:-:S13]  /*0200*/  ISETP.GE.U32.AND P1, PT, R7, R0, PT ;  /* 0x000000000700720c */ /* 0x000fda0003f26070 */
[----:B------:R-:W-:Y:S01]  /*0210*/  @P1 VIADD R5, R5, 0x1 ;  /* 0x0000000105051836 */ /* 0x000fe20000000000 */
[----:B------:R-:W-:-:S04]  /*0220*/  @!P2 LOP3.LUT R5, RZ, R0, RZ, 0x33, !PT ;  /* 0x00000000ff05a212 */ /* 0x000fc800078e33ff */
[----:B------:R-:W-:-:S04]  /*0230*/  IADD3 R2, PT, PT, R6, R5, RZ ;  /* 0x0000000506027210 */ /* 0x000fc80007ffe0ff */
[C---:B------:R-:W-:Y:S02]  /*0240*/  LOP3.LUT R4, R2.reuse, 0x3, RZ, 0xc0, !PT ;  /* 0x0000000302047812 */ /* 0x040fe400078ec0ff */
[----:B------:R-:W-:Y:S02]  /*0250*/  ISETP.GE.U32.AND P1, PT, R2, 0x3, PT ;  /* 0x000000030200780c */ /* 0x000fe40003f26070 */
[----:B------:R-:W-:-:S13]  /*0260*/  ISETP.NE.AND P0, PT, R4, 0x3, PT ;  /* 0x000000030400780c */ /* 0x000fda0003f05270 */
[----:B-1----:R-:W-:Y:S05]  /*0270*/  @!P0 BRA `(.L_x_719) ;  /* 0x00000000004c8947 */ /* 0x002fea0003800000 */
[----:B------:R-:W0:Y:S01]  /*0280*/  LDC.64 R14, c[0x0][0x388] ;  /* 0x0000e200ff0e7b82 */ /* 0x000e220000000a00 */
[----:B------:R-:W-:-:S04]  /*0290*/  IADD3 R2, PT, PT, R2, 0x1, RZ ;  /* 0x0000000102027810 */ /* 0x000fc80007ffe0ff */
[----:B------:R-:W-:-:S03]  /*02a0*/  LOP3.LUT R2, R2, 0x3, RZ, 0xc0, !PT ;  /* 0x0000000302027812 */ /* 0x000fc600078ec0ff */
[----:B------:R-:W1:Y:S02]  /*02b0*/  LDC.64 R12, c[0x0][0x380] ;  /* 0x0000e000ff0c7b82 */ /* 0x000e640000000a00 */
[----:B------:R-:W-:Y:S02]  /*02c0*/  IMAD.MOV R2, RZ, RZ, -R2 ;  /* 0x000000ffff027224 */ /* 0x000fe400078e0a02 */
[--C-:B0-----:R-:W-:Y:S02]  /*02d0*/  IMAD R15, R15, UR6, R3.reuse ;  /* 0x000000060f0f7c24 */ /* 0x101fe4000f8e0203 */
[----:B------:R-:W-:-:S07]  /*02e0*/  IMAD R17, R14, UR6, R3 ;  /* 0x000000060e117c24 */ /* 0x000fce000f8e0203 */
.L_x_720:
[----:B01----:R-:W-:-:S04]  /*02f0*/  IMAD.WIDE R4, R15, 0x8, R12 ;  /* 0x000000080f047825 */ /* 0x003fc800078e020c */
[----:B------:R-:W-:Y:S01]  /*0300*/  IMAD.WIDE R6, R17, 0x8, R12 ;  /* 0x0000000811067825 */ /* 0x000fe200078e020c */
[----:B------:R-:W2:Y:S04]  /*0310*/  LDG.E.64 R10, desc[UR4][R4.64] ;  /* 0x00000004040a7981 */ /* 0x000ea8000c1e1b00 */
[----:B------:R-:W3:Y:S01]  /*0320*/  LDG.E.64 R8, desc[UR4][R6.64] ;  /* 0x0000000406087981 */ /* 0x000ee2000c1e1b00 */
[----:B------:R-:W-:Y:S01]  /*0330*/  IADD3 R2, PT, PT, R2, 0x1, RZ ;  /* 0x0000000102027810 */ /* 0x000fe20007ffe0ff */
[C---:B------:R-:W-:Y:S01]  /*0340*/  IMAD.IADD R15, R0.reuse, 0x1, R15 ;  /* 0x00000001000f7824 */ /* 0x040fe200078e020f */
[----:B------:R-:W-:Y:S02]  /*0350*/  IADD3 R3, PT, PT, R0, R3, RZ ;  /* 0x0000000300037210 */ /* 0x000fe40007ffe0ff */
[----:B------:R-:W-:-:S02]  /*0360*/  ISETP.NE.AND P0, PT, R2, RZ, PT ;  /* 0x000000ff0200720c */ /* 0x000fc40003f05270 */
[----:B------:R-:W-:Y:S01]  /*0370*/  IADD3 R17, PT, PT, R0, R17, RZ ;  /* 0x0000001100117210 */ /* 0x000fe20007ffe0ff */
[----:B--2---:R0:W-:Y:S04]  /*0380*/  STG.E.64 desc[UR4][R6.64], R10 ;  /* 0x0000000a06007986 */ /* 0x0041e8000c101b04 */
[----:B---3--:R0:W-:Y:S06]  /*0390*/  STG.E.64 desc[UR4][R4.64], R8 ;  /* 0x0000000804007986 */ /* 0x0081ec000c101b04 */
[----:B------:R-:W-:Y:S05]  /*03a0*/  @P0 BRA `(.L_x_720) ;  /* 0xfffffffc00d00947 */ /* 0x000fea000383ffff */
.L_x_719:
[----:B------:R-:W-:Y:S05]  /*03b0*/  BSYNC.RECONVERGENT B0 ;  /* 0x0000000000007941 */ /* 0x000fea0003800200 */
.L_x_718:
[----:B------:R-:W-:Y:S05]  /*03c0*/  @!P1 EXIT ;  /* 0x000000000000994d */ /* 0x000fea0003800000 */
.L_x_721:
[----:B0-2---:R-:W0:Y:S08]  /*03d0*/  LDC.64 R8, c[0x0][0x388] ;  /* 0x0000e200ff087b82 */ /* 0x005e300000000a00 */
[----:B------:R-:W1:Y:S01]  /*03e0*/  LDC.64 R4, c[0x0][0x380] ;  /* 0x0000e000ff047b82 */ /* 0x000e620000000a00 */
[--C-:B0-----:R-:W-:Y:S02]  /*03f0*/  IMAD R9, R9, UR6, R3.reuse ;  /* 0x0000000609097c24 */ /* 0x101fe4000f8e0203 */
[----:B------:R-:W-:-:S02]  /*0400*/  IMAD R7, R8, UR6, R3 ;  /* 0x0000000608077c24 */ /* 0x000fc4000f8e0203 */
[----:B-1----:R-:W-:-:S04]  /*0410*/  IMAD.WIDE R8, R9, 0x8, R4 ;  /* 0x0000000809087825 */ /* 0x002fc800078e0204 */
[----:B------:R-:W-:Y:S01]  /*0420*/  IMAD.WIDE R4, R7, 0x8, R4 ;  /* 0x0000000807047825 */ /* 0x000fe200078e0204 */
[----:B------:R-:W2:Y:S04]  /*0430*/  LDG.E.64 R10, desc[UR4][R8.64] ;  /* 0x00000004080a7981 */ /* 0x000ea8000c1e1b00 */
[----:B------:R-:W3:Y:S01]  /*0440*/  LDG.E.64 R6, desc[UR4][R4.64] ;  /* 0x0000000404067981 */ /* 0x000ee2000c1e1b00 */
[----:B------:R-:W-:-:S04]  /*0450*/  IMAD.WIDE R16, R0, 0x8, R8 ;  /* 0x0000000800107825 */ /* 0x000fc800078e0208 */
[C---:B------:R-:W-:Y:S01]  /*0460*/  IMAD.WIDE R12, R0.reuse, 0x8, R4 ;  /* 0x00000008000c7825 */ /* 0x040fe200078e0204 */
[----:B--2---:R0:W-:Y:S04]  /*0470*/  STG.E.64 desc[UR4][R4.64], R10 ;  /* 0x0000000a04007986 */ /* 0x0041e8000c101b04 */
[----:B---3--:R1:W-:Y:S04]  /*0480*/  STG.E.64 desc[UR4][R8.64], R6 ;  /* 0x0000000608007986 */ /* 0x0083e8000c101b04 */
[----:B------:R-:W2:Y:S04]  /*0490*/  LDG.E.64 R18, desc[UR4][R16.64] ;  /* 0x0000000410127981 */ /* 0x000ea8000c1e1b00 */
[----:B------:R-:W3:Y:S01]  /*04a0*/  LDG.E.64 R14, desc[UR4][R12.64] ;  /* 0x000000040c0e7981 */ /* 0x000ee2000c1e1b00 */
[----:B------:R-:W-:-:S04]  /*04b0*/  IMAD.WIDE R24, R0, 0x8, R16 ;  /* 0x0000000800187825 */ /* 0x000fc800078e0210 */
[C---:B------:R-:W-:Y:S01]  /*04c0*/  IMAD.WIDE R20, R0.reuse, 0x8, R12 ;  /* 0x0000000800147825 */ /* 0x040fe200078e020c */
[----:B--2---:R2:W-:Y:S04]  /*04d0*/  STG.E.64 desc[UR4][R12.64], R18 ;  /* 0x000000120c007986 */ /* 0x0045e8000c101b04 */
[----:B---3--:R2:W-:Y:S04]  /*04e0*/  STG.E.64 desc[UR4][R16.64], R14 ;  /* 0x0000000e10007986 */ /* 0x0085e8000c101b04 */
[----:B------:R-:W3:Y:S04]  /*04f0*/  LDG.E.64 R26, desc[UR4][R24.64] ;  /* 0x00000004181a7981 */ /* 0x000ee8000c1e1b00 */
[----:B------:R-:W4:Y:S01]  /*0500*/  LDG.E.64 R22, desc[UR4][R20.64] ;  /* 0x0000000414167981 */ /* 0x000f22000c1e1b00 */
[----:B------:R-:W-:-:S04]  /*0510*/  IMAD.WIDE R28, R0, 0x8, R24 ;  /* 0x00000008001c7825 */ /* 0x000fc800078e0218 */
[C---:B0-----:R-:W-:Y:S01]  /*0520*/  IMAD.WIDE R4, R0.reuse, 0x8, R20 ;  /* 0x0000000800047825 */ /* 0x041fe200078e0214 */
[----:B---3--:R2:W-:Y:S04]  /*0530*/  STG.E.64 desc[UR4][R20.64], R26 ;  /* 0x0000001a14007986 */ /* 0x0085e8000c101b04 */
[----:B----4-:R2:W-:Y:S04]  /*0540*/  STG.E.64 desc[UR4][R24.64], R22 ;  /* 0x0000001618007986 */ /* 0x0105e8000c101b04 */
[----:B-1----:R-:W3:Y:S04]  /*0550*/  LDG.E.64 R8, desc[UR4][R28.64] ;  /* 0x000000041c087981 */ /* 0x002ee8000c1e1b00 */
[----:B------:R-:W4:Y:S01]  /*0560*/  LDG.E.64 R6, desc[UR4][R4.64] ;  /* 0x0000000404067981 */ /* 0x000f22000c1e1b00 */
[----:B------:R-:W-:-:S04]  /*0570*/  LEA R3, R0, R3, 0x2 ;  /* 0x0000000300037211 */ /* 0x000fc800078e10ff */
[----:B------:R-:W-:Y:S01]  /*0580*/  ISETP.GE.AND P0, PT, R3, UR6, PT ;  /* 0x0000000603007c0c */ /* 0x000fe2000bf06270 */
[----:B---3--:R2:W-:Y:S04]  /*0590*/  STG.E.64 desc[UR4][R4.64], R8 ;  /* 0x0000000804007986 */ /* 0x0085e8000c101b04 */
[----:B----4-:R2:W-:Y:S08]  /*05a0*/  STG.E.64 desc[UR4][R28.64], R6 ;  /* 0x000000061c007986 */ /* 0x0105f0000c101b04 */
[----:B------:R-:W-:Y:S05]  /*05b0*/  @!P0 BRA `(.L_x_721) ;  /* 0xfffffffc00848947 */ /* 0x000fea000383ffff */
[----:B------:R-:W-:Y:S05]  /*05c0*/  EXIT ;  /* 0x000000000000794d */ /* 0x000fea0003800000 */
.L_x_722:
        /* <DEDUP_REMOVED lines=11> */
.L_x_735:


//--------------------- .nv.shared._ZN3cub18CUB_300001_SM_10006detail11EmptyKernelIvEEvv --------------------------
	.section	.nv.shared._ZN3cub18CUB_300001_SM_10006detail11EmptyKernelIvEEvv,"aw",@nobits
	.sectionflags	@""
	.align	16
	.zero		1024


//--------------------- .nv.shared.reserved.0     --------------------------
	.section	.nv.shared.reserved.0,"aw",@nobits
	.weak		__nv_reservedSMEM_offset_0_alias
	.size		__nv_reservedSMEM_offset_0_alias, 0, 64
	.other		__nv_reservedSMEM_offset_0_alias,@"STO_CUDA_RESERVED_SHARED STV_DEFAULT"
__nv_reservedSMEM_offset_0_alias:
	.zero		0
	.zero		64


//--------------------- .nv.global                --------------------------
	.section	.nv.global,"aw",@nobits
.nv.global:
	.type		_ZN34_INTERNAL_d7c54d2f_4_k_cu_e7a25f9c6thrust24THRUST_300001_SM_1000_NS12placeholders2_8E,@object
	.size		_ZN34_INTERNAL_d7c54d2f_4_k_cu_e7a25f9c6thrust24THRUST_300001_SM_1000_NS12placeholders2_8E,(_ZN34_INTERNAL_d7c54d2f_4_k_cu_e7a25f9c4cuda3std3__436_GLOBAL__N__d7c54d2f_4_k_cu_e7a25f9c6ignoreE - _ZN34_INTERNAL_d7c54d2f_4_k_cu_e7a25f9c6thrust24THRUST_300001_SM_1000_NS12placeholders2_8E)
_ZN34_INTERNAL_d7c54d2f_4_k_cu_e7a25f9c6thrust24THRUST_300001_SM_1000_NS12placeholders2_8E:
	.zero		1
	.type		_ZN34_INTERNAL_d7c54d2f_4_k_cu_e7a25f9c4cuda3std3__436_GLOBAL__N__d7c54d2f_4_k_cu_e7a25f9c6ignoreE,@object
	.size		_ZN34_INTERNAL_d7c54d2f_4_k_cu_e7a25f9c4cuda3std3__436_GLOBAL__N__d7c54d2f_4_k_cu_e7a25f9c6ignoreE,(_ZN34_INTERNAL_d7c54d2f_4_k_cu_e7a25f9c4cuda3std6ranges3__45__cpo4dataE - _ZN34_INTERNAL_d7c54d2f_4_k_cu_e7a25f9c4cuda3std3__436_GLOBAL__N__d7c54d2f_4_k_cu_e7a25f9c6ignoreE)
_ZN34_INTERNAL_d7c54d2f_4_k_cu_e7a25f9c4cuda3std3__436_GLOBAL__N__d7c54d2f_4_k_cu_e7a25f9c6ignoreE:
	.zero		1
	.type		_ZN34_INTERNAL_d7c54d2f_4_k_cu_e7a25f9c4cuda3std6ranges3__45__cpo4dataE,@object
	.size		_ZN34_INTERNAL_d7c54d2f_4_k_cu_e7a25f9c4cuda3std6ranges3__45__cpo4dataE,(_ZN34_INTERNAL_d7c54d2f_4_k_cu_e7a25f9c6thrust24THRUST_300001_SM_1000_NS6system3cpp3parE - _ZN34_INTERNAL_d7c54d2f_4_k_cu_e7a25f9c4cuda3std6ranges3__45__cpo4dataE)
_ZN34_INTERNAL_d7c54d2f_4_k_cu_e7a25f9c4cuda3std6ranges3__45__cpo4dataE:
	.zero		1
	.type		_ZN34_INTERNAL_d7c54d2f_4_k_cu_e7a25f9c6thrust24THRUST_300001_SM_1000_NS6system3cpp3parE,@object
	.size		_ZN34_INTERNAL_d7c54d2f_4_k_cu_e7a25f9c6thrust24THRUST_300001_SM_1000_NS6system3cpp3parE,(_ZN34_INTERNAL_d7c54d2f_4_k_cu_e7a25f9c4cuda3std3__45__cpo5beginE - _ZN34_INTERNAL_d7c54d2f_4_k_cu_e7a25f9c6thrust24THRUST_300001_SM_1000_NS6system3cpp3parE)
_ZN34_INTERNAL_d7c54d2f_4_k_cu_e7a25f9c6thrust24THRUST_300001_SM_1000_NS6system3cpp3parE:
	.zero		1
	.type		_ZN34_INTERNAL_d7c54d2f_4_k_cu_e7a25f9c4cuda3std3__45__cpo5beginE,@object
	.size		_ZN34_INTERNAL_d7c54d2f_4_k_cu_e7a25f9c4cuda3std3__45__cpo5beginE,(_ZN34_INTERNAL_d7c54d2f_4_k_cu_e7a25f9c4cuda3std6ranges3__45__cpo5beginE - _ZN34_INTERNAL_d7c54d2f_4_k_cu_e7a25f9c4cuda3std3__45__cpo5beginE)
_ZN34_INTERNAL_d7c54d2f_4_k_cu_e7a25f9c4cuda3std3__45__cpo5beginE:
	.zero		1
	.type		_ZN34_INTERNAL_d7c54d2f_4_k_cu_e7a25f9c4cuda3std6ranges3__45__cpo5beginE,@object
	.size		_ZN34_INTERNAL_d7c54d2f_4_k_cu_e7a25f9c4cuda3std6ranges3__45__cpo5beginE,(_ZN34_INTERNAL_d7c54d2f_4_k_cu_e7a25f9c6thrust24THRUST_300001_SM_1000_NS6deviceE - _ZN34_INTERNAL_d7c54d2f_4_k_cu_e7a25f9c4cuda3std6ranges3__45__cpo5beginE)
_ZN34_INTERNAL_d7c54d2f_4_k_cu_e7a25f9c4cuda3std6ranges3__45__cpo5beginE:
	.zero		1
	.type		_ZN34_INTERNAL_d7c54d2f_4_k_cu_e7a25f9c6thrust24THRUST_300001_SM_1000_NS6deviceE,@object
	.size		_ZN34_INTERNAL_d7c54d2f_4_k_cu_e7a25f9c6thrust24THRUST_300001_SM_1000_NS6deviceE,(_ZN34_INTERNAL_d7c54d2f_4_k_cu_e7a25f9c4cuda3std3__47nulloptE - _ZN34_INTERNAL_d7c54d2f_4_k_cu_e7a25f9c6thrust24THRUST_300001_SM_1000_NS6deviceE)
_ZN34_INTERNAL_d7c54d2f_4_k_cu_e7a25f9c6thrust24THRUST_300001_SM_1000_NS6deviceE:
	.zero		1
	.type		_ZN34_INTERNAL_d7c54d2f_4_k_cu_e7a25f9c4cuda3std3__47nulloptE,@object
	.size		_ZN34_INTERNAL_d7c54d2f_4_k_cu_e7a25f9c4cuda3std3__47nulloptE,(_ZN34_INTERNAL_d7c54d2f_4_k_cu_e7a25f9c4cuda3std6ranges3__45__cpo8distanceE - _ZN34_INTERNAL_d7c54d2f_4_k_cu_e7a25f9c4cuda3std3__47nulloptE)
_ZN34_INTERNAL_d7c54d2f_4_k_cu_e7a25f9c4cuda3std3__47nulloptE:
	.zero		1
	.type		_ZN34_INTERNAL_d7c54d2f_4_k_cu_e7a25f9c4cuda3std6ranges3__45__cpo8distanceE,@object
	.size		_ZN34_INTERNAL_d7c54d2f_4_k_cu_e7a25f9c4cuda3std6ranges3__45__cpo8distanceE,(_ZN34_INTERNAL_d7c54d2f_4_k_cu_e7a25f9c6thrust24THRUST_300001_SM_1000_NS12placeholders2_4E - _ZN34_INTERNAL_d7c54d2f_4_k_cu_e7a25f9c4cuda3std6ranges3__45__cpo8distanceE)
_ZN34_INTERNAL_d7c54d2f_4_k_cu_e7a25f9c4cuda3std6ranges3__45__cpo8distanceE:
	.zero		1
	.type		_ZN34_INTERNAL_d7c54d2f_4_k_cu_e7a25f9c6thrust24THRUST_300001_SM_1000_NS12placeholders2_4E,@object
	.size		_ZN34_INTERNAL_d7c54d2f_4_k_cu_e7a25f9c6thrust24THRUST_300001_SM_1000_NS12placeholders2_4E,(_ZN34_INTERNAL_d7c54d2f_4_k_cu_e7a25f9c4cuda3std3__45__cpo6rbeginE - _ZN34_INTERNAL_d7c54d2f_4_k_cu_e7a25f9c6thrust24THRUST_300001_SM_1000_NS12placeholders2_4E)
_ZN34_INTERNAL_d7c54d2f_4_k_cu_e7a25f9c6thrust24THRUST_300001_SM_1000_NS12placeholders2_4E:
	.zero		1
	.type		_ZN34_INTERNAL_d7c54d2f_4_k_cu_e7a25f9c4cuda3std3__45__cpo6rbeginE,@object
	.size		_ZN34_INTERNAL_d7c54d2f_4_k_cu_e7a25f9c4cuda3std3__45__cpo6rbeginE,(_ZN34_INTERNAL_d7c54d2f_4_k_cu_e7a25f9c4cuda3std6ranges3__45__cpo7advanceE - _ZN34_INTERNAL_d7c54d2f_4_k_cu_e7a25f9c4cuda3std3__45__cpo6rbeginE)
_ZN34_INTERNAL_d7c54d2f_4_k_cu_e7a25f9c4cuda3std3__45__cpo6rbeginE:
	.zero		1
	.type		_ZN34_INTERNAL_d7c54d2f_4_k_cu_e7a25f9c4cuda3std6ranges3__45__cpo7advanceE,@object
	.size		_ZN34_INTERNAL_d7c54d2f_4_k_cu_e7a25f9c4cuda3std6ranges3__45__cpo7advanceE,(_ZN34_INTERNAL_d7c54d2f_4_k_cu_e7a25f9c6thrust24THRUST_300001_SM_1000_NS12placeholders3_10E - _ZN34_INTERNAL_d7c54d2f_4_k_cu_e7a25f9c4cuda3std6ranges3__45__cpo7advanceE)
_ZN34_INTERNAL_d7c54d2f_4_k_cu_e7a25f9c4cuda3std6ranges3__45__cpo7advanceE:
	.zero		1
	.type		_ZN34_INTERNAL_d7c54d2f_4_k_cu_e7a25f9c6thrust24THRUST_300001_SM_1000_NS12placeholders3_10E,@object
	.size		_ZN34_INTERNAL_d7c54d2f_4_k_cu_e7a25f9c6thrust24THRUST_300001_SM_1000_NS12placeholders3_10E,(_ZN34_INTERNAL_d7c54d2f_4_k_cu_e7a25f9c4cuda3std3__48in_placeE - _ZN34_INTERNAL_d7c54d2f_4_k_cu_e7a25f9c6thrust24THRUST_300001_SM_1000_NS12placeholders3_10E)
_ZN34_INTERNAL_d7c54d2f_4_k_cu_e7a25f9c6thrust24THRUST_300001_SM_1000_NS12placeholders3_10E:
	.zero		1
	.type		_ZN34_INTERNAL_d7c54d2f_4_k_cu_e7a25f9c4cuda3std3__48in_placeE,@object
	.size		_ZN34_INTERNAL_d7c54d2f_4_k_cu_e7a25f9c4cuda3std3__48in_placeE,(_ZN34_INTERNAL_d7c54d2f_4_k_cu_e7a25f9c4cuda3std6ranges3__45__cpo4sizeE - _ZN34_INTERNAL_d7c54d2f_4_k_cu_e7a25f9c4cuda3std3__48in_placeE)
_ZN34_INTERNAL_d7c54d2f_4_k_cu_e7a25f9c4cuda3std3__48in_placeE:
	.zero		1
	.type		_ZN34_INTERNAL_d7c54d2f_4_k_cu_e7a25f9c4cuda3std6ranges3__45__cpo4sizeE,@object
	.size		_ZN34_INTERNAL_d7c54d2f_4_k_cu_e7a25f9c4cuda3std6ranges3__45__cpo4sizeE,(_ZN34_INTERNAL_d7c54d2f_4_k_cu_e7a25f9c6thrust24THRUST_300001_SM_1000_NS12placeholders2_2E - _ZN34_INTERNAL_d7c54d2f_4_k_cu_e7a25f9c4cuda3std6ranges3__45__cpo4sizeE)
_ZN34_INTERNAL_d7c54d2f_4_k_cu_e7a25f9c4cuda3std6ranges3__45__cpo4sizeE:
	.zero		1
	.type		_ZN34_INTERNAL_d7c54d2f_4_k_cu_e7a25f9c6thrust24THRUST_300001_SM_1000_NS12placeholders2_2E,@object
	.size		_ZN34_INTERNAL_d7c54d2f_4_k_cu_e7a25f9c6thrust24THRUST_300001_SM_1000_NS12placeholders2_2E,(_ZN34_INTERNAL_d7c54d2f_4_k_cu_e7a25f9c4cuda3std3__45__cpo6cbeginE - _ZN34_INTERNAL_d7c54d2f_4_k_cu_e7a25f9c6thrust24THRUST_300001_SM_1000_NS12placeholders2_2E)
_ZN34_INTERNAL_d7c54d2f_4_k_cu_e7a25f9c6thrust24THRUST_300001_SM_1000_NS12placeholders2_2E:
	.zero		1
	.type		_ZN34_INTERNAL_d7c54d2f_4_k_cu_e7a25f9c4cuda3std3__45__cpo6cbeginE,@object
	.size		_ZN34_INTERNAL_d7c54d2f_4_k_cu_e7a25f9c4cuda3std3__45__cpo6cbeginE,(_ZN34_INTERNAL_d7c54d2f_4_k_cu_e7a25f9c4cuda3std6ranges3__45__cpo6cbeginE - _ZN34_INTERNAL_d7c54d2f_4_k_cu_e7a25f9c4cuda3std3__45__cpo6cbeginE)
_ZN34_INTERNAL_d7c54d2f_4_k_cu_e7a25f9c4cuda3std3__45__cpo6cbeginE:
	.zero		1
	.type		_ZN34_INTERNAL_d7c54d2f_4_k_cu_e7a25f9c4cuda3std6ranges3__45__cpo6cbeginE,@object
	.size		_ZN34_INTERNAL_d7c54d2f_4_k_cu_e7a25f9c4cuda3std6ranges3__45__cpo6cbeginE,(_ZN34_INTERNAL_d7c54d2f_4_k_cu_e7a25f9c6thrust24THRUST_300001_SM_1000_NS12placeholders2_6E - _ZN34_INTERNAL_d7c54d2f_4_k_cu_e7a25f9c4cuda3std6ranges3__45__cpo6cbeginE)
_ZN34_INTERNAL_d7c54d2f_4_k_cu_e7a25f9c4cuda3std6ranges3__45__cpo6cbeginE:
	.zero		1
	.type		_ZN34_INTERNAL_d7c54d2f_4_k_cu_e7a25f9c6thrust24THRUST_300001_SM_1000_NS12placeholders2_6E,@object
	.size		_ZN34_INTERNAL_d7c54d2f_4_k_cu_e7a25f9c6thrust24THRUST_300001_SM_1000_NS12placeholders2_6E,(_ZN34_INTERNAL_d7c54d2f_4_k_cu_e7a25f9c4cuda3std3__45__cpo7crbeginE - _ZN34_INTERNAL_d7c54d2f_4_k_cu_e7a25f9c6thrust24THRUST_300001_SM_1000_NS12placeholders2_6E)
_ZN34_INTERNAL_d7c54d2f_4_k_cu_e7a25f9c6thrust24THRUST_300001_SM_1000_NS12placeholders2_6E:
	.zero		1
	.type		_ZN34_INTERNAL_d7c54d2f_4_k_cu_e7a25f9c4cuda3std3__45__cpo7crbeginE,@object
	.size		_ZN34_INTERNAL_d7c54d2f_4_k_cu_e7a25f9c4cuda3std3__45__cpo7crbeginE,(_ZN34_INTERNAL_d7c54d2f_4_k_cu_e7a25f9c4cuda3std6ranges3__45__cpo4nextE - _ZN34_INTERNAL_d7c54d2f_4_k_cu_e7a25f9c4cuda3std3__45__cpo7crbeginE)
_ZN34_INTERNAL_d7c54d2f_4_k_cu_e7a25f9c4cuda3std3__45__cpo7crbeginE:
	.zero		1
	.type		_ZN34_INTERNAL_d7c54d2f_4_k_cu_e7a25f9c4cuda3std6ranges3__45__cpo4nextE,@object
	.size		_ZN34_INTERNAL_d7c54d2f_4_k_cu_e7a25f9c4cuda3std6ranges3__45__cpo4nextE,(_ZN34_INTERNAL_d7c54d2f_4_k_cu_e7a25f9c4cuda3std6ranges3__45__cpo4swapE - _ZN34_INTERNAL_d7c54d2f_4_k_cu_e7a25f9c4cuda3std6ranges3__45__cpo4nextE)
_ZN34_INTERNAL_d7c54d2f_4_k_cu_e7a25f9c4cuda3std6ranges3__45__cpo4nextE:
	.zero		1
	.type		_ZN34_INTERNAL_d7c54d2f_4_k_cu_e7a25f9c4cuda3std6ranges3__45__cpo4swapE,@object
	.size		_ZN34_INTERNAL_d7c54d2f_4_k_cu_e7a25f9c4cuda3std6ranges3__45__cpo4swapE,(_ZN34_INTERNAL_d7c54d2f_4_k_cu_e7a25f9c6thrust24THRUST_300001_SM_1000_NS8cuda_cub10par_nosyncE - _ZN34_INTERNAL_d7c54d2f_4_k_cu_e7a25f9c4cuda3std6ranges3__45__cpo4swapE)
_ZN34_INTERNAL_d7c54d2f_4_k_cu_e7a25f9c4cuda3std6ranges3__45__cpo4swapE:
	.zero		1
	.type		_ZN34_INTERNAL_d7c54d2f_4_k_cu_e7a25f9c6thrust24THRUST_300001_SM_1000_NS8cuda_cub10par_nosyncE,@object
	.size		_ZN34_INTERNAL_d7c54d2f_4_k_cu_e7a25f9c6thrust24THRUST_300001_SM_1000_NS8cuda_cub10par_nosyncE,(_ZN34_INTERNAL_d7c54d2f_4_k_cu_e7a25f9c6thrust24THRUST_300001_SM_1000_NS3seqE - _ZN34_INTERNAL_d7c54d2f_4_k_cu_e7a25f9c6thrust24THRUST_300001_SM_1000_NS8cuda_cub10par_nosyncE)
_ZN34_INTERNAL_d7c54d2f_4_k_cu_e7a25f9c6thrust24THRUST_300001_SM_1000_NS8cuda_cub10par_nosyncE:
	.zero		1
	.type		_ZN34_INTERNAL_d7c54d2f_4_k_cu_e7a25f9c6thrust24THRUST_300001_SM_1000_NS3seqE,@object
	.size		_ZN34_INTERNAL_d7c54d2f_4_k_cu_e7a25f9c6thrust24THRUST_300001_SM_1000_NS3seqE,(_ZN34_INTERNAL_d7c54d2f_4_k_cu_e7a25f9c4cuda3std3__420unreachable_sentinelE - _ZN34_INTERNAL_d7c54d2f_4_k_cu_e7a25f9c6thrust24THRUST_300001_SM_1000_NS3seqE)
_ZN34_INTERNAL_d7c54d2f_4_k_cu_e7a25f9c6thrust24THRUST_300001_SM_1000_NS3seqE:
	.zero		1
	.type		_ZN34_INTERNAL_d7c54d2f_4_k_cu_e7a25f9c4cuda3std3__420unreachable_sentinelE,@object
	.size		_ZN34_INTERNAL_d7c54d2f_4_k_cu_e7a25f9c4cuda3std3__420unreachable_sentinelE,(_ZN34_INTERNAL_d7c54d2f_4_k_cu_e7a25f9c4cuda3std6ranges3__45__cpo5ssizeE - _ZN34_INTERNAL_d7c54d2f_4_k_cu_e7a25f9c4cuda3std3__420unreachable_sentinelE)
_ZN34_INTERNAL_d7c54d2f_4_k_cu_e7a25f9c4cuda3std3__420unreachable_sentinelE:
	.zero		1
	.type		_ZN34_INTERNAL_d7c54d2f_4_k_cu_e7a25f9c4cuda3std6ranges3__45__cpo5ssizeE,@object
	.size		_ZN34_INTERNAL_d7c54d2f_4_k_cu_e7a25f9c4cuda3std6ranges3__45__cpo5ssizeE,(_ZN34_INTERNAL_d7c54d2f_4_k_cu_e7a25f9c6thrust24THRUST_300001_SM_1000_NS12placeholders2_3E - _ZN34_INTERNAL_d7c54d2f_4_k_cu_e7a25f9c4cuda3std6ranges3__45__cpo5ssizeE)
_ZN34_INTERNAL_d7c54d2f_4_k_cu_e7a25f9c4cuda3std6ranges3__45__cpo5ssizeE:
	.zero		1
	.type		_ZN34_INTERNAL_d7c54d2f_4_k_cu_e7a25f9c6thrust24THRUST_300001_SM_1000_NS12placeholders2_3E,@object
	.size		_ZN34_INTERNAL_d7c54d2f_4_k_cu_e7a25f9c6thrust24THRUST_300001_SM_1000_NS12placeholders2_3E,(_ZN34_INTERNAL_d7c54d2f_4_k_cu_e7a25f9c4cuda3std3__45__cpo4cendE - _ZN34_INTERNAL_d7c54d2f_4_k_cu_e7a25f9c6thrust24THRUST_300001_SM_1000_NS12placeholders2_3E)
_ZN34_INTERNAL_d7c54d2f_4_k_cu_e7a25f9c6thrust24THRUST_300001_SM_1000_NS12placeholders2_3E:
	.zero		1
	.type		_ZN34_INTERNAL_d7c54d2f_4_k_cu_e7a25f9c4cuda3std3__45__cpo4cendE,@object
	.size		_ZN34_INTERNAL_d7c54d2f_4_k_cu_e7a25f9c4cuda3std3__45__cpo4cendE,(_ZN34_INTERNAL_d7c54d2f_4_k_cu_e7a25f9c4cuda3std6ranges3__45__cpo4cendE - _ZN34_INTERNAL_d7c54d2f_4_k_cu_e7a25f9c4cuda3std3__45__cpo4cendE)
_ZN34_INTERNAL_d7c54d2f_4_k_cu_e7a25f9c4cuda3std3__45__cpo4cendE:
	.zero		1
	.type		_ZN34_INTERNAL_d7c54d2f_4_k_cu_e7a25f9c4cuda3std6ranges3__45__cpo4cendE,@object
	.size		_ZN34_INTERNAL_d7c54d2f_4_k_cu_e7a25f9c4cuda3std6ranges3__45__cpo4cendE,(_ZN34_INTERNAL_d7c54d2f_4_k_cu_e7a25f9c6thrust24THRUST_300001_SM_1000_NS12placeholders2_7E - _ZN34_INTERNAL_d7c54d2f_4_k_cu_e7a25f9c4cuda3std6ranges3__45__cpo4cendE)
_ZN34_INTERNAL_d7c54d2f_4_k_cu_e7a25f9c4cuda3std6ranges3__45__cpo4cendE:
	.zero		1
	.type		_ZN34_INTERNAL_d7c54d2f_4_k_cu_e7a25f9c6thrust24THRUST_300001_SM_1000_NS12placeholders2_7E,@object
	.size		_ZN34_INTERNAL_d7c54d2f_4_k_cu_e7a25f9c6thrust24THRUST_300001_SM_1000_NS12placeholders2_7E,(_ZN34_INTERNAL_d7c54d2f_4_k_cu_e7a25f9c4cuda3std3__45__cpo5crendE - _ZN34_INTERNAL_d7c54d2f_4_k_cu_e7a25f9c6thrust24THRUST_300001_SM_1000_NS12placeholders2_7E)
_ZN34_INTERNAL_d7c54d2f_4_k_cu_e7a25f9c6thrust24THRUST_300001_SM_1000_NS12placeholders2_7E:
	.zero		1
	.type		_ZN34_INTERNAL_d7c54d2f_4_k_cu_e7a25f9c4cuda3std3__45__cpo5crendE,@object
	.size		_ZN34_INTERNAL_d7c54d2f_4_k_cu_e7a25f9c4cuda3std3__45__cpo5crendE,(_ZN34_INTERNAL_d7c54d2f_4_k_cu_e7a25f9c4cuda3std6ranges3__45__cpo4prevE - _ZN34_INTERNAL_d7c54d2f_4_k_cu_e7a25f9c4cuda3std3__45__cpo5crendE)
_ZN34_INTERNAL_d7c54d2f_4_k_cu_e7a25f9c4cuda3std3__45__cpo5crendE:
	.zero		1
	.type		_ZN34_INTERNAL_d7c54d2f_4_k_cu_e7a25f9c4cuda3std6ranges3__45__cpo4prevE,@object
	.size		_ZN34_INTERNAL_d7c54d2f_4_k_cu_e7a25f9c4cuda3std6ranges3__45__cpo4prevE,(_ZN34_INTERNAL_d7c54d2f_4_k_cu_e7a25f9c4cuda3std6ranges3__45__cpo9iter_moveE - _ZN34_INTERNAL_d7c54d2f_4_k_cu_e7a25f9c4cuda3std6ranges3__45__cpo4prevE)
_ZN34_INTERNAL_d7c54d2f_4_k_cu_e7a25f9c4cuda3std6ranges3__45__cpo4prevE:
	.zero		1
	.type		_ZN34_INTERNAL_d7c54d2f_4_k_cu_e7a25f9c4cuda3std6ranges3__45__cpo9iter_moveE,@object
	.size		_ZN34_INTERNAL_d7c54d2f_4_k_cu_e7a25f9c4cuda3std6ranges3__45__cpo9iter_moveE,(_ZN34_INTERNAL_d7c54d2f_4_k_cu_e7a25f9c6thrust24THRUST_300001_SM_1000_NS6system6detail10sequential3seqE - _ZN34_INTERNAL_d7c54d2f_4_k_cu_e7a25f9c4cuda3std6ranges3__45__cpo9iter_moveE)
_ZN34_INTERNAL_d7c54d2f_4_k_cu_e7a25f9c4cuda3std6ranges3__45__cpo9iter_moveE:
	.zero		1
	.type		_ZN34_INTERNAL_d7c54d2f_4_k_cu_e7a25f9c6thrust24THRUST_300001_SM_1000_NS6system6detail10sequential3seqE,@object
	.size		_ZN34_INTERNAL_d7c54d2f_4_k_cu_e7a25f9c6thrust24THRUST_300001_SM_1000_NS6system6detail10sequential3seqE,(_ZN34_INTERNAL_d7c54d2f_4_k_cu_e7a25f9c6thrust24THRUST_300001_SM_1000_NS12placeholders2_9E - _ZN34_INTERNAL_d7c54d2f_4_k_cu_e7a25f9c6thrust24THRUST_300001_SM_1000_NS6system6detail10sequential3seqE)
_ZN34_INTERNAL_d7c54d2f_4_k_cu_e7a25f9c6thrust24THRUST_300001_SM_1000_NS6system6detail10sequential3seqE:
	.zero		1
	.type		_ZN34_INTERNAL_d7c54d2f_4_k_cu_e7a25f9c6thrust24THRUST_300001_SM_1000_NS12placeholders2_9E,@object
	.size		_ZN34_INTERNAL_d7c54d2f_4_k_cu_e7a25f9c6thrust24THRUST_300001_SM_1000_NS12placeholders2_9E,(_ZN34_INTERNAL_d7c54d2f_4_k_cu_e7a25f9c4cuda3std3__419piecewise_constructE - _ZN34_INTERNAL_d7c54d2f_4_k_cu_e7a25f9c6thrust24THRUST_300001_SM_1000_NS12placeholders2_9E)
_ZN34_INTERNAL_d7c54d2f_4_k_cu_e7a25f9c6thrust24THRUST_300001_SM_1000_NS12placeholders2_9E:
	.zero		1
	.type		_ZN34_INTERNAL_d7c54d2f_4_k_cu_e7a25f9c4cuda3std3__419piecewise_constructE,@object
	.size		_ZN34_INTERNAL_d7c54d2f_4_k_cu_e7a25f9c4cuda3std3__419piecewise_constructE,(_ZN34_INTERNAL_d7c54d2f_4_k_cu_e7a25f9c4cuda3std6ranges3__45__cpo5cdataE - _ZN34_INTERNAL_d7c54d2f_4_k_cu_e7a25f9c4cuda3std3__419piecewise_constructE)
_ZN34_INTERNAL_d7c54d2f_4_k_cu_e7a25f9c4cuda3std3__419piecewise_constructE:
	.zero		1
	.type		_ZN34_INTERNAL_d7c54d2f_4_k_cu_e7a25f9c4cuda3std6ranges3__45__cpo5cdataE,@object
	.size		_ZN34_INTERNAL_d7c54d2f_4_k_cu_e7a25f9c4cuda3std6ranges3__45__cpo5cdataE,(_ZN34_INTERNAL_d7c54d2f_4_k_cu_e7a25f9c6thrust24THRUST_300001_SM_1000_NS12placeholders2_1E - _ZN34_INTERNAL_d7c54d2f_4_k_cu_e7a25f9c4cuda3std6ranges3__45__cpo5cdataE)
_ZN34_INTERNAL_d7c54d2f_4_k_cu_e7a25f9c4cuda3std6ranges3__45__cpo5cdataE:
	.zero		1
	.type		_ZN34_INTERNAL_d7c54d2f_4_k_cu_e7a25f9c6thrust24THRUST_300001_SM_1000_NS12placeholders2_1E,@object
	.size		_ZN34_INTERNAL_d7c54d2f_4_k_cu_e7a25f9c6thrust24THRUST_300001_SM_1000_NS12placeholders2_1E,(_ZN34_INTERNAL_d7c54d2f_4_k_cu_e7a25f9c4cuda3std3__45__cpo3endE - _ZN34_INTERNAL_d7c54d2f_4_k_cu_e7a25f9c6thrust24THRUST_300001_SM_1000_NS12placeholders2_1E)
_ZN34_INTERNAL_d7c54d2f_4_k_cu_e7a25f9c6thrust24THRUST_300001_SM_1000_NS12placeholders2_1E:
	.zero		1
	.type		_ZN34_INTERNAL_d7c54d2f_4_k_cu_e7a25f9c4cuda3std3__45__cpo3endE,@object
	.size		_ZN34_INTERNAL_d7c54d2f_4_k_cu_e7a25f9c4cuda3std3__45__cpo3endE,(_ZN34_INTERNAL_d7c54d2f_4_k_cu_e7a25f9c4cuda3std6ranges3__45__cpo3endE - _ZN34_INTERNAL_d7c54d2f_4_k_cu_e7a25f9c4cuda3std3__45__cpo3endE)
_ZN34_INTERNAL_d7c54d2f_4_k_cu_e7a25f9c4cuda3std3__45__cpo3endE:
	.zero		1
	.type		_ZN34_INTERNAL_d7c54d2f_4_k_cu_e7a25f9c4cuda3std6ranges3__45__cpo3endE,@object
	.size		_ZN34_INTERNAL_d7c54d2f_4_k_cu_e7a25f9c4cuda3std6ranges3__45__cpo3endE,(_ZN34_INTERNAL_d7c54d2f_4_k_cu_e7a25f9c6thrust24THRUST_300001_SM_1000_NS12placeholders2_5E - _ZN34_INTERNAL_d7c54d2f_4_k_cu_e7a25f9c4cuda3std6ranges3__45__cpo3endE)
_ZN34_INTERNAL_d7c54d2f_4_k_cu_e7a25f9c4cuda3std6ranges3__45__cpo3endE:
	.zero		1
	.type		_ZN34_INTERNAL_d7c54d2f_4_k_cu_e7a25f9c6thrust24THRUST_300001_SM_1000_NS12placeholders2_5E,@object
	.size		_ZN34_INTERNAL_d7c54d2f_4_k_cu_e7a25f9c6thrust24THRUST_300001_SM_1000_NS12placeholders2_5E,(_ZN34_INTERNAL_d7c54d2f_4_k_cu_e7a25f9c4cuda3std3__45__cpo4rendE - _ZN34_INTERNAL_d7c54d2f_4_k_cu_e7a25f9c6thrust24THRUST_300001_SM_1000_NS12placeholders2_5E)
_ZN34_INTERNAL_d7c54d2f_4_k_cu_e7a25f9c6thrust24THRUST_300001_SM_1000_NS12placeholders2_5E:
	.zero		1
	.type		_ZN34_INTERNAL_d7c54d2f_4_k_cu_e7a25f9c4cuda3std3__45__cpo4rendE,@object
	.size		_ZN34_INTERNAL_d7c54d2f_4_k_cu_e7a25f9c4cuda3std3__45__cpo4rendE,(_ZN34_INTERNAL_d7c54d2f_4_k_cu_e7a25f9c4cuda3std6ranges3__45__cpo9iter_swapE - _ZN34_INTERNAL_d7c54d2f_4_k_cu_e7a25f9c4cuda3std3__45__cpo4rendE)
_ZN34_INTERNAL_d7c54d2f_4_k_cu_e7a25f9c4cuda3std3__45__cpo4rendE:
	.zero		1
	.type		_ZN34_INTERNAL_d7c54d2f_4_k_cu_e7a25f9c4cuda3std6ranges3__45__cpo9iter_swapE,@object
	.size		_ZN34_INTERNAL_d7c54d2f_4_k_cu_e7a25f9c4cuda3std6ranges3__45__cpo9iter_swapE,(_ZN34_INTERNAL_d7c54d2f_4_k_cu_e7a25f9c4cuda3std3__48unexpectE - _ZN34_INTERNAL_d7c54d2f_4_k_cu_e7a25f9c4cuda3std6ranges3__45__cpo9iter_swapE)
_ZN34_INTERNAL_d7c54d2f_4_k_cu_e7a25f9c4cuda3std6ranges3__45__cpo9iter_swapE:
	.zero		1
	.type		_ZN34_INTERNAL_d7c54d2f_4_k_cu_e7a25f9c4cuda3std3__48unexpectE,@object
	.size		_ZN34_INTERNAL_d7c54d2f_4_k_cu_e7a25f9c4cuda3std3__48unexpectE,(_ZN34_INTERNAL_d7c54d2f_4_k_cu_e7a25f9c6thrust24THRUST_300001_SM_1000_NS8cuda_cub3parE - _ZN34_INTERNAL_d7c54d2f_4_k_cu_e7a25f9c4cuda3std3__48unexpectE)
_ZN34_INTERNAL_d7c54d2f_4_k_cu_e7a25f9c4cuda3std3__48unexpectE:
	.zero		1
	.type		_ZN34_INTERNAL_d7c54d2f_4_k_cu_e7a25f9c6thrust24THRUST_300001_SM_1000_NS8cuda_cub3parE,@object
	.size		_ZN34_INTERNAL_d7c54d2f_4_k_cu_e7a25f9c6thrust24THRUST_300001_SM_1000_NS8cuda_cub3parE,(.L_29 - _ZN34_INTERNAL_d7c54d2f_4_k_cu_e7a25f9c6thrust24THRUST_300001_SM_1000_NS8cuda_cub3parE)
_ZN34_INTERNAL_d7c54d2f_4_k_cu_e7a25f9c6thrust24THRUST_300001_SM_1000_NS8cuda_cub3parE:
	.zero		1
.L_29:


//--------------------- .nv.shared._ZN6thrust24THRUST_300001_SM_1000_NS8cuda_cub4core6detail13_kernel_agentINS1_8__reduce11ReduceAgentIPN4cuda3std3__45tupleIJdlEEESC_SB_lNS1_9__extrema9arg_max_fIdl7CompareEEEEJSC_SC_iSG_EEEvDpT0_ --------------------------
	.section	.nv.shared._ZN6thrust24THRUST_300001_SM_1000_NS8cuda_cub4core6detail13_kernel_agentINS1_8__reduce11ReduceAgentIPN4cuda3std3__45tupleIJdlEEESC_SB_lNS1_9__extrema9arg_max_fIdl7CompareEEEEJSC_SC_iSG_EEEvDpT0_,"aw",@nobits
	.sectionflags	@""
	.align	16
	.zero		1024


//--------------------- .nv.shared._ZN6thrust24THRUST_300001_SM_1000_NS8cuda_cub4core6detail13_kernel_agentINS1_8__reduce10DrainAgentIlEEJN3cub18CUB_300001_SM_10009GridQueueIyEElEEEvDpT0_ --------------------------
	.section	.nv.shared._ZN6thrust24THRUST_300001_SM_1000_NS8cuda_cub4core6detail13_kernel_agentINS1_8__reduce10DrainAgentIlEEJN3cub18CUB_300001_SM_10009GridQueueIyEElEEEvDpT0_,"aw",@nobits
	.sectionflags	@""
	.align	16
	.zero		1024


//--------------------- .nv.shared._ZN6thrust24THRUST_300001_SM_1000_NS8cuda_cub4core6detail13_kernel_agentINS1_8__reduce11ReduceAgentINS0_12zip_iteratorIN4cuda3std3__45tupleIJNS0_10device_ptrIdEENS0_17counting_iteratorIlNS0_11use_defaultESF_SF_EEEEEEEPNSB_IJdlEEESJ_lNS1_9__extrema9arg_max_fIdl7CompareEEEEJSI_SK_lN3cub18CUB_300001_SM_100013GridEvenShareIlEENSR_9GridQueueIyEESO_EEEvDpT0_ --------------------------
	.section	.nv.shared._ZN6thrust24THRUST_300001_SM_1000_NS8cuda_cub4core6detail13_kernel_agentINS1_8__reduce11ReduceAgentINS0_12zip_iteratorIN4cuda3std3__45tupleIJNS0_10device_ptrIdEENS0_17counting_iteratorIlNS0_11use_defaultESF_SF_EEEEEEEPNSB_IJdlEEESJ_lNS1_9__extrema9arg_max_fIdl7CompareEEEEJSI_SK_lN3cub18CUB_300001_SM_100013GridEvenShareIlEENSR_9GridQueueIyEESO_EEEvDpT0_,"aw",@nobits
	.sectionflags	@""
	.align	16
	.zero		1024


//--------------------- .nv.shared._ZN6thrust24THRUST_300001_SM_1000_NS8cuda_cub4core6detail13_kernel_agentINS1_8__reduce11ReduceAgentINS0_12zip_iteratorIN4cuda3std3__45tupleIJNS0_10device_ptrIdEENS0_17counting_iteratorIlNS0_11use_defaultESF_SF_EEEEEEEPNSB_IJdlEEESJ_lNS1_9__extrema9arg_max_fIdl7CompareEEEEJSI_SK_lSO_EEEvDpT0_ --------------------------
	.section	.nv.shared._ZN6thrust24THRUST_300001_SM_1000_NS8cuda_cub4core6detail13_kernel_agentINS1_8__reduce11ReduceAgentINS0_12zip_iteratorIN4cuda3std3__45tupleIJNS0_10device_ptrIdEENS0_17counting_iteratorIlNS0_11use_defaultESF_SF_EEEEEEEPNSB_IJdlEEESJ_lNS1_9__extrema9arg_max_fIdl7CompareEEEEJSI_SK_lSO_EEEvDpT0_,"aw",@nobits
	.sectionflags	@""
	.align	16
	.zero		1024


//--------------------- .nv.shared._ZN6thrust24THRUST_300001_SM_1000_NS8cuda_cub4core6detail13_kernel_agentINS1_8__reduce11ReduceAgentIPN4cuda3std3__45tupleIJdlEEESC_SB_iNS1_9__extrema9arg_max_fIdl7CompareEEEEJSC_SC_iSG_EEEvDpT0_ --------------------------
	.section	.nv.shared._ZN6thrust24THRUST_300001_SM_1000_NS8cuda_cub4core6detail13_kernel_agentINS1_8__reduce11ReduceAgentIPN4cuda3std3__45tupleIJdlEEESC_SB_iNS1_9__extrema9arg_max_fIdl7CompareEEEEJSC_SC_iSG_EEEvDpT0_,"aw",@nobits
	.sectionflags	@""
	.align	16
	.zero		1024


//--------------------- .nv.shared._ZN6thrust24THRUST_300001_SM_1000_NS8cuda_cub4core6detail13_kernel_agentINS1_8__reduce10DrainAgentIiEEJN3cub18CUB_300001_SM_10009GridQueueIjEEiEEEvDpT0_ --------------------------
	.section	.nv.shared._ZN6thrust24THRUST_300001_SM_1000_NS8cuda_cub4core6detail13_kernel_agentINS1_8__reduce10DrainAgentIiEEJN3cub18CUB_300001_SM_10009GridQueueIjEEiEEEvDpT0_,"aw",@nobits
	.sectionflags	@""
	.align	16
	.zero		1024


//--------------------- .nv.shared._ZN6thrust24THRUST_300001_SM_1000_NS8cuda_cub4core6detail13_kernel_agentINS1_8__reduce11ReduceAgentINS0_12zip_iteratorIN4cuda3std3__45tupleIJNS0_10device_ptrIdEENS0_17counting_iteratorIlNS0_11use_defaultESF_SF_EEEEEEEPNSB_IJdlEEESJ_iNS1_9__extrema9arg_max_fIdl7CompareEEEEJSI_SK_iN3cub18CUB_300001_SM_100013GridEvenShareIiEENSR_9GridQueueIjEESO_EEEvDpT0_ --------------------------
	.section	.nv.shared._ZN6thrust24THRUST_300001_SM_1000_NS8cuda_cub4core6detail13_kernel_agentINS1_8__reduce11ReduceAgentINS0_12zip_iteratorIN4cuda3std3__45tupleIJNS0_10device_ptrIdEENS0_17counting_iteratorIlNS0_11use_defaultESF_SF_EEEEEEEPNSB_IJdlEEESJ_iNS1_9__extrema9arg_max_fIdl7CompareEEEEJSI_SK_iN3cub18CUB_300001_SM_100013GridEvenShareIiEENSR_9GridQueueIjEESO_EEEvDpT0_,"aw",@nobits
	.sectionflags	@""
	.align	16
	.zero		1024


//--------------------- .nv.shared._ZN6thrust24THRUST_300001_SM_1000_NS8cuda_cub4core6detail13_kernel_agentINS1_8__reduce11ReduceAgentINS0_12zip_iteratorIN4cuda3std3__45tupleIJNS0_10device_ptrIdEENS0_17counting_iteratorIlNS0_11use_defaultESF_SF_EEEEEEEPNSB_IJdlEEESJ_iNS1_9__extrema9arg_max_fIdl7CompareEEEEJSI_SK_iSO_EEEvDpT0_ --------------------------
	.section	.nv.shared._ZN6thrust24THRUST_300001_SM_1000_NS8cuda_cub4core6detail13_kernel_agentINS1_8__reduce11ReduceAgentINS0_12zip_iteratorIN4cuda3std3__45tupleIJNS0_10device_ptrIdEENS0_17counting_iteratorIlNS0_11use_defaultESF_SF_EEEEEEEPNSB_IJdlEEESJ_iNS1_9__extrema9arg_max_fIdl7CompareEEEEJSI_SK_iSO_EEEvDpT0_,"aw",@nobits
	.sectionflags	@""
	.align	16
	.zero		1024


//--------------------- .nv.shared._Z18kernel_extract_colPdS_iiii --------------------------
	.section	.nv.shared._Z18kernel_extract_colPdS_iiii,"aw",@nobits
	.sectionflags	@""
	.align	16
	.zero		1024


//--------------------- .nv.shared._Z20kernel_gaussian_stepPdiiii --------------------------
	.section	.nv.shared._Z20kernel_gaussian_stepPdiiii,"aw",@nobits
	.sectionflags	@""
	.align	16
.nv.shared._Z20kernel_gaussian_stepPdiiii:
	.zero		9216


//--------------------- .nv.shared._Z16kernel_swap_rowsPdiiii --------------------------
	.section	.nv.shared._Z16kernel_swap_rowsPdiiii,"aw",@nobits
	.sectionflags	@""
	.align	16
	.zero		1024


//--------------------- .nv.constant0._ZN3cub18CUB_300001_SM_10006detail11EmptyKernelIvEEvv --------------------------
	.section	.nv.constant0._ZN3cub18CUB_300001_SM_10006detail11EmptyKernelIvEEvv,"a",@progbits
	.sectionflags	@""
	.align	4
.nv.constant0._ZN3cub18CUB_300001_SM_10006detail11EmptyKernelIvEEvv:
	.zero		896


//--------------------- .nv.constant0._ZN6thrust24THRUST_300001_SM_1000_NS8cuda_cub4core6detail13_kernel_agentINS1_8__reduce11ReduceAgentIPN4cuda3std3__45tupleIJdlEEESC_SB_lNS1_9__extrema9arg_max_fIdl7CompareEEEEJSC_SC_iSG_EEEvDpT0_ --------------------------
	.section	.nv.constant0._ZN6thrust24THRUST_300001_SM_1000_NS8cuda_cub4core6detail13_kernel_agentINS1_8__reduce11ReduceAgentIPN4cuda3std3__45tupleIJdlEEESC_SB_lNS1_9__extrema9arg_max_fIdl7CompareEEEEJSC_SC_iSG_EEEvDpT0_,"a",@progbits
	.sectionflags	@""
	.align	4
.nv.constant0._ZN6thrust24THRUST_300001_SM_1000_NS8cuda_cub4core6detail13_kernel_agentINS1_8__reduce11ReduceAgentIPN4cuda3std3__45tupleIJdlEEESC_SB_lNS1_9__extrema9arg_max_fIdl7CompareEEEEJSC_SC_iSG_EEEvDpT0_:
	.zero		917


//--------------------- .nv.constant0._ZN6thrust24THRUST_300001_SM_1000_NS8cuda_cub4core6detail13_kernel_agentINS1_8__reduce10DrainAgentIlEEJN3cub18CUB_300001_SM_10009GridQueueIyEElEEEvDpT0_ --------------------------
	.section	.nv.constant0._ZN6thrust24THRUST_300001_SM_1000_NS8cuda_cub4core6detail13_kernel_agentINS1_8__reduce10DrainAgentIlEEJN3cub18CUB_300001_SM_10009GridQueueIyEElEEEvDpT0_,"a",@progbits
	.sectionflags	@""
	.align	4
.nv.constant0._ZN6thrust24THRUST_300001_SM_1000_NS8cuda_cub4core6detail13_kernel_agentINS1_8__reduce10DrainAgentIlEEJN3cub18CUB_300001_SM_10009GridQueueIyEElEEEvDpT0_:
	.zero		912


//--------------------- .nv.constant0._ZN6thrust24THRUST_300001_SM_1000_NS8cuda_cub4core6detail13_kernel_agentINS1_8__reduce11ReduceAgentINS0_12zip_iteratorIN4cuda3std3__45tupleIJNS0_10device_ptrIdEENS0_17counting_iteratorIlNS0_11use_defaultESF_SF_EEEEEEEPNSB_IJdlEEESJ_lNS1_9__extrema9arg_max_fIdl7CompareEEEEJSI_SK_lN3cub18CUB_300001_SM_100013GridEvenShareIlEENSR_9GridQueueIyEESO_EEEvDpT0_ --------------------------
	.section	.nv.constant0._ZN6thrust24THRUST_300001_SM_1000_NS8cuda_cub4core6detail13_kernel_agentINS1_8__reduce11ReduceAgentINS0_12zip_iteratorIN4cuda3std3__45tupleIJNS0_10device_ptrIdEENS0_17counting_iteratorIlNS0_11use_defaultESF_SF_EEEEEEEPNSB_IJdlEEESJ_lNS1_9__extrema9arg_max_fIdl7CompareEEEEJSI_SK_lN3cub18CUB_300001_SM_100013GridEvenShareIlEENSR_9GridQueueIyEESO_EEEvDpT0_,"a",@progbits
	.sectionflags	@""
	.align	4
.nv.constant0._ZN6thrust24THRUST_300001_SM_1000_NS8cuda_cub4core6detail13_kernel_agentINS1_8__reduce11ReduceAgentINS0_12zip_iteratorIN4cuda3std3__45tupleIJNS0_10device_ptrIdEENS0_17counting_iteratorIlNS0_11use_defaultESF_SF_EEEEEEEPNSB_IJdlEEESJ_lNS1_9__extrema9arg_max_fIdl7CompareEEEEJSI_SK_lN3cub18CUB_300001_SM_100013GridEvenShareIlEENSR_9GridQueueIyEESO_EEEvDpT0_:
	.zero		1009


//--------------------- .nv.constant0._ZN6thrust24THRUST_300001_SM_1000_NS8cuda_cub4core6detail13_kernel_agentINS1_8__reduce11ReduceAgentINS0_12zip_iteratorIN4cuda3std3__45tupleIJNS0_10device_ptrIdEENS0_17counting_iteratorIlNS0_11use_defaultESF_SF_EEEEEEEPNSB_IJdlEEESJ_lNS1_9__extrema9arg_max_fIdl7CompareEEEEJSI_SK_lSO_EEEvDpT0_ --------------------------
	.section	.nv.constant0._ZN6thrust24THRUST_300001_SM_1000_NS8cuda_cub4core6detail13_kernel_agentINS1_8__reduce11ReduceAgentINS0_12zip_iteratorIN4cuda3std3__45tupleIJNS0_10device_ptrIdEENS0_17counting_iteratorIlNS0_11use_defaultESF_SF_EEEEEEEPNSB_IJdlEEESJ_lNS1_9__extrema9arg_max_fIdl7CompareEEEEJSI_SK_lSO_EEEvDpT0_,"a",@progbits
	.sectionflags	@""
	.align	4
.nv.constant0._ZN6thrust24THRUST_300001_SM_1000_NS8cuda_cub4core6detail13_kernel_agentINS1_8__reduce11ReduceAgentINS0_12zip_iteratorIN4cuda3std3__45tupleIJNS0_10device_ptrIdEENS0_17counting_iteratorIlNS0_11use_defaultESF_SF_EEEEEEEPNSB_IJdlEEESJ_lNS1_9__extrema9arg_max_fIdl7CompareEEEEJSI_SK_lSO_EEEvDpT0_:
	.zero		929


//--------------------- .nv.constant0._ZN6thrust24THRUST_300001_SM_1000_NS8cuda_cub4core6detail13_kernel_agentINS1_8__reduce11ReduceAgentIPN4cuda3std3__45tupleIJdlEEESC_SB_iNS1_9__extrema9arg_max_fIdl7CompareEEEEJSC_SC_iSG_EEEvDpT0_ --------------------------
	.section	.nv.constant0._ZN6thrust24THRUST_300001_SM_1000_NS8cuda_cub4core6detail13_kernel_agentINS1_8__reduce11ReduceAgentIPN4cuda3std3__45tupleIJdlEEESC_SB_iNS1_9__extrema9arg_max_fIdl7CompareEEEEJSC_SC_iSG_EEEvDpT0_,"a",@progbits
	.sectionflags	@""
	.align	4
.nv.constant0._ZN6thrust24THRUST_300001_SM_1000_NS8cuda_cub4core6detail13_kernel_agentINS1_8__reduce11ReduceAgentIPN4cuda3std3__45tupleIJdlEEESC_SB_iNS1_9__extrema9arg_max_fIdl7CompareEEEEJSC_SC_iSG_EEEvDpT0_:
	.zero		917


//--------------------- .nv.constant0._ZN6thrust24THRUST_300001_SM_1000_NS8cuda_cub4core6detail13_kernel_agentINS1_8__reduce10DrainAgentIiEEJN3cub18CUB_300001_SM_10009GridQueueIjEEiEEEvDpT0_ --------------------------
	.section	.nv.constant0._ZN6thrust24THRUST_300001_SM_1000_NS8cuda_cub4core6detail13_kernel_agentINS1_8__reduce10DrainAgentIiEEJN3cub18CUB_300001_SM_10009GridQueueIjEEiEEEvDpT0_,"a",@progbits
	.sectionflags	@""
	.align	4
.nv.constant0._ZN6thrust24THRUST_300001_SM_1000_NS8cuda_cub4core6detail13_kernel_agentINS1_8__reduce10DrainAgentIiEEJN3cub18CUB_300001_SM_10009GridQueueIjEEiEEEvDpT0_:
	.zero		908


//--------------------- .nv.constant0._ZN6thrust24THRUST_300001_SM_1000_NS8cuda_cub4core6detail13_kernel_agentINS1_8__reduce11ReduceAgentINS0_12zip_iteratorIN4cuda3std3__45tupleIJNS0_10device_ptrIdEENS0_17counting_iteratorIlNS0_11use_defaultESF_SF_EEEEEEEPNSB_IJdlEEESJ_iNS1_9__extrema9arg_max_fIdl7CompareEEEEJSI_SK_iN3cub18CUB_300001_SM_100013GridEvenShareIiEENSR_9GridQueueIjEESO_EEEvDpT0_ --------------------------
	.section	.nv.constant0._ZN6thrust24THRUST_300001_SM_1000_NS8cuda_cub4core6detail13_kernel_agentINS1_8__reduce11ReduceAgentINS0_12zip_iteratorIN4cuda3std3__45tupleIJNS0_10device_ptrIdEENS0_17counting_iteratorIlNS0_11use_defaultESF_SF_EEEEEEEPNSB_IJdlEEESJ_iNS1_9__extrema9arg_max_fIdl7CompareEEEEJSI_SK_iN3cub18CUB_300001_SM_100013GridEvenShareIiEENSR_9GridQueueIjEESO_EEEvDpT0_,"a",@progbits
	.sectionflags	@""
	.align	4
.nv.constant0._ZN6thrust24THRUST_300001_SM_1000_NS8cuda_cub4core6detail13_kernel_agentINS1_8__reduce11ReduceAgentINS0_12zip_iteratorIN4cuda3std3__45tupleIJNS0_10device_ptrIdEENS0_17counting_iteratorIlNS0_11use_defaultESF_SF_EEEEEEEPNSB_IJdlEEESJ_iNS1_9__extrema9arg_max_fIdl7CompareEEEEJSI_SK_iN3cub18CUB_300001_SM_100013GridEvenShareIiEENSR_9GridQueueIjEESO_EEEvDpT0_:
	.zero		977


//--------------------- .nv.constant0._ZN6thrust24THRUST_300001_SM_1000_NS8cuda_cub4core6detail13_kernel_agentINS1_8__reduce11ReduceAgentINS0_12zip_iteratorIN4cuda3std3__45tupleIJNS0_10device_ptrIdEENS0_17counting_iteratorIlNS0_11use_defaultESF_SF_EEEEEEEPNSB_IJdlEEESJ_iNS1_9__extrema9arg_max_fIdl7CompareEEEEJSI_SK_iSO_EEEvDpT0_ --------------------------
	.section	.nv.constant0._ZN6thrust24THRUST_300001_SM_1000_NS8cuda_cub4core6detail13_kernel_agentINS1_8__reduce11ReduceAgentINS0_12zip_iteratorIN4cuda3std3__45tupleIJNS0_10device_ptrIdEENS0_17counting_iteratorIlNS0_11use_defaultESF_SF_EEEEEEEPNSB_IJdlEEESJ_iNS1_9__extrema9arg_max_fIdl7CompareEEEEJSI_SK_iSO_EEEvDpT0_,"a",@progbits
	.sectionflags	@""
	.align	4
.nv.constant0._ZN6thrust24THRUST_300001_SM_1000_NS8cuda_cub4core6detail13_kernel_agentINS1_8__reduce11ReduceAgentINS0_12zip_iteratorIN4cuda3std3__45tupleIJNS0_10device_ptrIdEENS0_17counting_iteratorIlNS0_11use_defaultESF_SF_EEEEEEEPNSB_IJdlEEESJ_iNS1_9__extrema9arg_max_fIdl7CompareEEEEJSI_SK_iSO_EEEvDpT0_:
	.zero		925


//--------------------- .nv.constant0._Z18kernel_extract_colPdS_iiii --------------------------
	.section	.nv.constant0._Z18kernel_extract_colPdS_iiii,"a",@progbits
	.sectionflags	@""
	.align	4
.nv.constant0._Z18kernel_extract_colPdS_iiii:
	.zero		928


//--------------------- .nv.constant0._Z20kernel_gaussian_stepPdiiii --------------------------
	.section	.nv.constant0._Z20kernel_gaussian_stepPdiiii,"a",@progbits
	.sectionflags	@""
	.align	4
.nv.constant0._Z20kernel_gaussian_stepPdiiii:
	.zero		920


//--------------------- .nv.constant0._Z16kernel_swap_rowsPdiiii --------------------------
	.section	.nv.constant0._Z16kernel_swap_rowsPdiiii,"a",@progbits
	.sectionflags	@""
	.align	4
.nv.constant0._Z16kernel_swap_rowsPdiiii:
	.zero		920


//--------------------- SYMBOLS --------------------------

	.type		.nv.reservedSmem.offset0,@object
	.size		.nv.reservedSmem.offset0,0x4
	.type		.nv.reservedSmem.cap,@object
	.size		.nv.reservedSmem.cap,0x4
